	.target	sm_100a

	.elftype	@"ET_EXEC"


//--------------------- .note.nv.tkinfo           --------------------------
	.section	.note.nv.tkinfo,"",@"SHT_NOTE"
	.sectionflags	@"SHF_NOTE_NV_TKINFO"
	.tkinfo
        /*0018*/ 	.word	0x00000002
        /*0030*/ 	.string	""
        /*0030*/ 	.string	"ptxas"
        /*0030*/ 	.string	"Cuda compilation tools, release 13.0, V13.0.88"
        /*0030*/ 	.string	"Build cuda_13.0.r13.0/compiler.36424714_0"
        /*0030*/ 	.string	"-arch sm_100a -m 64 "



//--------------------- .note.nv.cuinfo           --------------------------
	.section	.note.nv.cuinfo,"",@"SHT_NOTE"
	.sectionflags	@"SHF_NOTE_NV_CUINFO"
        /*0018*/ 	.short	0x0002
        /*001a*/ 	.short	0x0064
        /*001c*/ 	.short	0x0082
	.zero		2


//--------------------- .nv.info                  --------------------------
	.section	.nv.info,"",@"SHT_CUDA_INFO"
	.align	4


	//----- nvinfo : EIATTR_REGCOUNT
	.align		4
        /*0000*/ 	.byte	0x04, 0x2f
        /*0002*/ 	.short	(.L_12 - .L_11)
	.align		4
.L_11:
        /*0004*/ 	.word	index@(_ZN7cutlass13device_kernelIN5flash22FlashAttnBwdPreprocessIN4cute5tupleIJNS3_1CILi64EEENS5_ILi96EEEEEENS_6half_tEfNS_4arch4Sm90ELb1ELb1EEEEEvNT_6ParamsE)
        /*0008*/ 	.word	0x00000031


	//----- nvinfo : EIATTR_FRAME_SIZE
	.align		4
.L_12:
        /*000c*/ 	.byte	0x04, 0x11
        /*000e*/ 	.short	(.L_14 - .L_13)
	.align		4
.L_13:
        /*0010*/ 	.word	index@(_ZN7cutlass13device_kernelIN5flash22FlashAttnBwdPreprocessIN4cute5tupleIJNS3_1CILi64EEENS5_ILi96EEEEEENS_6half_tEfNS_4arch4Sm90ELb1ELb1EEEEEvNT_6ParamsE)
        /*0014*/ 	.word	0x00000000


	//----- nvinfo : EIATTR_REGCOUNT
	.align		4
.L_14:
        /*0018*/ 	.byte	0x04, 0x2f
        /*001a*/ 	.short	(.L_16 - .L_15)
	.align		4
.L_15:
        /*001c*/ 	.word	index@(_ZN7cutlass13device_kernelIN5flash11enable_sm90INS1_16FlashAttnBwdSm90INS1_25CollectiveMainloopBwdSm90ILi2ELi2ELi2EN4cute5tupleIJNS5_1CILi1EEES8_S8_EEENS6_IJNS7_ILi64EEENS7_ILi128EEENS7_ILi96EEEEEENS_6half_tEfNS_4arch4Sm90ELb1ELb0ELb0ELb1ELb1ELb1ELb0ELb0ELi2ELi1ELi2ELi1ELb1EEENS1_24CollectiveEpilogueBwdGQAISD_fSG_Li256ELb1ELb1EEENS1_25SingleTileBwdLPTSchedulerILb1ELi128ELb1EEEEEEEEEvNT_6ParamsE)
        /*0020*/ 	.word	0x00000004


	//----- nvinfo : EIATTR_FRAME_SIZE
	.align		4
.L_16:
        /*0024*/ 	.byte	0x04, 0x11
        /*0026*/ 	.short	(.L_18 - .L_17)
	.align		4
.L_17:
        /*0028*/ 	.word	index@(_ZN7cutlass13device_kernelIN5flash11enable_sm90INS1_16FlashAttnBwdSm90INS1_25CollectiveMainloopBwdSm90ILi2ELi2ELi2EN4cute5tupleIJNS5_1CILi1EEES8_S8_EEENS6_IJNS7_ILi64EEENS7_ILi128EEENS7_ILi96EEEEEENS_6half_tEfNS_4arch4Sm90ELb1ELb0ELb0ELb1ELb1ELb1ELb0ELb0ELi2ELi1ELi2ELi1ELb1EEENS1_24CollectiveEpilogueBwdGQAISD_fSG_Li256ELb1ELb1EEENS1_25SingleTileBwdLPTSchedulerILb1ELi128ELb1EEEEEEEEEvNT_6ParamsE)
        /*002c*/ 	.word	0x00000000


	//----- nvinfo : EIATTR_REGCOUNT
	.align		4
.L_18:
        /*0030*/ 	.byte	0x04, 0x2f
        /*0032*/ 	.short	(.L_20 - .L_19)
	.align		4
.L_19:
        /*0034*/ 	.word	index@(_ZN7cutlass13device_kernelIN5flash32FlashAttnBwdPostprocessConvertdQIN4cute5tupleIJNS3_1CILi64EEENS5_ILi96EEEEEENS_6half_tEfNS_4arch4Sm90ELi256ENS3_8TiledMMAINS3_8MMA_AtomIJNS3_4SM904GMMA25MMA_64x16x16_F32F16F16_SSILNSF_5MajorE0ELSH_1ELNSF_7ScaleInE1ELSI_1EEEEEENS3_6LayoutINS4_IJNS5_ILi1EEENS5_ILi2EEESM_EEENS4_IJNS5_ILi0EEESM_SP_EEEEENS4_IJNS3_10UnderscoreESS_SS_EEEEELb0EEEEEvNT_6ParamsE)
        /*0038*/ 	.word	0x0000002d


	//----- nvinfo : EIATTR_FRAME_SIZE
	.align		4
.L_20:
        /*003c*/ 	.byte	0x04, 0x11
        /*003e*/ 	.short	(.L_22 - .L_21)
	.align		4
.L_21:
        /*0040*/ 	.word	index@(_ZN7cutlass13device_kernelIN5flash32FlashAttnBwdPostprocessConvertdQIN4cute5tupleIJNS3_1CILi64EEENS5_ILi96EEEEEENS_6half_tEfNS_4arch4Sm90ELi256ENS3_8TiledMMAINS3_8MMA_AtomIJNS3_4SM904GMMA25MMA_64x16x16_F32F16F16_SSILNSF_5MajorE0ELSH_1ELNSF_7ScaleInE1ELSI_1EEEEEENS3_6LayoutINS4_IJNS5_ILi1EEENS5_ILi2EEESM_EEENS4_IJNS5_ILi0EEESM_SP_EEEEENS4_IJNS3_10UnderscoreESS_SS_EEEEELb0EEEEEvNT_6ParamsE)
        /*0044*/ 	.word	0x00000000


	//----- nvinfo : EIATTR_REGCOUNT
	.align		4
.L_22:
        /*0048*/ 	.byte	0x04, 0x2f
        /*004a*/ 	.short	(.L_24 - .L_23)
	.align		4
.L_23:
        /*004c*/ 	.word	index@(_ZN7cutlass13device_kernelIN5flash32FlashAttnBwdPostprocessConvertdQIN4cute5tupleIJNS3_1CILi128EEENS5_ILi96EEEEEENS_6half_tEfNS_4arch4Sm90ELi256ENS3_8TiledMMAINS3_8MMA_AtomIJNS3_4SM904GMMA25MMA_64x96x16_F32F16F16_RSILNSF_5MajorE0ELSH_1ELNSF_7ScaleInE1ELSI_1EEEEEENS3_6LayoutINS4_IJNS5_ILi2EEENS5_ILi1EEESN_EEENS4_IJSN_NS5_ILi0EEESP_EEEEENS4_IJNS3_10UnderscoreESS_SS_EEEEELb0EEEEEvNT_6ParamsE)
        /*0050*/ 	.word	0x00000044


	//----- nvinfo : EIATTR_FRAME_SIZE
	.align		4
.L_24:
        /*0054*/ 	.byte	0x04, 0x11
        /*0056*/ 	.short	(.L_26 - .L_25)
	.align		4
.L_25:
        /*0058*/ 	.word	index@(_ZN7cutlass13device_kernelIN5flash32FlashAttnBwdPostprocessConvertdQIN4cute5tupleIJNS3_1CILi128EEENS5_ILi96EEEEEENS_6half_tEfNS_4arch4Sm90ELi256ENS3_8TiledMMAINS3_8MMA_AtomIJNS3_4SM904GMMA25MMA_64x96x16_F32F16F16_RSILNSF_5MajorE0ELSH_1ELNSF_7ScaleInE1ELSI_1EEEEEENS3_6LayoutINS4_IJNS5_ILi2EEENS5_ILi1EEESN_EEENS4_IJSN_NS5_ILi0EEESP_EEEEENS4_IJNS3_10UnderscoreESS_SS_EEEEELb0EEEEEvNT_6ParamsE)
        /*005c*/ 	.word	0x00000000


	//----- nvinfo : EIATTR_REGCOUNT
	.align		4
.L_26:
        /*0060*/ 	.byte	0x04, 0x2f
        /*0062*/ 	.short	(.L_28 - .L_27)
	.align		4
.L_27:
        /*0064*/ 	.word	index@(_ZN7cutlass13device_kernelIN5flash11enable_sm90INS1_16FlashAttnBwdSm90INS1_25CollectiveMainloopBwdSm90ILi2ELi2ELi2EN4cute5tupleIJNS5_1CILi1EEES8_S8_EEENS6_IJNS7_ILi64EEENS7_ILi128EEENS7_ILi96EEEEEENS_6half_tEfNS_4arch4Sm90ELb1ELb0ELb0ELb1ELb0ELb1ELb0ELb0ELi2ELi1ELi2ELi1ELb1EEENS1_24CollectiveEpilogueBwdGQAISD_fSG_Li256ELb1ELb0EEENS1_25SingleTileBwdLPTSchedulerILb1ELi128ELb0EEEEEEEEEvNT_6ParamsE)
        /*0068*/ 	.word	0x00000004


	//----- nvinfo : EIATTR_FRAME_SIZE
	.align		4
.L_28:
        /*006c*/ 	.byte	0x04, 0x11
        /*006e*/ 	.short	(.L_30 - .L_29)
	.align		4
.L_29:
        /*0070*/ 	.word	index@(_ZN7cutlass13device_kernelIN5flash11enable_sm90INS1_16FlashAttnBwdSm90INS1_25CollectiveMainloopBwdSm90ILi2ELi2ELi2EN4cute5tupleIJNS5_1CILi1EEES8_S8_EEENS6_IJNS7_ILi64EEENS7_ILi128EEENS7_ILi96EEEEEENS_6half_tEfNS_4arch4Sm90ELb1ELb0ELb0ELb1ELb0ELb1ELb0ELb0ELi2ELi1ELi2ELi1ELb1EEENS1_24CollectiveEpilogueBwdGQAISD_fSG_Li256ELb1ELb0EEENS1_25SingleTileBwdLPTSchedulerILb1ELi128ELb0EEEEEEEEEvNT_6ParamsE)
        /*0074*/ 	.word	0x00000000


	//----- nvinfo : EIATTR_REGCOUNT
	.align		4
.L_30:
        /*0078*/ 	.byte	0x04, 0x2f
        /*007a*/ 	.short	(.L_32 - .L_31)
	.align		4
.L_31:
        /*007c*/ 	.word	index@(_ZN7cutlass13device_kernelIN5flash11enable_sm90INS1_16FlashAttnBwdSm90INS1_25CollectiveMainloopBwdSm90ILi2ELi2ELi2EN4cute5tupleIJNS5_1CILi1EEES8_S8_EEENS6_IJNS7_ILi64EEENS7_ILi128EEENS7_ILi96EEEEEENS_6half_tEfNS_4arch4Sm90ELb1ELb0ELb0ELb1ELb1ELb1ELb0ELb0ELi2ELi1ELi2ELi1ELb1EEENS1_21CollectiveEpilogueBwdISD_SE_SG_Li256ELb1ELb0ELi1EEENS1_25SingleTileBwdLPTSchedulerILb1ELi128ELb1EEEEEEEEEvNT_6ParamsE)
        /*0080*/ 	.word	0x00000004


	//----- nvinfo : EIATTR_FRAME_SIZE
	.align		4
.L_32:
        /*0084*/ 	.byte	0x04, 0x11
        /*0086*/ 	.short	(.L_34 - .L_33)
	.align		4
.L_33:
        /*0088*/ 	.word	index@(_ZN7cutlass13device_kernelIN5flash11enable_sm90INS1_16FlashAttnBwdSm90INS1_25CollectiveMainloopBwdSm90ILi2ELi2ELi2EN4cute5tupleIJNS5_1CILi1EEES8_S8_EEENS6_IJNS7_ILi64EEENS7_ILi128EEENS7_ILi96EEEEEENS_6half_tEfNS_4arch4Sm90ELb1ELb0ELb0ELb1ELb1ELb1ELb0ELb0ELi2ELi1ELi2ELi1ELb1EEENS1_21CollectiveEpilogueBwdISD_SE_SG_Li256ELb1ELb0ELi1EEENS1_25SingleTileBwdLPTSchedulerILb1ELi128ELb1EEEEEEEEEvNT_6ParamsE)
        /*008c*/ 	.word	0x00000000


	//----- nvinfo : EIATTR_REGCOUNT
	.align		4
.L_34:
        /*0090*/ 	.byte	0x04, 0x2f
        /*0092*/ 	.short	(.L_36 - .L_35)
	.align		4
.L_35:
        /*0094*/ 	.word	index@(_ZN7cutlass13device_kernelIN5flash11enable_sm90INS1_16FlashAttnBwdSm90INS1_25CollectiveMainloopBwdSm90ILi2ELi2ELi2EN4cute5tupleIJNS5_1CILi1EEES8_S8_EEENS6_IJNS7_ILi64EEENS7_ILi128EEENS7_ILi96EEEEEENS_6half_tEfNS_4arch4Sm90ELb1ELb0ELb0ELb1ELb0ELb1ELb0ELb0ELi2ELi1ELi2ELi1ELb1EEENS1_21CollectiveEpilogueBwdISD_SE_SG_Li256ELb1ELb0ELi1EEENS1_25SingleTileBwdLPTSchedulerILb1ELi128ELb0EEEEEEEEEvNT_6ParamsE)
        /*0098*/ 	.word	0x00000004


	//----- nvinfo : EIATTR_FRAME_SIZE
	.align		4
.L_36:
        /*009c*/ 	.byte	0x04, 0x11
        /*009e*/ 	.short	(.L_38 - .L_37)
	.align		4
.L_37:
        /*00a0*/ 	.word	index@(_ZN7cutlass13device_kernelIN5flash11enable_sm90INS1_16FlashAttnBwdSm90INS1_25CollectiveMainloopBwdSm90ILi2ELi2ELi2EN4cute5tupleIJNS5_1CILi1EEES8_S8_EEENS6_IJNS7_ILi64EEENS7_ILi128EEENS7_ILi96EEEEEENS_6half_tEfNS_4arch4Sm90ELb1ELb0ELb0ELb1ELb0ELb1ELb0ELb0ELi2ELi1ELi2ELi1ELb1EEENS1_21CollectiveEpilogueBwdISD_SE_SG_Li256ELb1ELb0ELi1EEENS1_25SingleTileBwdLPTSchedulerILb1ELi128ELb0EEEEEEEEEvNT_6ParamsE)
        /*00a4*/ 	.word	0x00000000


	//----- nvinfo : EIATTR_REGCOUNT
	.align		4
.L_38:
        /*00a8*/ 	.byte	0x04, 0x2f
        /*00aa*/ 	.short	(.L_40 - .L_39)
	.align		4
.L_39:
        /*00ac*/ 	.word	index@(_ZN7cutlass13device_kernelIN5flash22FlashAttnBwdPreprocessIN4cute5tupleIJNS3_1CILi64EEENS5_ILi96EEEEEENS_6half_tEfNS_4arch4Sm90ELb1ELb0EEEEEvNT_6ParamsE)
        /*00b0*/ 	.word	0x0000002c


	//----- nvinfo : EIATTR_FRAME_SIZE
	.align		4
.L_40:
        /*00b4*/ 	.byte	0x04, 0x11
        /*00b6*/ 	.short	(.L_42 - .L_41)
	.align		4
.L_41:
        /*00b8*/ 	.word	index@(_ZN7cutlass13device_kernelIN5flash22FlashAttnBwdPreprocessIN4cute5tupleIJNS3_1CILi64EEENS5_ILi96EEEEEENS_6half_tEfNS_4arch4Sm90ELb1ELb0EEEEEvNT_6ParamsE)
        /*00bc*/ 	.word	0x00000000


	//----- nvinfo : EIATTR_REGCOUNT
	.align		4
.L_42:
        /*00c0*/ 	.byte	0x04, 0x2f
        /*00c2*/ 	.short	(.L_44 - .L_43)
	.align		4
.L_43:
        /*00c4*/ 	.word	index@(_ZN7cutlass13device_kernelIN5flash11enable_sm90INS1_16FlashAttnBwdSm90INS1_25CollectiveMainloopBwdSm90ILi2ELi2ELi2EN4cute5tupleIJNS5_1CILi1EEES8_S8_EEENS6_IJNS7_ILi64EEENS7_ILi128EEENS7_ILi96EEEEEENS_6half_tEfNS_4arch4Sm90ELb1ELb0ELb0ELb0ELb1ELb1ELb0ELb0ELi2ELi1ELi2ELi1ELb1EEENS1_24CollectiveEpilogueBwdGQAISD_fSG_Li256ELb0ELb1EEENS1_25SingleTileBwdLPTSchedulerILb0ELi128ELb1EEEEEEEEEvNT_6ParamsE)
        /*00c8*/ 	.word	0x00000004


	//----- nvinfo : EIATTR_FRAME_SIZE
	.align		4
.L_44:
        /*00cc*/ 	.byte	0x04, 0x11
        /*00ce*/ 	.short	(.L_46 - .L_45)
	.align		4
.L_45:
        /*00d0*/ 	.word	index@(_ZN7cutlass13device_kernelIN5flash11enable_sm90INS1_16FlashAttnBwdSm90INS1_25CollectiveMainloopBwdSm90ILi2ELi2ELi2EN4cute5tupleIJNS5_1CILi1EEES8_S8_EEENS6_IJNS7_ILi64EEENS7_ILi128EEENS7_ILi96EEEEEENS_6half_tEfNS_4arch4Sm90ELb1ELb0ELb0ELb0ELb1ELb1ELb0ELb0ELi2ELi1ELi2ELi1ELb1EEENS1_24CollectiveEpilogueBwdGQAISD_fSG_Li256ELb0ELb1EEENS1_25SingleTileBwdLPTSchedulerILb0ELi128ELb1EEEEEEEEEvNT_6ParamsE)
        /*00d4*/ 	.word	0x00000000


	//----- nvinfo : EIATTR_REGCOUNT
	.align		4
.L_46:
        /*00d8*/ 	.byte	0x04, 0x2f
        /*00da*/ 	.short	(.L_48 - .L_47)
	.align		4
.L_47:
        /*00dc*/ 	.word	index@(_ZN7cutlass13device_kernelIN5flash11enable_sm90INS1_16FlashAttnBwdSm90INS1_25CollectiveMainloopBwdSm90ILi2ELi2ELi2EN4cute5tupleIJNS5_1CILi1EEES8_S8_EEENS6_IJNS7_ILi64EEENS7_ILi128EEENS7_ILi96EEEEEENS_6half_tEfNS_4arch4Sm90ELb1ELb0ELb0ELb0ELb0ELb1ELb0ELb0ELi2ELi1ELi2ELi1ELb1EEENS1_24CollectiveEpilogueBwdGQAISD_fSG_Li256ELb0ELb0EEENS1_25SingleTileBwdLPTSchedulerILb0ELi128ELb0EEEEEEEEEvNT_6ParamsE)
        /*00e0*/ 	.word	0x00000004


	//----- nvinfo : EIATTR_FRAME_SIZE
	.align		4
.L_48:
        /*00e4*/ 	.byte	0x04, 0x11
        /*00e6*/ 	.short	(.L_50 - .L_49)
	.align		4
.L_49:
        /*00e8*/ 	.word	index@(_ZN7cutlass13device_kernelIN5flash11enable_sm90INS1_16FlashAttnBwdSm90INS1_25CollectiveMainloopBwdSm90ILi2ELi2ELi2EN4cute5tupleIJNS5_1CILi1EEES8_S8_EEENS6_IJNS7_ILi64EEENS7_ILi128EEENS7_ILi96EEEEEENS_6half_tEfNS_4arch4Sm90ELb1ELb0ELb0ELb0ELb0ELb1ELb0ELb0ELi2ELi1ELi2ELi1ELb1EEENS1_24CollectiveEpilogueBwdGQAISD_fSG_Li256ELb0ELb0EEENS1_25SingleTileBwdLPTSchedulerILb0ELi128ELb0EEEEEEEEEvNT_6ParamsE)
        /*00ec*/ 	.word	0x00000000


	//----- nvinfo : EIATTR_REGCOUNT
	.align		4
.L_50:
        /*00f0*/ 	.byte	0x04, 0x2f
        /*00f2*/ 	.short	(.L_52 - .L_51)
	.align		4
.L_51:
        /*00f4*/ 	.word	index@(_ZN7cutlass13device_kernelIN5flash11enable_sm90INS1_16FlashAttnBwdSm90INS1_25CollectiveMainloopBwdSm90ILi2ELi2ELi2EN4cute5tupleIJNS5_1CILi1EEES8_S8_EEENS6_IJNS7_ILi64EEENS7_ILi128EEENS7_ILi96EEEEEENS_6half_tEfNS_4arch4Sm90ELb1ELb0ELb0ELb0ELb1ELb1ELb0ELb0ELi2ELi1ELi2ELi1ELb1EEENS1_21CollectiveEpilogueBwdISD_SE_SG_Li256ELb0ELb0ELi1EEENS1_25SingleTileBwdLPTSchedulerILb0ELi128ELb1EEEEEEEEEvNT_6ParamsE)
        /*00f8*/ 	.word	0x00000004


	//----- nvinfo : EIATTR_FRAME_SIZE
	.align		4
.L_52:
        /*00fc*/ 	.byte	0x04, 0x11
        /*00fe*/ 	.short	(.L_54 - .L_53)
	.align		4
.L_53:
        /*0100*/ 	.word	index@(_ZN7cutlass13device_kernelIN5flash11enable_sm90INS1_16FlashAttnBwdSm90INS1_25CollectiveMainloopBwdSm90ILi2ELi2ELi2EN4cute5tupleIJNS5_1CILi1EEES8_S8_EEENS6_IJNS7_ILi64EEENS7_ILi128EEENS7_ILi96EEEEEENS_6half_tEfNS_4arch4Sm90ELb1ELb0ELb0ELb0ELb1ELb1ELb0ELb0ELi2ELi1ELi2ELi1ELb1EEENS1_21CollectiveEpilogueBwdISD_SE_SG_Li256ELb0ELb0ELi1EEENS1_25SingleTileBwdLPTSchedulerILb0ELi128ELb1EEEEEEEEEvNT_6ParamsE)
        /*0104*/ 	.word	0x00000000


	//----- nvinfo : EIATTR_REGCOUNT
	.align		4
.L_54:
        /*0108*/ 	.byte	0x04, 0x2f
        /*010a*/ 	.short	(.L_56 - .L_55)
	.align		4
.L_55:
        /*010c*/ 	.word	index@(_ZN7cutlass13device_kernelIN5flash11enable_sm90INS1_16FlashAttnBwdSm90INS1_25CollectiveMainloopBwdSm90ILi2ELi2ELi2EN4cute5tupleIJNS5_1CILi1EEES8_S8_EEENS6_IJNS7_ILi64EEENS7_ILi128EEENS7_ILi96EEEEEENS_6half_tEfNS_4arch4Sm90ELb1ELb0ELb0ELb0ELb0ELb1ELb0ELb0ELi2ELi1ELi2ELi1ELb1EEENS1_21CollectiveEpilogueBwdISD_SE_SG_Li256ELb0ELb0ELi1EEENS1_25SingleTileBwdLPTSchedulerILb0ELi128ELb0EEEEEEEEEvNT_6ParamsE)
        /*0110*/ 	.word	0x00000004


	//----- nvinfo : EIATTR_FRAME_SIZE
	.align		4
.L_56:
        /*0114*/ 	.byte	0x04, 0x11
        /*0116*/ 	.short	(.L_58 - .L_57)
	.align		4
.L_57:
        /*0118*/ 	.word	index@(_ZN7cutlass13device_kernelIN5flash11enable_sm90INS1_16FlashAttnBwdSm90INS1_25CollectiveMainloopBwdSm90ILi2ELi2ELi2EN4cute5tupleIJNS5_1CILi1EEES8_S8_EEENS6_IJNS7_ILi64EEENS7_ILi128EEENS7_ILi96EEEEEENS_6half_tEfNS_4arch4Sm90ELb1ELb0ELb0ELb0ELb0ELb1ELb0ELb0ELi2ELi1ELi2ELi1ELb1EEENS1_21CollectiveEpilogueBwdISD_SE_SG_Li256ELb0ELb0ELi1EEENS1_25SingleTileBwdLPTSchedulerILb0ELi128ELb0EEEEEEEEEvNT_6ParamsE)
        /*011c*/ 	.word	0x00000000


	//----- nvinfo : EIATTR_REGCOUNT
	.align		4
.L_58:
        /*0120*/ 	.byte	0x04, 0x2f
        /*0122*/ 	.short	(.L_60 - .L_59)
	.align		4
.L_59:
        /*0124*/ 	.word	index@(_ZN7cutlass13device_kernelIN5flash11enable_sm90INS1_16FlashAttnBwdSm90INS1_25CollectiveMainloopBwdSm90ILi2ELi2ELi2EN4cute5tupleIJNS5_1CILi1EEES8_S8_EEENS6_IJNS7_ILi64EEENS7_ILi128EEENS7_ILi96EEEEEENS_6half_tEfNS_4arch4Sm90ELb0ELb1ELb0ELb1ELb1ELb1ELb0ELb0ELi2ELi1ELi2ELi1ELb1EEENS1_24CollectiveEpilogueBwdGQAISD_fSG_Li256ELb1ELb1EEENS1_19SingleTileSchedulerILb1ELb0ELb0ELi128EEEEEEEEEvNT_6ParamsE)
        /*0128*/ 	.word	0x00000004


	//----- nvinfo : EIATTR_FRAME_SIZE
	.align		4
.L_60:
        /*012c*/ 	.byte	0x04, 0x11
        /*012e*/ 	.short	(.L_62 - .L_61)
	.align		4
.L_61:
        /*0130*/ 	.word	index@(_ZN7cutlass13device_kernelIN5flash11enable_sm90INS1_16FlashAttnBwdSm90INS1_25CollectiveMainloopBwdSm90ILi2ELi2ELi2EN4cute5tupleIJNS5_1CILi1EEES8_S8_EEENS6_IJNS7_ILi64EEENS7_ILi128EEENS7_ILi96EEEEEENS_6half_tEfNS_4arch4Sm90ELb0ELb1ELb0ELb1ELb1ELb1ELb0ELb0ELi2ELi1ELi2ELi1ELb1EEENS1_24CollectiveEpilogueBwdGQAISD_fSG_Li256ELb1ELb1EEENS1_19SingleTileSchedulerILb1ELb0ELb0ELi128EEEEEEEEEvNT_6ParamsE)
        /*0134*/ 	.word	0x00000000


	//----- nvinfo : EIATTR_REGCOUNT
	.align		4
.L_62:
        /*0138*/ 	.byte	0x04, 0x2f
        /*013a*/ 	.short	(.L_64 - .L_63)
	.align		4
.L_63:
        /*013c*/ 	.word	index@(_ZN7cutlass13device_kernelIN5flash11enable_sm90INS1_16FlashAttnBwdSm90INS1_25CollectiveMainloopBwdSm90ILi2ELi2ELi2EN4cute5tupleIJNS5_1CILi1EEES8_S8_EEENS6_IJNS7_ILi64EEENS7_ILi128EEENS7_ILi96EEEEEENS_6half_tEfNS_4arch4Sm90ELb0ELb1ELb0ELb1ELb0ELb1ELb0ELb0ELi2ELi1ELi2ELi1ELb1EEENS1_24CollectiveEpilogueBwdGQAISD_fSG_Li256ELb1ELb0EEENS1_19SingleTileSchedulerILb1ELb0ELb0ELi128EEEEEEEEEvNT_6ParamsE)
        /*0140*/ 	.word	0x00000004


	//----- nvinfo : EIATTR_FRAME_SIZE
	.align		4
.L_64:
        /*0144*/ 	.byte	0x04, 0x11
        /*0146*/ 	.short	(.L_66 - .L_65)
	.align		4
.L_65:
        /*0148*/ 	.word	index@(_ZN7cutlass13device_kernelIN5flash11enable_sm90INS1_16FlashAttnBwdSm90INS1_25CollectiveMainloopBwdSm90ILi2ELi2ELi2EN4cute5tupleIJNS5_1CILi1EEES8_S8_EEENS6_IJNS7_ILi64EEENS7_ILi128EEENS7_ILi96EEEEEENS_6half_tEfNS_4arch4Sm90ELb0ELb1ELb0ELb1ELb0ELb1ELb0ELb0ELi2ELi1ELi2ELi1ELb1EEENS1_24CollectiveEpilogueBwdGQAISD_fSG_Li256ELb1ELb0EEENS1_19SingleTileSchedulerILb1ELb0ELb0ELi128EEEEEEEEEvNT_6ParamsE)
        /*014c*/ 	.word	0x00000000


	//----- nvinfo : EIATTR_REGCOUNT
	.align		4
.L_66:
        /*0150*/ 	.byte	0x04, 0x2f
        /*0152*/ 	.short	(.L_68 - .L_67)
	.align		4
.L_67:
        /*0154*/ 	.word	index@(_ZN7cutlass13device_kernelIN5flash11enable_sm90INS1_16FlashAttnBwdSm90INS1_25CollectiveMainloopBwdSm90ILi2ELi2ELi2EN4cute5tupleIJNS5_1CILi1EEES8_S8_EEENS6_IJNS7_ILi64EEENS7_ILi128EEENS7_ILi96EEEEEENS_6half_tEfNS_4arch4Sm90ELb0ELb1ELb0ELb1ELb1ELb1ELb0ELb0ELi2ELi1ELi2ELi1ELb1EEENS1_21CollectiveEpilogueBwdISD_SE_SG_Li256ELb1ELb0ELi1EEENS1_19SingleTileSchedulerILb1ELb0ELb0ELi128EEEEEEEEEvNT_6ParamsE)
        /*0158*/ 	.word	0x00000004


	//----- nvinfo : EIATTR_FRAME_SIZE
	.align		4
.L_68:
        /*015c*/ 	.byte	0x04, 0x11
        /*015e*/ 	.short	(.L_70 - .L_69)
	.align		4
.L_69:
        /*0160*/ 	.word	index@(_ZN7cutlass13device_kernelIN5flash11enable_sm90INS1_16FlashAttnBwdSm90INS1_25CollectiveMainloopBwdSm90ILi2ELi2ELi2EN4cute5tupleIJNS5_1CILi1EEES8_S8_EEENS6_IJNS7_ILi64EEENS7_ILi128EEENS7_ILi96EEEEEENS_6half_tEfNS_4arch4Sm90ELb0ELb1ELb0ELb1ELb1ELb1ELb0ELb0ELi2ELi1ELi2ELi1ELb1EEENS1_21CollectiveEpilogueBwdISD_SE_SG_Li256ELb1ELb0ELi1EEENS1_19SingleTileSchedulerILb1ELb0ELb0ELi128EEEEEEEEEvNT_6ParamsE)
        /*0164*/ 	.word	0x00000000


	//----- nvinfo : EIATTR_REGCOUNT
	.align		4
.L_70:
        /*0168*/ 	.byte	0x04, 0x2f
        /*016a*/ 	.short	(.L_72 - .L_71)
	.align		4
.L_71:
        /*016c*/ 	.word	index@(_ZN7cutlass13device_kernelIN5flash11enable_sm90INS1_16FlashAttnBwdSm90INS1_25CollectiveMainloopBwdSm90ILi2ELi2ELi2EN4cute5tupleIJNS5_1CILi1EEES8_S8_EEENS6_IJNS7_ILi64EEENS7_ILi128EEENS7_ILi96EEEEEENS_6half_tEfNS_4arch4Sm90ELb0ELb1ELb0ELb1ELb0ELb1ELb0ELb0ELi2ELi1ELi2ELi1ELb1EEENS1_21CollectiveEpilogueBwdISD_SE_SG_Li256ELb1ELb0ELi1EEENS1_19SingleTileSchedulerILb1ELb0ELb0ELi128EEEEEEEEEvNT_6ParamsE)
        /*0170*/ 	.word	0x00000004


	//----- nvinfo : EIATTR_FRAME_SIZE
	.align		4
.L_72:
        /*0174*/ 	.byte	0x04, 0x11
        /*0176*/ 	.short	(.L_74 - .L_73)
	.align		4
.L_73:
        /*0178*/ 	.word	index@(_ZN7cutlass13device_kernelIN5flash11enable_sm90INS1_16FlashAttnBwdSm90INS1_25CollectiveMainloopBwdSm90ILi2ELi2ELi2EN4cute5tupleIJNS5_1CILi1EEES8_S8_EEENS6_IJNS7_ILi64EEENS7_ILi128EEENS7_ILi96EEEEEENS_6half_tEfNS_4arch4Sm90ELb0ELb1ELb0ELb1ELb0ELb1ELb0ELb0ELi2ELi1ELi2ELi1ELb1EEENS1_21CollectiveEpilogueBwdISD_SE_SG_Li256ELb1ELb0ELi1EEENS1_19SingleTileSchedulerILb1ELb0ELb0ELi128EEEEEEEEEvNT_6ParamsE)
        /*017c*/ 	.word	0x00000000


	//----- nvinfo : EIATTR_REGCOUNT
	.align		4
.L_74:
        /*0180*/ 	.byte	0x04, 0x2f
        /*0182*/ 	.short	(.L_76 - .L_75)
	.align		4
.L_75:
        /*0184*/ 	.word	index@(_ZN7cutlass13device_kernelIN5flash11enable_sm90INS1_16FlashAttnBwdSm90INS1_25CollectiveMainloopBwdSm90ILi2ELi2ELi2EN4cute5tupleIJNS5_1CILi1EEES8_S8_EEENS6_IJNS7_ILi64EEENS7_ILi128EEENS7_ILi96EEEEEENS_6half_tEfNS_4arch4Sm90ELb0ELb1ELb0ELb0ELb1ELb1ELb0ELb0ELi2ELi1ELi2ELi1ELb1EEENS1_24CollectiveEpilogueBwdGQAISD_fSG_Li256ELb0ELb1EEENS1_19SingleTileSchedulerILb0ELb0ELb0ELi128EEEEEEEEEvNT_6ParamsE)
        /*0188*/ 	.word	0x00000004


	//----- nvinfo : EIATTR_FRAME_SIZE
	.align		4
.L_76:
        /*018c*/ 	.byte	0x04, 0x11
        /*018e*/ 	.short	(.L_78 - .L_77)
	.align		4
.L_77:
        /*0190*/ 	.word	index@(_ZN7cutlass13device_kernelIN5flash11enable_sm90INS1_16FlashAttnBwdSm90INS1_25CollectiveMainloopBwdSm90ILi2ELi2ELi2EN4cute5tupleIJNS5_1CILi1EEES8_S8_EEENS6_IJNS7_ILi64EEENS7_ILi128EEENS7_ILi96EEEEEENS_6half_tEfNS_4arch4Sm90ELb0ELb1ELb0ELb0ELb1ELb1ELb0ELb0ELi2ELi1ELi2ELi1ELb1EEENS1_24CollectiveEpilogueBwdGQAISD_fSG_Li256ELb0ELb1EEENS1_19SingleTileSchedulerILb0ELb0ELb0ELi128EEEEEEEEEvNT_6ParamsE)
        /*0194*/ 	.word	0x00000000


	//----- nvinfo : EIATTR_REGCOUNT
	.align		4
.L_78:
        /*0198*/ 	.byte	0x04, 0x2f
        /*019a*/ 	.short	(.L_80 - .L_79)
	.align		4
.L_79:
        /*019c*/ 	.word	index@(_ZN7cutlass13device_kernelIN5flash11enable_sm90INS1_16FlashAttnBwdSm90INS1_25CollectiveMainloopBwdSm90ILi2ELi2ELi2EN4cute5tupleIJNS5_1CILi1EEES8_S8_EEENS6_IJNS7_ILi64EEENS7_ILi128EEENS7_ILi96EEEEEENS_6half_tEfNS_4arch4Sm90ELb0ELb1ELb0ELb0ELb0ELb1ELb0ELb0ELi2ELi1ELi2ELi1ELb1EEENS1_24CollectiveEpilogueBwdGQAISD_fSG_Li256ELb0ELb0EEENS1_19SingleTileSchedulerILb0ELb0ELb0ELi128EEEEEEEEEvNT_6ParamsE)
        /*01a0*/ 	.word	0x00000004


	//----- nvinfo : EIATTR_FRAME_SIZE
	.align		4
.L_80:
        /*01a4*/ 	.byte	0x04, 0x11
        /*01a6*/ 	.short	(.L_82 - .L_81)
	.align		4
.L_81:
        /*01a8*/ 	.word	index@(_ZN7cutlass13device_kernelIN5flash11enable_sm90INS1_16FlashAttnBwdSm90INS1_25CollectiveMainloopBwdSm90ILi2ELi2ELi2EN4cute5tupleIJNS5_1CILi1EEES8_S8_EEENS6_IJNS7_ILi64EEENS7_ILi128EEENS7_ILi96EEEEEENS_6half_tEfNS_4arch4Sm90ELb0ELb1ELb0ELb0ELb0ELb1ELb0ELb0ELi2ELi1ELi2ELi1ELb1EEENS1_24CollectiveEpilogueBwdGQAISD_fSG_Li256ELb0ELb0EEENS1_19SingleTileSchedulerILb0ELb0ELb0ELi128EEEEEEEEEvNT_6ParamsE)
        /*01ac*/ 	.word	0x00000000


	//----- nvinfo : EIATTR_REGCOUNT
	.align		4
.L_82:
        /*01b0*/ 	.byte	0x04, 0x2f
        /*01b2*/ 	.short	(.L_84 - .L_83)
	.align		4
.L_83:
        /*01b4*/ 	.word	index@(_ZN7cutlass13device_kernelIN5flash11enable_sm90INS1_16FlashAttnBwdSm90INS1_25CollectiveMainloopBwdSm90ILi2ELi2ELi2EN4cute5tupleIJNS5_1CILi1EEES8_S8_EEENS6_IJNS7_ILi64EEENS7_ILi128EEENS7_ILi96EEEEEENS_6half_tEfNS_4arch4Sm90ELb0ELb1ELb0ELb0ELb1ELb1ELb0ELb0ELi2ELi1ELi2ELi1ELb1EEENS1_21CollectiveEpilogueBwdISD_SE_SG_Li256ELb0ELb0ELi1EEENS1_19SingleTileSchedulerILb0ELb0ELb0ELi128EEEEEEEEEvNT_6ParamsE)
        /*01b8*/ 	.word	0x00000004


	//----- nvinfo : EIATTR_FRAME_SIZE
	.align		4
.L_84:
        /*01bc*/ 	.byte	0x04, 0x11
        /*01be*/ 	.short	(.L_86 - .L_85)
	.align		4
.L_85:
        /*01c0*/ 	.word	index@(_ZN7cutlass13device_kernelIN5flash11enable_sm90INS1_16FlashAttnBwdSm90INS1_25CollectiveMainloopBwdSm90ILi2ELi2ELi2EN4cute5tupleIJNS5_1CILi1EEES8_S8_EEENS6_IJNS7_ILi64EEENS7_ILi128EEENS7_ILi96EEEEEENS_6half_tEfNS_4arch4Sm90ELb0ELb1ELb0ELb0ELb1ELb1ELb0ELb0ELi2ELi1ELi2ELi1ELb1EEENS1_21CollectiveEpilogueBwdISD_SE_SG_Li256ELb0ELb0ELi1EEENS1_19SingleTileSchedulerILb0ELb0ELb0ELi128EEEEEEEEEvNT_6ParamsE)
        /*01c4*/ 	.word	0x00000000


	//----- nvinfo : EIATTR_REGCOUNT
	.align		4
.L_86:
        /*01c8*/ 	.byte	0x04, 0x2f
        /*01ca*/ 	.short	(.L_88 - .L_87)
	.align		4
.L_87:
        /*01cc*/ 	.word	index@(_ZN7cutlass13device_kernelIN5flash11enable_sm90INS1_16FlashAttnBwdSm90INS1_25CollectiveMainloopBwdSm90ILi2ELi2ELi2EN4cute5tupleIJNS5_1CILi1EEES8_S8_EEENS6_IJNS7_ILi64EEENS7_ILi128EEENS7_ILi96EEEEEENS_6half_tEfNS_4arch4Sm90ELb0ELb1ELb0ELb0ELb0ELb1ELb0ELb0ELi2ELi1ELi2ELi1ELb1EEENS1_21CollectiveEpilogueBwdISD_SE_SG_Li256ELb0ELb0ELi1EEENS1_19SingleTileSchedulerILb0ELb0ELb0ELi128EEEEEEEEEvNT_6ParamsE)
        /*01d0*/ 	.word	0x00000004


	//----- nvinfo : EIATTR_FRAME_SIZE
	.align		4
.L_88:
        /*01d4*/ 	.byte	0x04, 0x11
        /*01d6*/ 	.short	(.L_90 - .L_89)
	.align		4
.L_89:
        /*01d8*/ 	.word	index@(_ZN7cutlass13device_kernelIN5flash11enable_sm90INS1_16FlashAttnBwdSm90INS1_25CollectiveMainloopBwdSm90ILi2ELi2ELi2EN4cute5tupleIJNS5_1CILi1EEES8_S8_EEENS6_IJNS7_ILi64EEENS7_ILi128EEENS7_ILi96EEEEEENS_6half_tEfNS_4arch4Sm90ELb0ELb1ELb0ELb0ELb0ELb1ELb0ELb0ELi2ELi1ELi2ELi1ELb1EEENS1_21CollectiveEpilogueBwdISD_SE_SG_Li256ELb0ELb0ELi1EEENS1_19SingleTileSchedulerILb0ELb0ELb0ELi128EEEEEEEEEvNT_6ParamsE)
        /*01dc*/ 	.word	0x00000000


	//----- nvinfo : EIATTR_REGCOUNT
	.align		4
.L_90:
        /*01e0*/ 	.byte	0x04, 0x2f
        /*01e2*/ 	.short	(.L_92 - .L_91)
	.align		4
.L_91:
        /*01e4*/ 	.word	index@(_ZN7cutlass13device_kernelIN5flash11enable_sm90INS1_16FlashAttnBwdSm90INS1_25CollectiveMainloopBwdSm90ILi2ELi2ELi2EN4cute5tupleIJNS5_1CILi1EEES8_S8_EEENS6_IJNS7_ILi64EEENS7_ILi128EEENS7_ILi96EEEEEENS_6half_tEfNS_4arch4Sm90ELb0ELb0ELb0ELb1ELb1ELb1ELb0ELb0ELi2ELi1ELi2ELi1ELb1EEENS1_24CollectiveEpilogueBwdGQAISD_fSG_Li256ELb1ELb1EEENS1_19SingleTileSchedulerILb1ELb0ELb0ELi128EEEEEEEEEvNT_6ParamsE)
        /*01e8*/ 	.word	0x00000004


	//----- nvinfo : EIATTR_FRAME_SIZE
	.align		4
.L_92:
        /*01ec*/ 	.byte	0x04, 0x11
        /*01ee*/ 	.short	(.L_94 - .L_93)
	.align		4
.L_93:
        /*01f0*/ 	.word	index@(_ZN7cutlass13device_kernelIN5flash11enable_sm90INS1_16FlashAttnBwdSm90INS1_25CollectiveMainloopBwdSm90ILi2ELi2ELi2EN4cute5tupleIJNS5_1CILi1EEES8_S8_EEENS6_IJNS7_ILi64EEENS7_ILi128EEENS7_ILi96EEEEEENS_6half_tEfNS_4arch4Sm90ELb0ELb0ELb0ELb1ELb1ELb1ELb0ELb0ELi2ELi1ELi2ELi1ELb1EEENS1_24CollectiveEpilogueBwdGQAISD_fSG_Li256ELb1ELb1EEENS1_19SingleTileSchedulerILb1ELb0ELb0ELi128EEEEEEEEEvNT_6ParamsE)
        /*01f4*/ 	.word	0x00000000


	//----- nvinfo : EIATTR_REGCOUNT
	.align		4
.L_94:
        /*01f8*/ 	.byte	0x04, 0x2f
        /*01fa*/ 	.short	(.L_96 - .L_95)
	.align		4
.L_95:
        /*01fc*/ 	.word	index@(_ZN7cutlass13device_kernelIN5flash11enable_sm90INS1_16FlashAttnBwdSm90INS1_25CollectiveMainloopBwdSm90ILi2ELi2ELi2EN4cute5tupleIJNS5_1CILi1EEES8_S8_EEENS6_IJNS7_ILi64EEENS7_ILi128EEENS7_ILi96EEEEEENS_6half_tEfNS_4arch4Sm90ELb0ELb0ELb0ELb1ELb0ELb1ELb0ELb0ELi2ELi1ELi2ELi1ELb1EEENS1_24CollectiveEpilogueBwdGQAISD_fSG_Li256ELb1ELb0EEENS1_19SingleTileSchedulerILb1ELb0ELb0ELi128EEEEEEEEEvNT_6ParamsE)
        /*0200*/ 	.word	0x00000004


	//----- nvinfo : EIATTR_FRAME_SIZE
	.align		4
.L_96:
        /*0204*/ 	.byte	0x04, 0x11
        /*0206*/ 	.short	(.L_98 - .L_97)
	.align		4
.L_97:
        /*0208*/ 	.word	index@(_ZN7cutlass13device_kernelIN5flash11enable_sm90INS1_16FlashAttnBwdSm90INS1_25CollectiveMainloopBwdSm90ILi2ELi2ELi2EN4cute5tupleIJNS5_1CILi1EEES8_S8_EEENS6_IJNS7_ILi64EEENS7_ILi128EEENS7_ILi96EEEEEENS_6half_tEfNS_4arch4Sm90ELb0ELb0ELb0ELb1ELb0ELb1ELb0ELb0ELi2ELi1ELi2ELi1ELb1EEENS1_24CollectiveEpilogueBwdGQAISD_fSG_Li256ELb1ELb0EEENS1_19SingleTileSchedulerILb1ELb0ELb0ELi128EEEEEEEEEvNT_6ParamsE)
        /*020c*/ 	.word	0x00000000


	//----- nvinfo : EIATTR_REGCOUNT
	.align		4
.L_98:
        /*0210*/ 	.byte	0x04, 0x2f
        /*0212*/ 	.short	(.L_100 - .L_99)
	.align		4
.L_99:
        /*0214*/ 	.word	index@(_ZN7cutlass13device_kernelIN5flash11enable_sm90INS1_16FlashAttnBwdSm90INS1_25CollectiveMainloopBwdSm90ILi2ELi2ELi2EN4cute5tupleIJNS5_1CILi1EEES8_S8_EEENS6_IJNS7_ILi64EEENS7_ILi128EEENS7_ILi96EEEEEENS_6half_tEfNS_4arch4Sm90ELb0ELb0ELb0ELb1ELb1ELb1ELb0ELb0ELi2ELi1ELi2ELi1ELb1EEENS1_21CollectiveEpilogueBwdISD_SE_SG_Li256ELb1ELb0ELi1EEENS1_19SingleTileSchedulerILb1ELb0ELb0ELi128EEEEEEEEEvNT_6ParamsE)
        /*0218*/ 	.word	0x00000004


	//----- nvinfo : EIATTR_FRAME_SIZE
	.align		4
.L_100:
        /*021c*/ 	.byte	0x04, 0x11
        /*021e*/ 	.short	(.L_102 - .L_101)
	.align		4
.L_101:
        /*0220*/ 	.word	index@(_ZN7cutlass13device_kernelIN5flash11enable_sm90INS1_16FlashAttnBwdSm90INS1_25CollectiveMainloopBwdSm90ILi2ELi2ELi2EN4cute5tupleIJNS5_1CILi1EEES8_S8_EEENS6_IJNS7_ILi64EEENS7_ILi128EEENS7_ILi96EEEEEENS_6half_tEfNS_4arch4Sm90ELb0ELb0ELb0ELb1ELb1ELb1ELb0ELb0ELi2ELi1ELi2ELi1ELb1EEENS1_21CollectiveEpilogueBwdISD_SE_SG_Li256ELb1ELb0ELi1EEENS1_19SingleTileSchedulerILb1ELb0ELb0ELi128EEEEEEEEEvNT_6ParamsE)
        /*0224*/ 	.word	0x00000000


	//----- nvinfo : EIATTR_REGCOUNT
	.align		4
.L_102:
        /*0228*/ 	.byte	0x04, 0x2f
        /*022a*/ 	.short	(.L_104 - .L_103)
	.align		4
.L_103:
        /*022c*/ 	.word	index@(_ZN7cutlass13device_kernelIN5flash11enable_sm90INS1_16FlashAttnBwdSm90INS1_25CollectiveMainloopBwdSm90ILi2ELi2ELi2EN4cute5tupleIJNS5_1CILi1EEES8_S8_EEENS6_IJNS7_ILi64EEENS7_ILi128EEENS7_ILi96EEEEEENS_6half_tEfNS_4arch4Sm90ELb0ELb0ELb0ELb1ELb0ELb1ELb0ELb0ELi2ELi1ELi2ELi1ELb1EEENS1_21CollectiveEpilogueBwdISD_SE_SG_Li256ELb1ELb0ELi1EEENS1_19SingleTileSchedulerILb1ELb0ELb0ELi128EEEEEEEEEvNT_6ParamsE)
        /*0230*/ 	.word	0x00000004


	//----- nvinfo : EIATTR_FRAME_SIZE
	.align		4
.L_104:
        /*0234*/ 	.byte	0x04, 0x11
        /*0236*/ 	.short	(.L_106 - .L_105)
	.align		4
.L_105:
        /*0238*/ 	.word	index@(_ZN7cutlass13device_kernelIN5flash11enable_sm90INS1_16FlashAttnBwdSm90INS1_25CollectiveMainloopBwdSm90ILi2ELi2ELi2EN4cute5tupleIJNS5_1CILi1EEES8_S8_EEENS6_IJNS7_ILi64EEENS7_ILi128EEENS7_ILi96EEEEEENS_6half_tEfNS_4arch4Sm90ELb0ELb0ELb0ELb1ELb0ELb1ELb0ELb0ELi2ELi1ELi2ELi1ELb1EEENS1_21CollectiveEpilogueBwdISD_SE_SG_Li256ELb1ELb0ELi1EEENS1_19SingleTileSchedulerILb1ELb0ELb0ELi128EEEEEEEEEvNT_6ParamsE)
        /*023c*/ 	.word	0x00000000


	//----- nvinfo : EIATTR_REGCOUNT
	.align		4
.L_106:
        /*0240*/ 	.byte	0x04, 0x2f
        /*0242*/ 	.short	(.L_108 - .L_107)
	.align		4
.L_107:
        /*0244*/ 	.word	index@(_ZN7cutlass13device_kernelIN5flash11enable_sm90INS1_16FlashAttnBwdSm90INS1_25CollectiveMainloopBwdSm90ILi2ELi2ELi2EN4cute5tupleIJNS5_1CILi1EEES8_S8_EEENS6_IJNS7_ILi64EEENS7_ILi128EEENS7_ILi96EEEEEENS_6half_tEfNS_4arch4Sm90ELb0ELb0ELb0ELb0ELb1ELb1ELb0ELb0ELi2ELi1ELi2ELi1ELb1EEENS1_24CollectiveEpilogueBwdGQAISD_fSG_Li256ELb0ELb1EEENS1_19SingleTileSchedulerILb0ELb0ELb0ELi128EEEEEEEEEvNT_6ParamsE)
        /*0248*/ 	.word	0x00000004


	//----- nvinfo : EIATTR_FRAME_SIZE
	.align		4
.L_108:
        /*024c*/ 	.byte	0x04, 0x11
        /*024e*/ 	.short	(.L_110 - .L_109)
	.align		4
.L_109:
        /*0250*/ 	.word	index@(_ZN7cutlass13device_kernelIN5flash11enable_sm90INS1_16FlashAttnBwdSm90INS1_25CollectiveMainloopBwdSm90ILi2ELi2ELi2EN4cute5tupleIJNS5_1CILi1EEES8_S8_EEENS6_IJNS7_ILi64EEENS7_ILi128EEENS7_ILi96EEEEEENS_6half_tEfNS_4arch4Sm90ELb0ELb0ELb0ELb0ELb1ELb1ELb0ELb0ELi2ELi1ELi2ELi1ELb1EEENS1_24CollectiveEpilogueBwdGQAISD_fSG_Li256ELb0ELb1EEENS1_19SingleTileSchedulerILb0ELb0ELb0ELi128EEEEEEEEEvNT_6ParamsE)
        /*0254*/ 	.word	0x00000000


	//----- nvinfo : EIATTR_REGCOUNT
	.align		4
.L_110:
        /*0258*/ 	.byte	0x04, 0x2f
        /*025a*/ 	.short	(.L_112 - .L_111)
	.align		4
.L_111:
        /*025c*/ 	.word	index@(_ZN7cutlass13device_kernelIN5flash11enable_sm90INS1_16FlashAttnBwdSm90INS1_25CollectiveMainloopBwdSm90ILi2ELi2ELi2EN4cute5tupleIJNS5_1CILi1EEES8_S8_EEENS6_IJNS7_ILi64EEENS7_ILi128EEENS7_ILi96EEEEEENS_6half_tEfNS_4arch4Sm90ELb0ELb0ELb0ELb0ELb0ELb1ELb0ELb0ELi2ELi1ELi2ELi1ELb1EEENS1_24CollectiveEpilogueBwdGQAISD_fSG_Li256ELb0ELb0EEENS1_19SingleTileSchedulerILb0ELb0ELb0ELi128EEEEEEEEEvNT_6ParamsE)
        /*0260*/ 	.word	0x00000004


	//----- nvinfo : EIATTR_FRAME_SIZE
	.align		4
.L_112:
        /*0264*/ 	.byte	0x04, 0x11
        /*0266*/ 	.short	(.L_114 - .L_113)
	.align		4
.L_113:
        /*0268*/ 	.word	index@(_ZN7cutlass13device_kernelIN5flash11enable_sm90INS1_16FlashAttnBwdSm90INS1_25CollectiveMainloopBwdSm90ILi2ELi2ELi2EN4cute5tupleIJNS5_1CILi1EEES8_S8_EEENS6_IJNS7_ILi64EEENS7_ILi128EEENS7_ILi96EEEEEENS_6half_tEfNS_4arch4Sm90ELb0ELb0ELb0ELb0ELb0ELb1ELb0ELb0ELi2ELi1ELi2ELi1ELb1EEENS1_24CollectiveEpilogueBwdGQAISD_fSG_Li256ELb0ELb0EEENS1_19SingleTileSchedulerILb0ELb0ELb0ELi128EEEEEEEEEvNT_6ParamsE)
        /*026c*/ 	.word	0x00000000


	//----- nvinfo : EIATTR_REGCOUNT
	.align		4
.L_114:
        /*0270*/ 	.byte	0x04, 0x2f
        /*0272*/ 	.short	(.L_116 - .L_115)
	.align		4
.L_115:
        /*0274*/ 	.word	index@(_ZN7cutlass13device_kernelIN5flash11enable_sm90INS1_16FlashAttnBwdSm90INS1_25CollectiveMainloopBwdSm90ILi2ELi2ELi2EN4cute5tupleIJNS5_1CILi1EEES8_S8_EEENS6_IJNS7_ILi64EEENS7_ILi128EEENS7_ILi96EEEEEENS_6half_tEfNS_4arch4Sm90ELb0ELb0ELb0ELb0ELb1ELb1ELb0ELb0ELi2ELi1ELi2ELi1ELb1EEENS1_21CollectiveEpilogueBwdISD_SE_SG_Li256ELb0ELb0ELi1EEENS1_19SingleTileSchedulerILb0ELb0ELb0ELi128EEEEEEEEEvNT_6ParamsE)
        /*0278*/ 	.word	0x00000004


	//----- nvinfo : EIATTR_FRAME_SIZE
	.align		4
.L_116:
        /*027c*/ 	.byte	0x04, 0x11
        /*027e*/ 	.short	(.L_118 - .L_117)
	.align		4
.L_117:
        /*0280*/ 	.word	index@(_ZN7cutlass13device_kernelIN5flash11enable_sm90INS1_16FlashAttnBwdSm90INS1_25CollectiveMainloopBwdSm90ILi2ELi2ELi2EN4cute5tupleIJNS5_1CILi1EEES8_S8_EEENS6_IJNS7_ILi64EEENS7_ILi128EEENS7_ILi96EEEEEENS_6half_tEfNS_4arch4Sm90ELb0ELb0ELb0ELb0ELb1ELb1ELb0ELb0ELi2ELi1ELi2ELi1ELb1EEENS1_21CollectiveEpilogueBwdISD_SE_SG_Li256ELb0ELb0ELi1EEENS1_19SingleTileSchedulerILb0ELb0ELb0ELi128EEEEEEEEEvNT_6ParamsE)
        /*0284*/ 	.word	0x00000000


	//----- nvinfo : EIATTR_REGCOUNT
	.align		4
.L_118:
        /*0288*/ 	.byte	0x04, 0x2f
        /*028a*/ 	.short	(.L_120 - .L_119)
	.align		4
.L_119:
        /*028c*/ 	.word	index@(_ZN7cutlass13device_kernelIN5flash11enable_sm90INS1_16FlashAttnBwdSm90INS1_25CollectiveMainloopBwdSm90ILi2ELi2ELi2EN4cute5tupleIJNS5_1CILi1EEES8_S8_EEENS6_IJNS7_ILi64EEENS7_ILi128EEENS7_ILi96EEEEEENS_6half_tEfNS_4arch4Sm90ELb0ELb0ELb0ELb0ELb0ELb1ELb0ELb0ELi2ELi1ELi2ELi1ELb1EEENS1_21CollectiveEpilogueBwdISD_SE_SG_Li256ELb0ELb0ELi1EEENS1_19SingleTileSchedulerILb0ELb0ELb0ELi128EEEEEEEEEvNT_6ParamsE)
        /*0290*/ 	.word	0x00000004


	//----- nvinfo : EIATTR_FRAME_SIZE
	.align		4
.L_120:
        /*0294*/ 	.byte	0x04, 0x11
        /*0296*/ 	.short	(.L_122 - .L_121)
	.align		4
.L_121:
        /*0298*/ 	.word	index@(_ZN7cutlass13device_kernelIN5flash11enable_sm90INS1_16FlashAttnBwdSm90INS1_25CollectiveMainloopBwdSm90ILi2ELi2ELi2EN4cute5tupleIJNS5_1CILi1EEES8_S8_EEENS6_IJNS7_ILi64EEENS7_ILi128EEENS7_ILi96EEEEEENS_6half_tEfNS_4arch4Sm90ELb0ELb0ELb0ELb0ELb0ELb1ELb0ELb0ELi2ELi1ELi2ELi1ELb1EEENS1_21CollectiveEpilogueBwdISD_SE_SG_Li256ELb0ELb0ELi1EEENS1_19SingleTileSchedulerILb0ELb0ELb0ELi128EEEEEEEEEvNT_6ParamsE)
        /*029c*/ 	.word	0x00000000


	//----- nvinfo : EIATTR_MIN_STACK_SIZE
	.align		4
.L_122:
        /*02a0*/ 	.byte	0x04, 0x12
        /*02a2*/ 	.short	(.L_124 - .L_123)
	.align		4
.L_123:
        /*02a4*/ 	.word	index@(_ZN7cutlass13device_kernelIN5flash11enable_sm90INS1_16FlashAttnBwdSm90INS1_25CollectiveMainloopBwdSm90ILi2ELi2ELi2EN4cute5tupleIJNS5_1CILi1EEES8_S8_EEENS6_IJNS7_ILi64EEENS7_ILi128EEENS7_ILi96EEEEEENS_6half_tEfNS_4arch4Sm90ELb0ELb0ELb0ELb0ELb0ELb1ELb0ELb0ELi2ELi1ELi2ELi1ELb1EEENS1_21CollectiveEpilogueBwdISD_SE_SG_Li256ELb0ELb0ELi1EEENS1_19SingleTileSchedulerILb0ELb0ELb0ELi128EEEEEEEEEvNT_6ParamsE)
        /*02a8*/ 	.word	0x00000000


	//----- nvinfo : EIATTR_MIN_STACK_SIZE
	.align		4
.L_124:
        /*02ac*/ 	.byte	0x04, 0x12
        /*02ae*/ 	.short	(.L_126 - .L_125)
	.align		4
.L_125:
        /*02b0*/ 	.word	index@(_ZN7cutlass13device_kernelIN5flash11enable_sm90INS1_16FlashAttnBwdSm90INS1_25CollectiveMainloopBwdSm90ILi2ELi2ELi2EN4cute5tupleIJNS5_1CILi1EEES8_S8_EEENS6_IJNS7_ILi64EEENS7_ILi128EEENS7_ILi96EEEEEENS_6half_tEfNS_4arch4Sm90ELb0ELb0ELb0ELb0ELb1ELb1ELb0ELb0ELi2ELi1ELi2ELi1ELb1EEENS1_21CollectiveEpilogueBwdISD_SE_SG_Li256ELb0ELb0ELi1EEENS1_19SingleTileSchedulerILb0ELb0ELb0ELi128EEEEEEEEEvNT_6ParamsE)
        /*02b4*/ 	.word	0x00000000


	//----- nvinfo : EIATTR_MIN_STACK_SIZE
	.align		4
.L_126:
        /*02b8*/ 	.byte	0x04, 0x12
        /*02ba*/ 	.short	(.L_128 - .L_127)
	.align		4
.L_127:
        /*02bc*/ 	.word	index@(_ZN7cutlass13device_kernelIN5flash11enable_sm90INS1_16FlashAttnBwdSm90INS1_25CollectiveMainloopBwdSm90ILi2ELi2ELi2EN4cute5tupleIJNS5_1CILi1EEES8_S8_EEENS6_IJNS7_ILi64EEENS7_ILi128EEENS7_ILi96EEEEEENS_6half_tEfNS_4arch4Sm90ELb0ELb0ELb0ELb0ELb0ELb1ELb0ELb0ELi2ELi1ELi2ELi1ELb1EEENS1_24CollectiveEpilogueBwdGQAISD_fSG_Li256ELb0ELb0EEENS1_19SingleTileSchedulerILb0ELb0ELb0ELi128EEEEEEEEEvNT_6ParamsE)
        /*02c0*/ 	.word	0x00000000


	//----- nvinfo : EIATTR_MIN_STACK_SIZE
	.align		4
.L_128:
        /*02c4*/ 	.byte	0x04, 0x12
        /*02c6*/ 	.short	(.L_130 - .L_129)
	.align		4
.L_129:
        /*02c8*/ 	.word	index@(_ZN7cutlass13device_kernelIN5flash11enable_sm90INS1_16FlashAttnBwdSm90INS1_25CollectiveMainloopBwdSm90ILi2ELi2ELi2EN4cute5tupleIJNS5_1CILi1EEES8_S8_EEENS6_IJNS7_ILi64EEENS7_ILi128EEENS7_ILi96EEEEEENS_6half_tEfNS_4arch4Sm90ELb0ELb0ELb0ELb0ELb1ELb1ELb0ELb0ELi2ELi1ELi2ELi1ELb1EEENS1_24CollectiveEpilogueBwdGQAISD_fSG_Li256ELb0ELb1EEENS1_19SingleTileSchedulerILb0ELb0ELb0ELi128EEEEEEEEEvNT_6ParamsE)
        /*02cc*/ 	.word	0x00000000


	//----- nvinfo : EIATTR_MIN_STACK_SIZE
	.align		4
.L_130:
        /*02d0*/ 	.byte	0x04, 0x12
        /*02d2*/ 	.short	(.L_132 - .L_131)
	.align		4
.L_131:
        /*02d4*/ 	.word	index@(_ZN7cutlass13device_kernelIN5flash11enable_sm90INS1_16FlashAttnBwdSm90INS1_25CollectiveMainloopBwdSm90ILi2ELi2ELi2EN4cute5tupleIJNS5_1CILi1EEES8_S8_EEENS6_IJNS7_ILi64EEENS7_ILi128EEENS7_ILi96EEEEEENS_6half_tEfNS_4arch4Sm90ELb0ELb0ELb0ELb1ELb0ELb1ELb0ELb0ELi2ELi1ELi2ELi1ELb1EEENS1_21CollectiveEpilogueBwdISD_SE_SG_Li256ELb1ELb0ELi1EEENS1_19SingleTileSchedulerILb1ELb0ELb0ELi128EEEEEEEEEvNT_6ParamsE)
        /*02d8*/ 	.word	0x00000000


	//----- nvinfo : EIATTR_MIN_STACK_SIZE
	.align		4
.L_132:
        /*02dc*/ 	.byte	0x04, 0x12
        /*02de*/ 	.short	(.L_134 - .L_133)
	.align		4
.L_133:
        /*02e0*/ 	.word	index@(_ZN7cutlass13device_kernelIN5flash11enable_sm90INS1_16FlashAttnBwdSm90INS1_25CollectiveMainloopBwdSm90ILi2ELi2ELi2EN4cute5tupleIJNS5_1CILi1EEES8_S8_EEENS6_IJNS7_ILi64EEENS7_ILi128EEENS7_ILi96EEEEEENS_6half_tEfNS_4arch4Sm90ELb0ELb0ELb0ELb1ELb1ELb1ELb0ELb0ELi2ELi1ELi2ELi1ELb1EEENS1_21CollectiveEpilogueBwdISD_SE_SG_Li256ELb1ELb0ELi1EEENS1_19SingleTileSchedulerILb1ELb0ELb0ELi128EEEEEEEEEvNT_6ParamsE)
        /*02e4*/ 	.word	0x00000000


	//----- nvinfo : EIATTR_MIN_STACK_SIZE
	.align		4
.L_134:
        /*02e8*/ 	.byte	0x04, 0x12
        /*02ea*/ 	.short	(.L_136 - .L_135)
	.align		4
.L_135:
        /*02ec*/ 	.word	index@(_ZN7cutlass13device_kernelIN5flash11enable_sm90INS1_16FlashAttnBwdSm90INS1_25CollectiveMainloopBwdSm90ILi2ELi2ELi2EN4cute5tupleIJNS5_1CILi1EEES8_S8_EEENS6_IJNS7_ILi64EEENS7_ILi128EEENS7_ILi96EEEEEENS_6half_tEfNS_4arch4Sm90ELb0ELb0ELb0ELb1ELb0ELb1ELb0ELb0ELi2ELi1ELi2ELi1ELb1EEENS1_24CollectiveEpilogueBwdGQAISD_fSG_Li256ELb1ELb0EEENS1_19SingleTileSchedulerILb1ELb0ELb0ELi128EEEEEEEEEvNT_6ParamsE)
        /*02f0*/ 	.word	0x00000000


	//----- nvinfo : EIATTR_MIN_STACK_SIZE
	.align		4
.L_136:
        /*02f4*/ 	.byte	0x04, 0x12
        /*02f6*/ 	.short	(.L_138 - .L_137)
	.align		4
.L_137:
        /*02f8*/ 	.word	index@(_ZN7cutlass13device_kernelIN5flash11enable_sm90INS1_16FlashAttnBwdSm90INS1_25CollectiveMainloopBwdSm90ILi2ELi2ELi2EN4cute5tupleIJNS5_1CILi1EEES8_S8_EEENS6_IJNS7_ILi64EEENS7_ILi128EEENS7_ILi96EEEEEENS_6half_tEfNS_4arch4Sm90ELb0ELb0ELb0ELb1ELb1ELb1ELb0ELb0ELi2ELi1ELi2ELi1ELb1EEENS1_24CollectiveEpilogueBwdGQAISD_fSG_Li256ELb1ELb1EEENS1_19SingleTileSchedulerILb1ELb0ELb0ELi128EEEEEEEEEvNT_6ParamsE)
        /*02fc*/ 	.word	0x00000000


	//----- nvinfo : EIATTR_MIN_STACK_SIZE
	.align		4
.L_138:
        /*0300*/ 	.byte	0x04, 0x12
        /*0302*/ 	.short	(.L_140 - .L_139)
	.align		4
.L_139:
        /*0304*/ 	.word	index@(_ZN7cutlass13device_kernelIN5flash11enable_sm90INS1_16FlashAttnBwdSm90INS1_25CollectiveMainloopBwdSm90ILi2ELi2ELi2EN4cute5tupleIJNS5_1CILi1EEES8_S8_EEENS6_IJNS7_ILi64EEENS7_ILi128EEENS7_ILi96EEEEEENS_6half_tEfNS_4arch4Sm90ELb0ELb1ELb0ELb0ELb0ELb1ELb0ELb0ELi2ELi1ELi2ELi1ELb1EEENS1_21CollectiveEpilogueBwdISD_SE_SG_Li256ELb0ELb0ELi1EEENS1_19SingleTileSchedulerILb0ELb0ELb0ELi128EEEEEEEEEvNT_6ParamsE)
        /*0308*/ 	.word	0x00000000


	//----- nvinfo : EIATTR_MIN_STACK_SIZE
	.align		4
.L_140:
        /*030c*/ 	.byte	0x04, 0x12
        /*030e*/ 	.short	(.L_142 - .L_141)
	.align		4
.L_141:
        /*0310*/ 	.word	index@(_ZN7cutlass13device_kernelIN5flash11enable_sm90INS1_16FlashAttnBwdSm90INS1_25CollectiveMainloopBwdSm90ILi2ELi2ELi2EN4cute5tupleIJNS5_1CILi1EEES8_S8_EEENS6_IJNS7_ILi64EEENS7_ILi128EEENS7_ILi96EEEEEENS_6half_tEfNS_4arch4Sm90ELb0ELb1ELb0ELb0ELb1ELb1ELb0ELb0ELi2ELi1ELi2ELi1ELb1EEENS1_21CollectiveEpilogueBwdISD_SE_SG_Li256ELb0ELb0ELi1EEENS1_19SingleTileSchedulerILb0ELb0ELb0ELi128EEEEEEEEEvNT_6ParamsE)
        /*0314*/ 	.word	0x00000000


	//----- nvinfo : EIATTR_MIN_STACK_SIZE
	.align		4
.L_142:
        /*0318*/ 	.byte	0x04, 0x12
        /*031a*/ 	.short	(.L_144 - .L_143)
	.align		4
.L_143:
        /*031c*/ 	.word	index@(_ZN7cutlass13device_kernelIN5flash11enable_sm90INS1_16FlashAttnBwdSm90INS1_25CollectiveMainloopBwdSm90ILi2ELi2ELi2EN4cute5tupleIJNS5_1CILi1EEES8_S8_EEENS6_IJNS7_ILi64EEENS7_ILi128EEENS7_ILi96EEEEEENS_6half_tEfNS_4arch4Sm90ELb0ELb1ELb0ELb0ELb0ELb1ELb0ELb0ELi2ELi1ELi2ELi1ELb1EEENS1_24CollectiveEpilogueBwdGQAISD_fSG_Li256ELb0ELb0EEENS1_19SingleTileSchedulerILb0ELb0ELb0ELi128EEEEEEEEEvNT_6ParamsE)
        /*0320*/ 	.word	0x00000000


	//----- nvinfo : EIATTR_MIN_STACK_SIZE
	.align		4
.L_144:
        /*0324*/ 	.byte	0x04, 0x12
        /*0326*/ 	.short	(.L_146 - .L_145)
	.align		4
.L_145:
        /*0328*/ 	.word	index@(_ZN7cutlass13device_kernelIN5flash11enable_sm90INS1_16FlashAttnBwdSm90INS1_25CollectiveMainloopBwdSm90ILi2ELi2ELi2EN4cute5tupleIJNS5_1CILi1EEES8_S8_EEENS6_IJNS7_ILi64EEENS7_ILi128EEENS7_ILi96EEEEEENS_6half_tEfNS_4arch4Sm90ELb0ELb1ELb0ELb0ELb1ELb1ELb0ELb0ELi2ELi1ELi2ELi1ELb1EEENS1_24CollectiveEpilogueBwdGQAISD_fSG_Li256ELb0ELb1EEENS1_19SingleTileSchedulerILb0ELb0ELb0ELi128EEEEEEEEEvNT_6ParamsE)
        /*032c*/ 	.word	0x00000000


	//----- nvinfo : EIATTR_MIN_STACK_SIZE
	.align		4
.L_146:
        /*0330*/ 	.byte	0x04, 0x12
        /*0332*/ 	.short	(.L_148 - .L_147)
	.align		4
.L_147:
        /*0334*/ 	.word	index@(_ZN7cutlass13device_kernelIN5flash11enable_sm90INS1_16FlashAttnBwdSm90INS1_25CollectiveMainloopBwdSm90ILi2ELi2ELi2EN4cute5tupleIJNS5_1CILi1EEES8_S8_EEENS6_IJNS7_ILi64EEENS7_ILi128EEENS7_ILi96EEEEEENS_6half_tEfNS_4arch4Sm90ELb0ELb1ELb0ELb1ELb0ELb1ELb0ELb0ELi2ELi1ELi2ELi1ELb1EEENS1_21CollectiveEpilogueBwdISD_SE_SG_Li256ELb1ELb0ELi1EEENS1_19SingleTileSchedulerILb1ELb0ELb0ELi128EEEEEEEEEvNT_6ParamsE)
        /*0338*/ 	.word	0x00000000


	//----- nvinfo : EIATTR_MIN_STACK_SIZE
	.align		4
.L_148:
        /*033c*/ 	.byte	0x04, 0x12
        /*033e*/ 	.short	(.L_150 - .L_149)
	.align		4
.L_149:
        /*0340*/ 	.word	index@(_ZN7cutlass13device_kernelIN5flash11enable_sm90INS1_16FlashAttnBwdSm90INS1_25CollectiveMainloopBwdSm90ILi2ELi2ELi2EN4cute5tupleIJNS5_1CILi1EEES8_S8_EEENS6_IJNS7_ILi64EEENS7_ILi128EEENS7_ILi96EEEEEENS_6half_tEfNS_4arch4Sm90ELb0ELb1ELb0ELb1ELb1ELb1ELb0ELb0ELi2ELi1ELi2ELi1ELb1EEENS1_21CollectiveEpilogueBwdISD_SE_SG_Li256ELb1ELb0ELi1EEENS1_19SingleTileSchedulerILb1ELb0ELb0ELi128EEEEEEEEEvNT_6ParamsE)
        /*0344*/ 	.word	0x00000000


	//----- nvinfo : EIATTR_MIN_STACK_SIZE
	.align		4
.L_150:
        /*0348*/ 	.byte	0x04, 0x12
        /*034a*/ 	.short	(.L_152 - .L_151)
	.align		4
.L_151:
        /*034c*/ 	.word	index@(_ZN7cutlass13device_kernelIN5flash11enable_sm90INS1_16FlashAttnBwdSm90INS1_25CollectiveMainloopBwdSm90ILi2ELi2ELi2EN4cute5tupleIJNS5_1CILi1EEES8_S8_EEENS6_IJNS7_ILi64EEENS7_ILi128EEENS7_ILi96EEEEEENS_6half_tEfNS_4arch4Sm90ELb0ELb1ELb0ELb1ELb0ELb1ELb0ELb0ELi2ELi1ELi2ELi1ELb1EEENS1_24CollectiveEpilogueBwdGQAISD_fSG_Li256ELb1ELb0EEENS1_19SingleTileSchedulerILb1ELb0ELb0ELi128EEEEEEEEEvNT_6ParamsE)
        /*0350*/ 	.word	0x00000000


	//----- nvinfo : EIATTR_MIN_STACK_SIZE
	.align		4
.L_152:
        /*0354*/ 	.byte	0x04, 0x12
        /*0356*/ 	.short	(.L_154 - .L_153)
	.align		4
.L_153:
        /*0358*/ 	.word	index@(_ZN7cutlass13device_kernelIN5flash11enable_sm90INS1_16FlashAttnBwdSm90INS1_25CollectiveMainloopBwdSm90ILi2ELi2ELi2EN4cute5tupleIJNS5_1CILi1EEES8_S8_EEENS6_IJNS7_ILi64EEENS7_ILi128EEENS7_ILi96EEEEEENS_6half_tEfNS_4arch4Sm90ELb0ELb1ELb0ELb1ELb1ELb1ELb0ELb0ELi2ELi1ELi2ELi1ELb1EEENS1_24CollectiveEpilogueBwdGQAISD_fSG_Li256ELb1ELb1EEENS1_19SingleTileSchedulerILb1ELb0ELb0ELi128EEEEEEEEEvNT_6ParamsE)
        /*035c*/ 	.word	0x00000000


	//----- nvinfo : EIATTR_MIN_STACK_SIZE
	.align		4
.L_154:
        /*0360*/ 	.byte	0x04, 0x12
        /*0362*/ 	.short	(.L_156 - .L_155)
	.align		4
.L_155:
        /*0364*/ 	.word	index@(_ZN7cutlass13device_kernelIN5flash11enable_sm90INS1_16FlashAttnBwdSm90INS1_25CollectiveMainloopBwdSm90ILi2ELi2ELi2EN4cute5tupleIJNS5_1CILi1EEES8_S8_EEENS6_IJNS7_ILi64EEENS7_ILi128EEENS7_ILi96EEEEEENS_6half_tEfNS_4arch4Sm90ELb1ELb0ELb0ELb0ELb0ELb1ELb0ELb0ELi2ELi1ELi2ELi1ELb1EEENS1_21CollectiveEpilogueBwdISD_SE_SG_Li256ELb0ELb0ELi1EEENS1_25SingleTileBwdLPTSchedulerILb0ELi128ELb0EEEEEEEEEvNT_6ParamsE)
        /*0368*/ 	.word	0x00000000


	//----- nvinfo : EIATTR_MIN_STACK_SIZE
	.align		4
.L_156:
        /*036c*/ 	.byte	0x04, 0x12
        /*036e*/ 	.short	(.L_158 - .L_157)
	.align		4
.L_157:
        /*0370*/ 	.word	index@(_ZN7cutlass13device_kernelIN5flash11enable_sm90INS1_16FlashAttnBwdSm90INS1_25CollectiveMainloopBwdSm90ILi2ELi2ELi2EN4cute5tupleIJNS5_1CILi1EEES8_S8_EEENS6_IJNS7_ILi64EEENS7_ILi128EEENS7_ILi96EEEEEENS_6half_tEfNS_4arch4Sm90ELb1ELb0ELb0ELb0ELb1ELb1ELb0ELb0ELi2ELi1ELi2ELi1ELb1EEENS1_21CollectiveEpilogueBwdISD_SE_SG_Li256ELb0ELb0ELi1EEENS1_25SingleTileBwdLPTSchedulerILb0ELi128ELb1EEEEEEEEEvNT_6ParamsE)
        /*0374*/ 	.word	0x00000000


	//----- nvinfo : EIATTR_MIN_STACK_SIZE
	.align		4
.L_158:
        /*0378*/ 	.byte	0x04, 0x12
        /*037a*/ 	.short	(.L_160 - .L_159)
	.align		4
.L_159:
        /*037c*/ 	.word	index@(_ZN7cutlass13device_kernelIN5flash11enable_sm90INS1_16FlashAttnBwdSm90INS1_25CollectiveMainloopBwdSm90ILi2ELi2ELi2EN4cute5tupleIJNS5_1CILi1EEES8_S8_EEENS6_IJNS7_ILi64EEENS7_ILi128EEENS7_ILi96EEEEEENS_6half_tEfNS_4arch4Sm90ELb1ELb0ELb0ELb0ELb0ELb1ELb0ELb0ELi2ELi1ELi2ELi1ELb1EEENS1_24CollectiveEpilogueBwdGQAISD_fSG_Li256ELb0ELb0EEENS1_25SingleTileBwdLPTSchedulerILb0ELi128ELb0EEEEEEEEEvNT_6ParamsE)
        /*0380*/ 	.word	0x00000000


	//----- nvinfo : EIATTR_MIN_STACK_SIZE
	.align		4
.L_160:
        /*0384*/ 	.byte	0x04, 0x12
        /*0386*/ 	.short	(.L_162 - .L_161)
	.align		4
.L_161:
        /*0388*/ 	.word	index@(_ZN7cutlass13device_kernelIN5flash11enable_sm90INS1_16FlashAttnBwdSm90INS1_25CollectiveMainloopBwdSm90ILi2ELi2ELi2EN4cute5tupleIJNS5_1CILi1EEES8_S8_EEENS6_IJNS7_ILi64EEENS7_ILi128EEENS7_ILi96EEEEEENS_6half_tEfNS_4arch4Sm90ELb1ELb0ELb0ELb0ELb1ELb1ELb0ELb0ELi2ELi1ELi2ELi1ELb1EEENS1_24CollectiveEpilogueBwdGQAISD_fSG_Li256ELb0ELb1EEENS1_25SingleTileBwdLPTSchedulerILb0ELi128ELb1EEEEEEEEEvNT_6ParamsE)
        /*038c*/ 	.word	0x00000000


	//----- nvinfo : EIATTR_MIN_STACK_SIZE
	.align		4
.L_162:
        /*0390*/ 	.byte	0x04, 0x12
        /*0392*/ 	.short	(.L_164 - .L_163)
	.align		4
.L_163:
        /*0394*/ 	.word	index@(_ZN7cutlass13device_kernelIN5flash22FlashAttnBwdPreprocessIN4cute5tupleIJNS3_1CILi64EEENS5_ILi96EEEEEENS_6half_tEfNS_4arch4Sm90ELb1ELb0EEEEEvNT_6ParamsE)
        /*0398*/ 	.word	0x00000000


	//----- nvinfo : EIATTR_MIN_STACK_SIZE
	.align		4
.L_164:
        /*039c*/ 	.byte	0x04, 0x12
        /*039e*/ 	.short	(.L_166 - .L_165)
	.align		4
.L_165:
        /*03a0*/ 	.word	index@(_ZN7cutlass13device_kernelIN5flash11enable_sm90INS1_16FlashAttnBwdSm90INS1_25CollectiveMainloopBwdSm90ILi2ELi2ELi2EN4cute5tupleIJNS5_1CILi1EEES8_S8_EEENS6_IJNS7_ILi64EEENS7_ILi128EEENS7_ILi96EEEEEENS_6half_tEfNS_4arch4Sm90ELb1ELb0ELb0ELb1ELb0ELb1ELb0ELb0ELi2ELi1ELi2ELi1ELb1EEENS1_21CollectiveEpilogueBwdISD_SE_SG_Li256ELb1ELb0ELi1EEENS1_25SingleTileBwdLPTSchedulerILb1ELi128ELb0EEEEEEEEEvNT_6ParamsE)
        /*03a4*/ 	.word	0x00000000


	//----- nvinfo : EIATTR_MIN_STACK_SIZE
	.align		4
.L_166:
        /*03a8*/ 	.byte	0x04, 0x12
        /*03aa*/ 	.short	(.L_168 - .L_167)
	.align		4
.L_167:
        /*03ac*/ 	.word	index@(_ZN7cutlass13device_kernelIN5flash11enable_sm90INS1_16FlashAttnBwdSm90INS1_25CollectiveMainloopBwdSm90ILi2ELi2ELi2EN4cute5tupleIJNS5_1CILi1EEES8_S8_EEENS6_IJNS7_ILi64EEENS7_ILi128EEENS7_ILi96EEEEEENS_6half_tEfNS_4arch4Sm90ELb1ELb0ELb0ELb1ELb1ELb1ELb0ELb0ELi2ELi1ELi2ELi1ELb1EEENS1_21CollectiveEpilogueBwdISD_SE_SG_Li256ELb1ELb0ELi1EEENS1_25SingleTileBwdLPTSchedulerILb1ELi128ELb1EEEEEEEEEvNT_6ParamsE)
        /*03b0*/ 	.word	0x00000000


	//----- nvinfo : EIATTR_MIN_STACK_SIZE
	.align		4
.L_168:
        /*03b4*/ 	.byte	0x04, 0x12
        /*03b6*/ 	.short	(.L_170 - .L_169)
	.align		4
.L_169:
        /*03b8*/ 	.word	index@(_ZN7cutlass13device_kernelIN5flash11enable_sm90INS1_16FlashAttnBwdSm90INS1_25CollectiveMainloopBwdSm90ILi2ELi2ELi2EN4cute5tupleIJNS5_1CILi1EEES8_S8_EEENS6_IJNS7_ILi64EEENS7_ILi128EEENS7_ILi96EEEEEENS_6half_tEfNS_4arch4Sm90ELb1ELb0ELb0ELb1ELb0ELb1ELb0ELb0ELi2ELi1ELi2ELi1ELb1EEENS1_24CollectiveEpilogueBwdGQAISD_fSG_Li256ELb1ELb0EEENS1_25SingleTileBwdLPTSchedulerILb1ELi128ELb0EEEEEEEEEvNT_6ParamsE)
        /*03bc*/ 	.word	0x00000000


	//----- nvinfo : EIATTR_MIN_STACK_SIZE
	.align		4
.L_170:
        /*03c0*/ 	.byte	0x04, 0x12
        /*03c2*/ 	.short	(.L_172 - .L_171)
	.align		4
.L_171:
        /*03c4*/ 	.word	index@(_ZN7cutlass13device_kernelIN5flash32FlashAttnBwdPostprocessConvertdQIN4cute5tupleIJNS3_1CILi128EEENS5_ILi96EEEEEENS_6half_tEfNS_4arch4Sm90ELi256ENS3_8TiledMMAINS3_8MMA_AtomIJNS3_4SM904GMMA25MMA_64x96x16_F32F16F16_RSILNSF_5MajorE0ELSH_1ELNSF_7ScaleInE1ELSI_1EEEEEENS3_6LayoutINS4_IJNS5_ILi2EEENS5_ILi1EEESN_EEENS4_IJSN_NS5_ILi0EEESP_EEEEENS4_IJNS3_10UnderscoreESS_SS_EEEEELb0EEEEEvNT_6ParamsE)
        /*03c8*/ 	.word	0x00000000


	//----- nvinfo : EIATTR_MIN_STACK_SIZE
	.align		4
.L_172:
        /*03cc*/ 	.byte	0x04, 0x12
        /*03ce*/ 	.short	(.L_174 - .L_173)
	.align		4
.L_173:
        /*03d0*/ 	.word	index@(_ZN7cutlass13device_kernelIN5flash32FlashAttnBwdPostprocessConvertdQIN4cute5tupleIJNS3_1CILi64EEENS5_ILi96EEEEEENS_6half_tEfNS_4arch4Sm90ELi256ENS3_8TiledMMAINS3_8MMA_AtomIJNS3_4SM904GMMA25MMA_64x16x16_F32F16F16_SSILNSF_5MajorE0ELSH_1ELNSF_7ScaleInE1ELSI_1EEEEEENS3_6LayoutINS4_IJNS5_ILi1EEENS5_ILi2EEESM_EEENS4_IJNS5_ILi0EEESM_SP_EEEEENS4_IJNS3_10UnderscoreESS_SS_EEEEELb0EEEEEvNT_6ParamsE)
        /*03d4*/ 	.word	0x00000000


	//----- nvinfo : EIATTR_MIN_STACK_SIZE
	.align		4
.L_174:
        /*03d8*/ 	.byte	0x04, 0x12
        /*03da*/ 	.short	(.L_176 - .L_175)
	.align		4
.L_175:
        /*03dc*/ 	.word	index@(_ZN7cutlass13device_kernelIN5flash11enable_sm90INS1_16FlashAttnBwdSm90INS1_25CollectiveMainloopBwdSm90ILi2ELi2ELi2EN4cute5tupleIJNS5_1CILi1EEES8_S8_EEENS6_IJNS7_ILi64EEENS7_ILi128EEENS7_ILi96EEEEEENS_6half_tEfNS_4arch4Sm90ELb1ELb0ELb0ELb1ELb1ELb1ELb0ELb0ELi2ELi1ELi2ELi1ELb1EEENS1_24CollectiveEpilogueBwdGQAISD_fSG_Li256ELb1ELb1EEENS1_25SingleTileBwdLPTSchedulerILb1ELi128ELb1EEEEEEEEEvNT_6ParamsE)
        /*03e0*/ 	.word	0x00000000


	//----- nvinfo : EIATTR_MIN_STACK_SIZE
	.align		4
.L_176:
        /*03e4*/ 	.byte	0x04, 0x12
        /*03e6*/ 	.short	(.L_178 - .L_177)
	.align		4
.L_177:
        /*03e8*/ 	.word	index@(_ZN7cutlass13device_kernelIN5flash22FlashAttnBwdPreprocessIN4cute5tupleIJNS3_1CILi64EEENS5_ILi96EEEEEENS_6half_tEfNS_4arch4Sm90ELb1ELb1EEEEEvNT_6ParamsE)
        /*03ec*/ 	.word	0x00000000
.L_178:


//--------------------- .nv.compat                --------------------------
	.section	.nv.compat,"",@"SHT_CUDA_COMPAT_INFO"
	.align	4
        /*0000*/ 	.byte	0x02, 0x09, 0x01, 0x00, 0x02, 0x02, 0x02, 0x00, 0x02, 0x05, 0x05, 0x00, 0x03, 0x07, 0x01, 0x01
        /*0010*/ 	.byte	0x02, 0x03, 0x00, 0x00, 0x02, 0x06, 0x01, 0x00, 0x04, 0x0b, 0x08, 0x00, 0x01, 0x00, 0x00, 0x00
        /*0020*/ 	.byte	0x00, 0x00, 0x00, 0x00


//--------------------- .nv.info._ZN7cutlass13device_kernelIN5flash11enable_sm90INS1_16FlashAttnBwdSm90INS1_25CollectiveMainloopBwdSm90ILi2ELi2ELi2EN4cute5tupleIJNS5_1CILi1EEES8_S8_EEENS6_IJNS7_ILi64EEENS7_ILi128EEENS7_ILi96EEEEEENS_6half_tEfNS_4arch4Sm90ELb0ELb0ELb0ELb0ELb0ELb1ELb0ELb0ELi2ELi1ELi2ELi1ELb1EEENS1_21CollectiveEpilogueBwdISD_SE_SG_Li256ELb0ELb0ELi1EEENS1_19SingleTileSchedulerILb0ELb0ELb0ELi128EEEEEEEEEvNT_6ParamsE --------------------------
	.section	.nv.info._ZN7cutlass13device_kernelIN5flash11enable_sm90INS1_16FlashAttnBwdSm90INS1_25CollectiveMainloopBwdSm90ILi2ELi2ELi2EN4cute5tupleIJNS5_1CILi1EEES8_S8_EEENS6_IJNS7_ILi64EEENS7_ILi128EEENS7_ILi96EEEEEENS_6half_tEfNS_4arch4Sm90ELb0ELb0ELb0ELb0ELb0ELb1ELb0ELb0ELi2ELi1ELi2ELi1ELb1EEENS1_21CollectiveEpilogueBwdISD_SE_SG_Li256ELb0ELb0ELi1EEENS1_19SingleTileSchedulerILb0ELb0ELb0ELi128EEEEEEEEEvNT_6ParamsE,"",@"SHT_CUDA_INFO"
	.sectionflags	@""
	.align	4


	//----- nvinfo : EIATTR_CUDA_API_VERSION
	.align		4
        /*0000*/ 	.byte	0x04, 0x37
        /*0002*/ 	.short	(.L_180 - .L_179)
.L_179:
        /*0004*/ 	.word	0x00000082


	//----- nvinfo : EIATTR_KPARAM_INFO
	.align		4
.L_180:
        /*0008*/ 	.byte	0x04, 0x17
        /*000a*/ 	.short	(.L_182 - .L_181)
.L_181:
        /*000c*/ 	.word	0x00000000
        /*0010*/ 	.short	0x0000
        /*0012*/ 	.short	0x0000
        /*0014*/ 	.byte	0x00, 0xf0, 0x01, 0x24


	//----- nvinfo : EIATTR_SPARSE_MMA_MASK
	.align		4
.L_182:
        /*0018*/ 	.byte	0x03, 0x50
        /*001a*/ 	.short	0x0000


	//----- nvinfo : EIATTR_MAXREG_COUNT
	.align		4
        /*001c*/ 	.byte	0x03, 0x1b
        /*001e*/ 	.short	0x00a8


	//----- nvinfo : EIATTR_MERCURY_ISA_VERSION
	.align		4
        /*0020*/ 	.byte	0x03, 0x5f
        /*0022*/ 	.short	0x0101


	//----- nvinfo : EIATTR_VRC_CTA_INIT_COUNT
	.align		4
        /*0024*/ 	.byte	0x02, 0x4a
	.zero		1
	.zero		1


	//----- nvinfo : EIATTR_EXIT_INSTR_OFFSETS
	.align		4
        /*0028*/ 	.byte	0x04, 0x1c
        /*002a*/ 	.short	(.L_184 - .L_183)


	//   ....[0]....
.L_183:
        /*002c*/ 	.word	0x00000010


	//----- nvinfo : EIATTR_MAX_THREADS
	.align		4
.L_184:
        /*0030*/ 	.byte	0x04, 0x05
        /*0032*/ 	.short	(.L_186 - .L_185)
.L_185:
        /*0034*/ 	.word	0x00000180
        /*0038*/ 	.word	0x00000001
        /*003c*/ 	.word	0x00000001


	//----- nvinfo : EIATTR_CBANK_PARAM_SIZE
	.align		4
.L_186:
        /*0040*/ 	.byte	0x03, 0x19
        /*0042*/ 	.short	0x0900


	//----- nvinfo : EIATTR_PARAM_CBANK
	.align		4
        /*0044*/ 	.byte	0x04, 0x0a
        /*0046*/ 	.short	(.L_188 - .L_187)
	.align		4
.L_187:
        /*0048*/ 	.word	index@(.nv.constant0._ZN7cutlass13device_kernelIN5flash11enable_sm90INS1_16FlashAttnBwdSm90INS1_25CollectiveMainloopBwdSm90ILi2ELi2ELi2EN4cute5tupleIJNS5_1CILi1EEES8_S8_EEENS6_IJNS7_ILi64EEENS7_ILi128EEENS7_ILi96EEEEEENS_6half_tEfNS_4arch4Sm90ELb0ELb0ELb0ELb0ELb0ELb1ELb0ELb0ELi2ELi1ELi2ELi1ELb1EEENS1_21CollectiveEpilogueBwdISD_SE_SG_Li256ELb0ELb0ELi1EEENS1_19SingleTileSchedulerILb0ELb0ELb0ELi128EEEEEEEEEvNT_6ParamsE)
        /*004c*/ 	.short	0x0380
        /*004e*/ 	.short	0x0900


	//----- nvinfo : EIATTR_SW_WAR
	.align		4
.L_188:
        /*0050*/ 	.byte	0x04, 0x36
        /*0052*/ 	.short	(.L_190 - .L_189)
.L_189:
        /*0054*/ 	.word	0x00000008
.L_190:


//--------------------- .nv.info._ZN7cutlass13device_kernelIN5flash11enable_sm90INS1_16FlashAttnBwdSm90INS1_25CollectiveMainloopBwdSm90ILi2ELi2ELi2EN4cute5tupleIJNS5_1CILi1EEES8_S8_EEENS6_IJNS7_ILi64EEENS7_ILi128EEENS7_ILi96EEEEEENS_6half_tEfNS_4arch4Sm90ELb0ELb0ELb0ELb0ELb1ELb1ELb0ELb0ELi2ELi1ELi2ELi1ELb1EEENS1_21CollectiveEpilogueBwdISD_SE_SG_Li256ELb0ELb0ELi1EEENS1_19SingleTileSchedulerILb0ELb0ELb0ELi128EEEEEEEEEvNT_6ParamsE --------------------------
	.section	.nv.info._ZN7cutlass13device_kernelIN5flash11enable_sm90INS1_16FlashAttnBwdSm90INS1_25CollectiveMainloopBwdSm90ILi2ELi2ELi2EN4cute5tupleIJNS5_1CILi1EEES8_S8_EEENS6_IJNS7_ILi64EEENS7_ILi128EEENS7_ILi96EEEEEENS_6half_tEfNS_4arch4Sm90ELb0ELb0ELb0ELb0ELb1ELb1ELb0ELb0ELi2ELi1ELi2ELi1ELb1EEENS1_21CollectiveEpilogueBwdISD_SE_SG_Li256ELb0ELb0ELi1EEENS1_19SingleTileSchedulerILb0ELb0ELb0ELi128EEEEEEEEEvNT_6ParamsE,"",@"SHT_CUDA_INFO"
	.sectionflags	@""
	.align	4


	//----- nvinfo : EIATTR_CUDA_API_VERSION
	.align		4
        /*0000*/ 	.byte	0x04, 0x37
        /*0002*/ 	.short	(.L_192 - .L_191)
.L_191:
        /*0004*/ 	.word	0x00000082


	//----- nvinfo : EIATTR_KPARAM_INFO
	.align		4
.L_192:
        /*0008*/ 	.byte	0x04, 0x17
        /*000a*/ 	.short	(.L_194 - .L_193)
.L_193:
        /*000c*/ 	.word	0x00000000
        /*0010*/ 	.short	0x0000
        /*0012*/ 	.short	0x0000
        /*0014*/ 	.byte	0x00, 0xf0, 0x01, 0x24


	//----- nvinfo : EIATTR_SPARSE_MMA_MASK
	.align		4
.L_194:
        /*0018*/ 	.byte	0x03, 0x50
        /*001a*/ 	.short	0x0000


	//----- nvinfo : EIATTR_MAXREG_COUNT
	.align		4
        /*001c*/ 	.byte	0x03, 0x1b
        /*001e*/ 	.short	0x00a8


	//----- nvinfo : EIATTR_MERCURY_ISA_VERSION
	.align		4
        /*0020*/ 	.byte	0x03, 0x5f
        /*0022*/ 	.short	0x0101


	//----- nvinfo : EIATTR_VRC_CTA_INIT_COUNT
	.align		4
        /*0024*/ 	.byte	0x02, 0x4a
	.zero		1
	.zero		1


	//----- nvinfo : EIATTR_EXIT_INSTR_OFFSETS
	.align		4
        /*0028*/ 	.byte	0x04, 0x1c
        /*002a*/ 	.short	(.L_196 - .L_195)


	//   ....[0]....
.L_195:
        /*002c*/ 	.word	0x00000010


	//----- nvinfo : EIATTR_MAX_THREADS
	.align		4
.L_196:
        /*0030*/ 	.byte	0x04, 0x05
        /*0032*/ 	.short	(.L_198 - .L_197)
.L_197:
        /*0034*/ 	.word	0x00000180
        /*0038*/ 	.word	0x00000001
        /*003c*/ 	.word	0x00000001


	//----- nvinfo : EIATTR_CBANK_PARAM_SIZE
	.align		4
.L_198:
        /*0040*/ 	.byte	0x03, 0x19
        /*0042*/ 	.short	0x0900


	//----- nvinfo : EIATTR_PARAM_CBANK
	.align		4
        /*0044*/ 	.byte	0x04, 0x0a
        /*0046*/ 	.short	(.L_200 - .L_199)
	.align		4
.L_199:
        /*0048*/ 	.word	index@(.nv.constant0._ZN7cutlass13device_kernelIN5flash11enable_sm90INS1_16FlashAttnBwdSm90INS1_25CollectiveMainloopBwdSm90ILi2ELi2ELi2EN4cute5tupleIJNS5_1CILi1EEES8_S8_EEENS6_IJNS7_ILi64EEENS7_ILi128EEENS7_ILi96EEEEEENS_6half_tEfNS_4arch4Sm90ELb0ELb0ELb0ELb0ELb1ELb1ELb0ELb0ELi2ELi1ELi2ELi1ELb1EEENS1_21CollectiveEpilogueBwdISD_SE_SG_Li256ELb0ELb0ELi1EEENS1_19SingleTileSchedulerILb0ELb0ELb0ELi128EEEEEEEEEvNT_6ParamsE)
        /*004c*/ 	.short	0x0380
        /*004e*/ 	.short	0x0900


	//----- nvinfo : EIATTR_SW_WAR
	.align		4
.L_200:
        /*0050*/ 	.byte	0x04, 0x36
        /*0052*/ 	.short	(.L_202 - .L_201)
.L_201:
        /*0054*/ 	.word	0x00000008
.L_202:


//--------------------- .nv.info._ZN7cutlass13device_kernelIN5flash11enable_sm90INS1_16FlashAttnBwdSm90INS1_25CollectiveMainloopBwdSm90ILi2ELi2ELi2EN4cute5tupleIJNS5_1CILi1EEES8_S8_EEENS6_IJNS7_ILi64EEENS7_ILi128EEENS7_ILi96EEEEEENS_6half_tEfNS_4arch4Sm90ELb0ELb0ELb0ELb0ELb0ELb1ELb0ELb0ELi2ELi1ELi2ELi1ELb1EEENS1_24CollectiveEpilogueBwdGQAISD_fSG_Li256ELb0ELb0EEENS1_19SingleTileSchedulerILb0ELb0ELb0ELi128EEEEEEEEEvNT_6ParamsE --------------------------
	.section	.nv.info._ZN7cutlass13device_kernelIN5flash11enable_sm90INS1_16FlashAttnBwdSm90INS1_25CollectiveMainloopBwdSm90ILi2ELi2ELi2EN4cute5tupleIJNS5_1CILi1EEES8_S8_EEENS6_IJNS7_ILi64EEENS7_ILi128EEENS7_ILi96EEEEEENS_6half_tEfNS_4arch4Sm90ELb0ELb0ELb0ELb0ELb0ELb1ELb0ELb0ELi2ELi1ELi2ELi1ELb1EEENS1_24CollectiveEpilogueBwdGQAISD_fSG_Li256ELb0ELb0EEENS1_19SingleTileSchedulerILb0ELb0ELb0ELi128EEEEEEEEEvNT_6ParamsE,"",@"SHT_CUDA_INFO"
	.sectionflags	@""
	.align	4


	//----- nvinfo : EIATTR_CUDA_API_VERSION
	.align		4
        /*0000*/ 	.byte	0x04, 0x37
        /*0002*/ 	.short	(.L_204 - .L_203)
.L_203:
        /*0004*/ 	.word	0x00000082


	//----- nvinfo : EIATTR_KPARAM_INFO
	.align		4
.L_204:
        /*0008*/ 	.byte	0x04, 0x17
        /*000a*/ 	.short	(.L_206 - .L_205)
.L_205:
        /*000c*/ 	.word	0x00000000
        /*0010*/ 	.short	0x0000
        /*0012*/ 	.short	0x0000
        /*0014*/ 	.byte	0x00, 0xf0, 0x01, 0x1a


	//----- nvinfo : EIATTR_SPARSE_MMA_MASK
	.align		4
.L_206:
        /*0018*/ 	.byte	0x03, 0x50
        /*001a*/ 	.short	0x0000


	//----- nvinfo : EIATTR_MAXREG_COUNT
	.align		4
        /*001c*/ 	.byte	0x03, 0x1b
        /*001e*/ 	.short	0x00a8


	//----- nvinfo : EIATTR_MERCURY_ISA_VERSION
	.align		4
        /*0020*/ 	.byte	0x03, 0x5f
        /*0022*/ 	.short	0x0101


	//----- nvinfo : EIATTR_VRC_CTA_INIT_COUNT
	.align		4
        /*0024*/ 	.byte	0x02, 0x4a
	.zero		1
	.zero		1


	//----- nvinfo : EIATTR_EXIT_INSTR_OFFSETS
	.align		4
        /*0028*/ 	.byte	0x04, 0x1c
        /*002a*/ 	.short	(.L_208 - .L_207)


	//   ....[0]....
.L_207:
        /*002c*/ 	.word	0x00000010


	//----- nvinfo : EIATTR_MAX_THREADS
	.align		4
.L_208:
        /*0030*/ 	.byte	0x04, 0x05
        /*0032*/ 	.short	(.L_210 - .L_209)
.L_209:
        /*0034*/ 	.word	0x00000180
        /*0038*/ 	.word	0x00000001
        /*003c*/ 	.word	0x00000001


	//----- nvinfo : EIATTR_CBANK_PARAM_SIZE
	.align		4
.L_210:
        /*0040*/ 	.byte	0x03, 0x19
        /*0042*/ 	.short	0x0680


	//----- nvinfo : EIATTR_PARAM_CBANK
	.align		4
        /*0044*/ 	.byte	0x04, 0x0a
        /*0046*/ 	.short	(.L_212 - .L_211)
	.align		4
.L_211:
        /*0048*/ 	.word	index@(.nv.constant0._ZN7cutlass13device_kernelIN5flash11enable_sm90INS1_16FlashAttnBwdSm90INS1_25CollectiveMainloopBwdSm90ILi2ELi2ELi2EN4cute5tupleIJNS5_1CILi1EEES8_S8_EEENS6_IJNS7_ILi64EEENS7_ILi128EEENS7_ILi96EEEEEENS_6half_tEfNS_4arch4Sm90ELb0ELb0ELb0ELb0ELb0ELb1ELb0ELb0ELi2ELi1ELi2ELi1ELb1EEENS1_24CollectiveEpilogueBwdGQAISD_fSG_Li256ELb0ELb0EEENS1_19SingleTileSchedulerILb0ELb0ELb0ELi128EEEEEEEEEvNT_6ParamsE)
        /*004c*/ 	.short	0x0380
        /*004e*/ 	.short	0x0680


	//----- nvinfo : EIATTR_SW_WAR
	.align		4
.L_212:
        /*0050*/ 	.byte	0x04, 0x36
        /*0052*/ 	.short	(.L_214 - .L_213)
.L_213:
        /*0054*/ 	.word	0x00000008
.L_214:


//--------------------- .nv.info._ZN7cutlass13device_kernelIN5flash11enable_sm90INS1_16FlashAttnBwdSm90INS1_25CollectiveMainloopBwdSm90ILi2ELi2ELi2EN4cute5tupleIJNS5_1CILi1EEES8_S8_EEENS6_IJNS7_ILi64EEENS7_ILi128EEENS7_ILi96EEEEEENS_6half_tEfNS_4arch4Sm90ELb0ELb0ELb0ELb0ELb1ELb1ELb0ELb0ELi2ELi1ELi2ELi1ELb1EEENS1_24CollectiveEpilogueBwdGQAISD_fSG_Li256ELb0ELb1EEENS1_19SingleTileSchedulerILb0ELb0ELb0ELi128EEEEEEEEEvNT_6ParamsE --------------------------
	.section	.nv.info._ZN7cutlass13device_kernelIN5flash11enable_sm90INS1_16FlashAttnBwdSm90INS1_25CollectiveMainloopBwdSm90ILi2ELi2ELi2EN4cute5tupleIJNS5_1CILi1EEES8_S8_EEENS6_IJNS7_ILi64EEENS7_ILi128EEENS7_ILi96EEEEEENS_6half_tEfNS_4arch4Sm90ELb0ELb0ELb0ELb0ELb1ELb1ELb0ELb0ELi2ELi1ELi2ELi1ELb1EEENS1_24CollectiveEpilogueBwdGQAISD_fSG_Li256ELb0ELb1EEENS1_19SingleTileSchedulerILb0ELb0ELb0ELi128EEEEEEEEEvNT_6ParamsE,"",@"SHT_CUDA_INFO"
	.sectionflags	@""
	.align	4


	//----- nvinfo : EIATTR_CUDA_API_VERSION
	.align		4
        /*0000*/ 	.byte	0x04, 0x37
        /*0002*/ 	.short	(.L_216 - .L_215)
.L_215:
        /*0004*/ 	.word	0x00000082


	//----- nvinfo : EIATTR_KPARAM_INFO
	.align		4
.L_216:
        /*0008*/ 	.byte	0x04, 0x17
        /*000a*/ 	.short	(.L_218 - .L_217)
.L_217:
        /*000c*/ 	.word	0x00000000
        /*0010*/ 	.short	0x0000
        /*0012*/ 	.short	0x0000
        /*0014*/ 	.byte	0x00, 0xf0, 0x01, 0x1a


	//----- nvinfo : EIATTR_SPARSE_MMA_MASK
	.align		4
.L_218:
        /*0018*/ 	.byte	0x03, 0x50
        /*001a*/ 	.short	0x0000


	//----- nvinfo : EIATTR_MAXREG_COUNT
	.align		4
        /*001c*/ 	.byte	0x03, 0x1b
        /*001e*/ 	.short	0x00a8


	//----- nvinfo : EIATTR_MERCURY_ISA_VERSION
	.align		4
        /*0020*/ 	.byte	0x03, 0x5f
        /*0022*/ 	.short	0x0101


	//----- nvinfo : EIATTR_VRC_CTA_INIT_COUNT
	.align		4
        /*0024*/ 	.byte	0x02, 0x4a
	.zero		1
	.zero		1


	//----- nvinfo : EIATTR_EXIT_INSTR_OFFSETS
	.align		4
        /*0028*/ 	.byte	0x04, 0x1c
        /*002a*/ 	.short	(.L_220 - .L_219)


	//   ....[0]....
.L_219:
        /*002c*/ 	.word	0x00000010


	//----- nvinfo : EIATTR_MAX_THREADS
	.align		4
.L_220:
        /*0030*/ 	.byte	0x04, 0x05
        /*0032*/ 	.short	(.L_222 - .L_221)
.L_221:
        /*0034*/ 	.word	0x00000180
        /*0038*/ 	.word	0x00000001
        /*003c*/ 	.word	0x00000001


	//----- nvinfo : EIATTR_CBANK_PARAM_SIZE
	.align		4
.L_222:
        /*0040*/ 	.byte	0x03, 0x19
        /*0042*/ 	.short	0x0680


	//----- nvinfo : EIATTR_PARAM_CBANK
	.align		4
        /*0044*/ 	.byte	0x04, 0x0a
        /*0046*/ 	.short	(.L_224 - .L_223)
	.align		4
.L_223:
        /*0048*/ 	.word	index@(.nv.constant0._ZN7cutlass13device_kernelIN5flash11enable_sm90INS1_16FlashAttnBwdSm90INS1_25CollectiveMainloopBwdSm90ILi2ELi2ELi2EN4cute5tupleIJNS5_1CILi1EEES8_S8_EEENS6_IJNS7_ILi64EEENS7_ILi128EEENS7_ILi96EEEEEENS_6half_tEfNS_4arch4Sm90ELb0ELb0ELb0ELb0ELb1ELb1ELb0ELb0ELi2ELi1ELi2ELi1ELb1EEENS1_24CollectiveEpilogueBwdGQAISD_fSG_Li256ELb0ELb1EEENS1_19SingleTileSchedulerILb0ELb0ELb0ELi128EEEEEEEEEvNT_6ParamsE)
        /*004c*/ 	.short	0x0380
        /*004e*/ 	.short	0x0680


	//----- nvinfo : EIATTR_SW_WAR
	.align		4
.L_224:
        /*0050*/ 	.byte	0x04, 0x36
        /*0052*/ 	.short	(.L_226 - .L_225)
.L_225:
        /*0054*/ 	.word	0x00000008
.L_226:


//--------------------- .nv.info._ZN7cutlass13device_kernelIN5flash11enable_sm90INS1_16FlashAttnBwdSm90INS1_25CollectiveMainloopBwdSm90ILi2ELi2ELi2EN4cute5tupleIJNS5_1CILi1EEES8_S8_EEENS6_IJNS7_ILi64EEENS7_ILi128EEENS7_ILi96EEEEEENS_6half_tEfNS_4arch4Sm90ELb0ELb0ELb0ELb1ELb0ELb1ELb0ELb0ELi2ELi1ELi2ELi1ELb1EEENS1_21CollectiveEpilogueBwdISD_SE_SG_Li256ELb1ELb0ELi1EEENS1_19SingleTileSchedulerILb1ELb0ELb0ELi128EEEEEEEEEvNT_6ParamsE --------------------------
	.section	.nv.info._ZN7cutlass13device_kernelIN5flash11enable_sm90INS1_16FlashAttnBwdSm90INS1_25CollectiveMainloopBwdSm90ILi2ELi2ELi2EN4cute5tupleIJNS5_1CILi1EEES8_S8_EEENS6_IJNS7_ILi64EEENS7_ILi128EEENS7_ILi96EEEEEENS_6half_tEfNS_4arch4Sm90ELb0ELb0ELb0ELb1ELb0ELb1ELb0ELb0ELi2ELi1ELi2ELi1ELb1EEENS1_21CollectiveEpilogueBwdISD_SE_SG_Li256ELb1ELb0ELi1EEENS1_19SingleTileSchedulerILb1ELb0ELb0ELi128EEEEEEEEEvNT_6ParamsE,"",@"SHT_CUDA_INFO"
	.sectionflags	@""
	.align	4


	//----- nvinfo : EIATTR_CUDA_API_VERSION
	.align		4
        /*0000*/ 	.byte	0x04, 0x37
        /*0002*/ 	.short	(.L_228 - .L_227)
.L_227:
        /*0004*/ 	.word	0x00000082


	//----- nvinfo : EIATTR_KPARAM_INFO
	.align		4
.L_228:
        /*0008*/ 	.byte	0x04, 0x17
        /*000a*/ 	.short	(.L_230 - .L_229)
.L_229:
        /*000c*/ 	.word	0x00000000
        /*0010*/ 	.short	0x0000
        /*0012*/ 	.short	0x0000
        /*0014*/ 	.byte	0x00, 0xf0, 0x01, 0x1a


	//----- nvinfo : EIATTR_SPARSE_MMA_MASK
	.align		4
.L_230:
        /*0018*/ 	.byte	0x03, 0x50
        /*001a*/ 	.short	0x0000


	//----- nvinfo : EIATTR_MAXREG_COUNT
	.align		4
        /*001c*/ 	.byte	0x03, 0x1b
        /*001e*/ 	.short	0x00a8


	//----- nvinfo : EIATTR_MERCURY_ISA_VERSION
	.align		4
        /*0020*/ 	.byte	0x03, 0x5f
        /*0022*/ 	.short	0x0101


	//----- nvinfo : EIATTR_VRC_CTA_INIT_COUNT
	.align		4
        /*0024*/ 	.byte	0x02, 0x4a
	.zero		1
	.zero		1


	//----- nvinfo : EIATTR_EXIT_INSTR_OFFSETS
	.align		4
        /*0028*/ 	.byte	0x04, 0x1c
        /*002a*/ 	.short	(.L_232 - .L_231)


	//   ....[0]....
.L_231:
        /*002c*/ 	.word	0x00000010


	//----- nvinfo : EIATTR_MAX_THREADS
	.align		4
.L_232:
        /*0030*/ 	.byte	0x04, 0x05
        /*0032*/ 	.short	(.L_234 - .L_233)
.L_233:
        /*0034*/ 	.word	0x00000180
        /*0038*/ 	.word	0x00000001
        /*003c*/ 	.word	0x00000001


	//----- nvinfo : EIATTR_CBANK_PARAM_SIZE
	.align		4
.L_234:
        /*0040*/ 	.byte	0x03, 0x19
        /*0042*/ 	.short	0x0680


	//----- nvinfo : EIATTR_PARAM_CBANK
	.align		4
        /*0044*/ 	.byte	0x04, 0x0a
        /*0046*/ 	.short	(.L_236 - .L_235)
	.align		4
.L_235:
        /*0048*/ 	.word	index@(.nv.constant0._ZN7cutlass13device_kernelIN5flash11enable_sm90INS1_16FlashAttnBwdSm90INS1_25CollectiveMainloopBwdSm90ILi2ELi2ELi2EN4cute5tupleIJNS5_1CILi1EEES8_S8_EEENS6_IJNS7_ILi64EEENS7_ILi128EEENS7_ILi96EEEEEENS_6half_tEfNS_4arch4Sm90ELb0ELb0ELb0ELb1ELb0ELb1ELb0ELb0ELi2ELi1ELi2ELi1ELb1EEENS1_21CollectiveEpilogueBwdISD_SE_SG_Li256ELb1ELb0ELi1EEENS1_19SingleTileSchedulerILb1ELb0ELb0ELi128EEEEEEEEEvNT_6ParamsE)
        /*004c*/ 	.short	0x0380
        /*004e*/ 	.short	0x0680


	//----- nvinfo : EIATTR_SW_WAR
	.align		4
.L_236:
        /*0050*/ 	.byte	0x04, 0x36
        /*0052*/ 	.short	(.L_238 - .L_237)
.L_237:
        /*0054*/ 	.word	0x00000008
.L_238:


//--------------------- .nv.info._ZN7cutlass13device_kernelIN5flash11enable_sm90INS1_16FlashAttnBwdSm90INS1_25CollectiveMainloopBwdSm90ILi2ELi2ELi2EN4cute5tupleIJNS5_1CILi1EEES8_S8_EEENS6_IJNS7_ILi64EEENS7_ILi128EEENS7_ILi96EEEEEENS_6half_tEfNS_4arch4Sm90ELb0ELb0ELb0ELb1ELb1ELb1ELb0ELb0ELi2ELi1ELi2ELi1ELb1EEENS1_21CollectiveEpilogueBwdISD_SE_SG_Li256ELb1ELb0ELi1EEENS1_19SingleTileSchedulerILb1ELb0ELb0ELi128EEEEEEEEEvNT_6ParamsE --------------------------
	.section	.nv.info._ZN7cutlass13device_kernelIN5flash11enable_sm90INS1_16FlashAttnBwdSm90INS1_25CollectiveMainloopBwdSm90ILi2ELi2ELi2EN4cute5tupleIJNS5_1CILi1EEES8_S8_EEENS6_IJNS7_ILi64EEENS7_ILi128EEENS7_ILi96EEEEEENS_6half_tEfNS_4arch4Sm90ELb0ELb0ELb0ELb1ELb1ELb1ELb0ELb0ELi2ELi1ELi2ELi1ELb1EEENS1_21CollectiveEpilogueBwdISD_SE_SG_Li256ELb1ELb0ELi1EEENS1_19SingleTileSchedulerILb1ELb0ELb0ELi128EEEEEEEEEvNT_6ParamsE,"",@"SHT_CUDA_INFO"
	.sectionflags	@""
	.align	4


	//----- nvinfo : EIATTR_CUDA_API_VERSION
	.align		4
        /*0000*/ 	.byte	0x04, 0x37
        /*0002*/ 	.short	(.L_240 - .L_239)
.L_239:
        /*0004*/ 	.word	0x00000082


	//----- nvinfo : EIATTR_KPARAM_INFO
	.align		4
.L_240:
        /*0008*/ 	.byte	0x04, 0x17
        /*000a*/ 	.short	(.L_242 - .L_241)
.L_241:
        /*000c*/ 	.word	0x00000000
        /*0010*/ 	.short	0x0000
        /*0012*/ 	.short	0x0000
        /*0014*/ 	.byte	0x00, 0xf0, 0x01, 0x1a


	//----- nvinfo : EIATTR_SPARSE_MMA_MASK
	.align		4
.L_242:
        /*0018*/ 	.byte	0x03, 0x50
        /*001a*/ 	.short	0x0000


	//----- nvinfo : EIATTR_MAXREG_COUNT
	.align		4
        /*001c*/ 	.byte	0x03, 0x1b
        /*001e*/ 	.short	0x00a8


	//----- nvinfo : EIATTR_MERCURY_ISA_VERSION
	.align		4
        /*0020*/ 	.byte	0x03, 0x5f
        /*0022*/ 	.short	0x0101


	//----- nvinfo : EIATTR_VRC_CTA_INIT_COUNT
	.align		4
        /*0024*/ 	.byte	0x02, 0x4a
	.zero		1
	.zero		1


	//----- nvinfo : EIATTR_EXIT_INSTR_OFFSETS
	.align		4
        /*0028*/ 	.byte	0x04, 0x1c
        /*002a*/ 	.short	(.L_244 - .L_243)


	//   ....[0]....
.L_243:
        /*002c*/ 	.word	0x00000010


	//----- nvinfo : EIATTR_MAX_THREADS
	.align		4
.L_244:
        /*0030*/ 	.byte	0x04, 0x05
        /*0032*/ 	.short	(.L_246 - .L_245)
.L_245:
        /*0034*/ 	.word	0x00000180
        /*0038*/ 	.word	0x00000001
        /*003c*/ 	.word	0x00000001


	//----- nvinfo : EIATTR_CBANK_PARAM_SIZE
	.align		4
.L_246:
        /*0040*/ 	.byte	0x03, 0x19
        /*0042*/ 	.short	0x0680


	//----- nvinfo : EIATTR_PARAM_CBANK
	.align		4
        /*0044*/ 	.byte	0x04, 0x0a
        /*0046*/ 	.short	(.L_248 - .L_247)
	.align		4
.L_247:
        /*0048*/ 	.word	index@(.nv.constant0._ZN7cutlass13device_kernelIN5flash11enable_sm90INS1_16FlashAttnBwdSm90INS1_25CollectiveMainloopBwdSm90ILi2ELi2ELi2EN4cute5tupleIJNS5_1CILi1EEES8_S8_EEENS6_IJNS7_ILi64EEENS7_ILi128EEENS7_ILi96EEEEEENS_6half_tEfNS_4arch4Sm90ELb0ELb0ELb0ELb1ELb1ELb1ELb0ELb0ELi2ELi1ELi2ELi1ELb1EEENS1_21CollectiveEpilogueBwdISD_SE_SG_Li256ELb1ELb0ELi1EEENS1_19SingleTileSchedulerILb1ELb0ELb0ELi128EEEEEEEEEvNT_6ParamsE)
        /*004c*/ 	.short	0x0380
        /*004e*/ 	.short	0x0680


	//----- nvinfo : EIATTR_SW_WAR
	.align		4
.L_248:
        /*0050*/ 	.byte	0x04, 0x36
        /*0052*/ 	.short	(.L_250 - .L_249)
.L_249:
        /*0054*/ 	.word	0x00000008
.L_250:


//--------------------- .nv.info._ZN7cutlass13device_kernelIN5flash11enable_sm90INS1_16FlashAttnBwdSm90INS1_25CollectiveMainloopBwdSm90ILi2ELi2ELi2EN4cute5tupleIJNS5_1CILi1EEES8_S8_EEENS6_IJNS7_ILi64EEENS7_ILi128EEENS7_ILi96EEEEEENS_6half_tEfNS_4arch4Sm90ELb0ELb0ELb0ELb1ELb0ELb1ELb0ELb0ELi2ELi1ELi2ELi1ELb1EEENS1_24CollectiveEpilogueBwdGQAISD_fSG_Li256ELb1ELb0EEENS1_19SingleTileSchedulerILb1ELb0ELb0ELi128EEEEEEEEEvNT_6ParamsE --------------------------
	.section	.nv.info._ZN7cutlass13device_kernelIN5flash11enable_sm90INS1_16FlashAttnBwdSm90INS1_25CollectiveMainloopBwdSm90ILi2ELi2ELi2EN4cute5tupleIJNS5_1CILi1EEES8_S8_EEENS6_IJNS7_ILi64EEENS7_ILi128EEENS7_ILi96EEEEEENS_6half_tEfNS_4arch4Sm90ELb0ELb0ELb0ELb1ELb0ELb1ELb0ELb0ELi2ELi1ELi2ELi1ELb1EEENS1_24CollectiveEpilogueBwdGQAISD_fSG_Li256ELb1ELb0EEENS1_19SingleTileSchedulerILb1ELb0ELb0ELi128EEEEEEEEEvNT_6ParamsE,"",@"SHT_CUDA_INFO"
	.sectionflags	@""
	.align	4


	//----- nvinfo : EIATTR_CUDA_API_VERSION
	.align		4
        /*0000*/ 	.byte	0x04, 0x37
        /*0002*/ 	.short	(.L_252 - .L_251)
.L_251:
        /*0004*/ 	.word	0x00000082


	//----- nvinfo : EIATTR_KPARAM_INFO
	.align		4
.L_252:
        /*0008*/ 	.byte	0x04, 0x17
        /*000a*/ 	.short	(.L_254 - .L_253)
.L_253:
        /*000c*/ 	.word	0x00000000
        /*0010*/ 	.short	0x0000
        /*0012*/ 	.short	0x0000
        /*0014*/ 	.byte	0x00, 0xf0, 0x01, 0x1a


	//----- nvinfo : EIATTR_SPARSE_MMA_MASK
	.align		4
.L_254:
        /*0018*/ 	.byte	0x03, 0x50
        /*001a*/ 	.short	0x0000


	//----- nvinfo : EIATTR_MAXREG_COUNT
	.align		4
        /*001c*/ 	.byte	0x03, 0x1b
        /*001e*/ 	.short	0x00a8


	//----- nvinfo : EIATTR_MERCURY_ISA_VERSION
	.align		4
        /*0020*/ 	.byte	0x03, 0x5f
        /*0022*/ 	.short	0x0101


	//----- nvinfo : EIATTR_VRC_CTA_INIT_COUNT
	.align		4
        /*0024*/ 	.byte	0x02, 0x4a
	.zero		1
	.zero		1


	//----- nvinfo : EIATTR_EXIT_INSTR_OFFSETS
	.align		4
        /*0028*/ 	.byte	0x04, 0x1c
        /*002a*/ 	.short	(.L_256 - .L_255)


	//   ....[0]....
.L_255:
        /*002c*/ 	.word	0x00000010


	//----- nvinfo : EIATTR_MAX_THREADS
	.align		4
.L_256:
        /*0030*/ 	.byte	0x04, 0x05
        /*0032*/ 	.short	(.L_258 - .L_257)
.L_257:
        /*0034*/ 	.word	0x00000180
        /*0038*/ 	.word	0x00000001
        /*003c*/ 	.word	0x00000001


	//----- nvinfo : EIATTR_CBANK_PARAM_SIZE
	.align		4
.L_258:
        /*0040*/ 	.byte	0x03, 0x19
        /*0042*/ 	.short	0x0680


	//----- nvinfo : EIATTR_PARAM_CBANK
	.align		4
        /*0044*/ 	.byte	0x04, 0x0a
        /*0046*/ 	.short	(.L_260 - .L_259)
	.align		4
.L_259:
        /*0048*/ 	.word	index@(.nv.constant0._ZN7cutlass13device_kernelIN5flash11enable_sm90INS1_16FlashAttnBwdSm90INS1_25CollectiveMainloopBwdSm90ILi2ELi2ELi2EN4cute5tupleIJNS5_1CILi1EEES8_S8_EEENS6_IJNS7_ILi64EEENS7_ILi128EEENS7_ILi96EEEEEENS_6half_tEfNS_4arch4Sm90ELb0ELb0ELb0ELb1ELb0ELb1ELb0ELb0ELi2ELi1ELi2ELi1ELb1EEENS1_24CollectiveEpilogueBwdGQAISD_fSG_Li256ELb1ELb0EEENS1_19SingleTileSchedulerILb1ELb0ELb0ELi128EEEEEEEEEvNT_6ParamsE)
        /*004c*/ 	.short	0x0380
        /*004e*/ 	.short	0x0680


	//----- nvinfo : EIATTR_SW_WAR
	.align		4
.L_260:
        /*0050*/ 	.byte	0x04, 0x36
        /*0052*/ 	.short	(.L_262 - .L_261)
.L_261:
        /*0054*/ 	.word	0x00000008
.L_262:


//--------------------- .nv.info._ZN7cutlass13device_kernelIN5flash11enable_sm90INS1_16FlashAttnBwdSm90INS1_25CollectiveMainloopBwdSm90ILi2ELi2ELi2EN4cute5tupleIJNS5_1CILi1EEES8_S8_EEENS6_IJNS7_ILi64EEENS7_ILi128EEENS7_ILi96EEEEEENS_6half_tEfNS_4arch4Sm90ELb0ELb0ELb0ELb1ELb1ELb1ELb0ELb0ELi2ELi1ELi2ELi1ELb1EEENS1_24CollectiveEpilogueBwdGQAISD_fSG_Li256ELb1ELb1EEENS1_19SingleTileSchedulerILb1ELb0ELb0ELi128EEEEEEEEEvNT_6ParamsE --------------------------
	.section	.nv.info._ZN7cutlass13device_kernelIN5flash11enable_sm90INS1_16FlashAttnBwdSm90INS1_25CollectiveMainloopBwdSm90ILi2ELi2ELi2EN4cute5tupleIJNS5_1CILi1EEES8_S8_EEENS6_IJNS7_ILi64EEENS7_ILi128EEENS7_ILi96EEEEEENS_6half_tEfNS_4arch4Sm90ELb0ELb0ELb0ELb1ELb1ELb1ELb0ELb0ELi2ELi1ELi2ELi1ELb1EEENS1_24CollectiveEpilogueBwdGQAISD_fSG_Li256ELb1ELb1EEENS1_19SingleTileSchedulerILb1ELb0ELb0ELi128EEEEEEEEEvNT_6ParamsE,"",@"SHT_CUDA_INFO"
	.sectionflags	@""
	.align	4


	//----- nvinfo : EIATTR_CUDA_API_VERSION
	.align		4
        /*0000*/ 	.byte	0x04, 0x37
        /*0002*/ 	.short	(.L_264 - .L_263)
.L_263:
        /*0004*/ 	.word	0x00000082


	//----- nvinfo : EIATTR_KPARAM_INFO
	.align		4
.L_264:
        /*0008*/ 	.byte	0x04, 0x17
        /*000a*/ 	.short	(.L_266 - .L_265)
.L_265:
        /*000c*/ 	.word	0x00000000
        /*0010*/ 	.short	0x0000
        /*0012*/ 	.short	0x0000
        /*0014*/ 	.byte	0x00, 0xf0, 0x01, 0x1a


	//----- nvinfo : EIATTR_SPARSE_MMA_MASK
	.align		4
.L_266:
        /*0018*/ 	.byte	0x03, 0x50
        /*001a*/ 	.short	0x0000


	//----- nvinfo : EIATTR_MAXREG_COUNT
	.align		4
        /*001c*/ 	.byte	0x03, 0x1b
        /*001e*/ 	.short	0x00a8


	//----- nvinfo : EIATTR_MERCURY_ISA_VERSION
	.align		4
        /*0020*/ 	.byte	0x03, 0x5f
        /*0022*/ 	.short	0x0101


	//----- nvinfo : EIATTR_VRC_CTA_INIT_COUNT
	.align		4
        /*0024*/ 	.byte	0x02, 0x4a
	.zero		1
	.zero		1


	//----- nvinfo : EIATTR_EXIT_INSTR_OFFSETS
	.align		4
        /*0028*/ 	.byte	0x04, 0x1c
        /*002a*/ 	.short	(.L_268 - .L_267)


	//   ....[0]....
.L_267:
        /*002c*/ 	.word	0x00000010


	//----- nvinfo : EIATTR_MAX_THREADS
	.align		4
.L_268:
        /*0030*/ 	.byte	0x04, 0x05
        /*0032*/ 	.short	(.L_270 - .L_269)
.L_269:
        /*0034*/ 	.word	0x00000180
        /*0038*/ 	.word	0x00000001
        /*003c*/ 	.word	0x00000001


	//----- nvinfo : EIATTR_CBANK_PARAM_SIZE
	.align		4
.L_270:
        /*0040*/ 	.byte	0x03, 0x19
        /*0042*/ 	.short	0x0680


	//----- nvinfo : EIATTR_PARAM_CBANK
	.align		4
        /*0044*/ 	.byte	0x04, 0x0a
        /*0046*/ 	.short	(.L_272 - .L_271)
	.align		4
.L_271:
        /*0048*/ 	.word	index@(.nv.constant0._ZN7cutlass13device_kernelIN5flash11enable_sm90INS1_16FlashAttnBwdSm90INS1_25CollectiveMainloopBwdSm90ILi2ELi2ELi2EN4cute5tupleIJNS5_1CILi1EEES8_S8_EEENS6_IJNS7_ILi64EEENS7_ILi128EEENS7_ILi96EEEEEENS_6half_tEfNS_4arch4Sm90ELb0ELb0ELb0ELb1ELb1ELb1ELb0ELb0ELi2ELi1ELi2ELi1ELb1EEENS1_24CollectiveEpilogueBwdGQAISD_fSG_Li256ELb1ELb1EEENS1_19SingleTileSchedulerILb1ELb0ELb0ELi128EEEEEEEEEvNT_6ParamsE)
        /*004c*/ 	.short	0x0380
        /*004e*/ 	.short	0x0680


	//----- nvinfo : EIATTR_SW_WAR
	.align		4
.L_272:
        /*0050*/ 	.byte	0x04, 0x36
        /*0052*/ 	.short	(.L_274 - .L_273)
.L_273:
        /*0054*/ 	.word	0x00000008
.L_274:


//--------------------- .nv.info._ZN7cutlass13device_kernelIN5flash11enable_sm90INS1_16FlashAttnBwdSm90INS1_25CollectiveMainloopBwdSm90ILi2ELi2ELi2EN4cute5tupleIJNS5_1CILi1EEES8_S8_EEENS6_IJNS7_ILi64EEENS7_ILi128EEENS7_ILi96EEEEEENS_6half_tEfNS_4arch4Sm90ELb0ELb1ELb0ELb0ELb0ELb1ELb0ELb0ELi2ELi1ELi2ELi1ELb1EEENS1_21CollectiveEpilogueBwdISD_SE_SG_Li256ELb0ELb0ELi1EEENS1_19SingleTileSchedulerILb0ELb0ELb0ELi128EEEEEEEEEvNT_6ParamsE --------------------------
	.section	.nv.info._ZN7cutlass13device_kernelIN5flash11enable_sm90INS1_16FlashAttnBwdSm90INS1_25CollectiveMainloopBwdSm90ILi2ELi2ELi2EN4cute5tupleIJNS5_1CILi1EEES8_S8_EEENS6_IJNS7_ILi64EEENS7_ILi128EEENS7_ILi96EEEEEENS_6half_tEfNS_4arch4Sm90ELb0ELb1ELb0ELb0ELb0ELb1ELb0ELb0ELi2ELi1ELi2ELi1ELb1EEENS1_21CollectiveEpilogueBwdISD_SE_SG_Li256ELb0ELb0ELi1EEENS1_19SingleTileSchedulerILb0ELb0ELb0ELi128EEEEEEEEEvNT_6ParamsE,"",@"SHT_CUDA_INFO"
	.sectionflags	@""
	.align	4


	//----- nvinfo : EIATTR_CUDA_API_VERSION
	.align		4
        /*0000*/ 	.byte	0x04, 0x37
        /*0002*/ 	.short	(.L_276 - .L_275)
.L_275:
        /*0004*/ 	.word	0x00000082


	//----- nvinfo : EIATTR_KPARAM_INFO
	.align		4
.L_276:
        /*0008*/ 	.byte	0x04, 0x17
        /*000a*/ 	.short	(.L_278 - .L_277)
.L_277:
        /*000c*/ 	.word	0x00000000
        /*0010*/ 	.short	0x0000
        /*0012*/ 	.short	0x0000
        /*0014*/ 	.byte	0x00, 0xf0, 0x01, 0x24


	//----- nvinfo : EIATTR_SPARSE_MMA_MASK
	.align		4
.L_278:
        /*0018*/ 	.byte	0x03, 0x50
        /*001a*/ 	.short	0x0000


	//----- nvinfo : EIATTR_MAXREG_COUNT
	.align		4
        /*001c*/ 	.byte	0x03, 0x1b
        /*001e*/ 	.short	0x00a8


	//----- nvinfo : EIATTR_MERCURY_ISA_VERSION
	.align		4
        /*0020*/ 	.byte	0x03, 0x5f
        /*0022*/ 	.short	0x0101


	//----- nvinfo : EIATTR_VRC_CTA_INIT_COUNT
	.align		4
        /*0024*/ 	.byte	0x02, 0x4a
	.zero		1
	.zero		1


	//----- nvinfo : EIATTR_EXIT_INSTR_OFFSETS
	.align		4
        /*0028*/ 	.byte	0x04, 0x1c
        /*002a*/ 	.short	(.L_280 - .L_279)


	//   ....[0]....
.L_279:
        /*002c*/ 	.word	0x00000010


	//----- nvinfo : EIATTR_MAX_THREADS
	.align		4
.L_280:
        /*0030*/ 	.byte	0x04, 0x05
        /*0032*/ 	.short	(.L_282 - .L_281)
.L_281:
        /*0034*/ 	.word	0x00000180
        /*0038*/ 	.word	0x00000001
        /*003c*/ 	.word	0x00000001


	//----- nvinfo : EIATTR_CBANK_PARAM_SIZE
	.align		4
.L_282:
        /*0040*/ 	.byte	0x03, 0x19
        /*0042*/ 	.short	0x0900


	//----- nvinfo : EIATTR_PARAM_CBANK
	.align		4
        /*0044*/ 	.byte	0x04, 0x0a
        /*0046*/ 	.short	(.L_284 - .L_283)
	.align		4
.L_283:
        /*0048*/ 	.word	index@(.nv.constant0._ZN7cutlass13device_kernelIN5flash11enable_sm90INS1_16FlashAttnBwdSm90INS1_25CollectiveMainloopBwdSm90ILi2ELi2ELi2EN4cute5tupleIJNS5_1CILi1EEES8_S8_EEENS6_IJNS7_ILi64EEENS7_ILi128EEENS7_ILi96EEEEEENS_6half_tEfNS_4arch4Sm90ELb0ELb1ELb0ELb0ELb0ELb1ELb0ELb0ELi2ELi1ELi2ELi1ELb1EEENS1_21CollectiveEpilogueBwdISD_SE_SG_Li256ELb0ELb0ELi1EEENS1_19SingleTileSchedulerILb0ELb0ELb0ELi128EEEEEEEEEvNT_6ParamsE)
        /*004c*/ 	.short	0x0380
        /*004e*/ 	.short	0x0900


	//----- nvinfo : EIATTR_SW_WAR
	.align		4
.L_284:
        /*0050*/ 	.byte	0x04, 0x36
        /*0052*/ 	.short	(.L_286 - .L_285)
.L_285:
        /*0054*/ 	.word	0x00000008
.L_286:


//--------------------- .nv.info._ZN7cutlass13device_kernelIN5flash11enable_sm90INS1_16FlashAttnBwdSm90INS1_25CollectiveMainloopBwdSm90ILi2ELi2ELi2EN4cute5tupleIJNS5_1CILi1EEES8_S8_EEENS6_IJNS7_ILi64EEENS7_ILi128EEENS7_ILi96EEEEEENS_6half_tEfNS_4arch4Sm90ELb0ELb1ELb0ELb0ELb1ELb1ELb0ELb0ELi2ELi1ELi2ELi1ELb1EEENS1_21CollectiveEpilogueBwdISD_SE_SG_Li256ELb0ELb0ELi1EEENS1_19SingleTileSchedulerILb0ELb0ELb0ELi128EEEEEEEEEvNT_6ParamsE --------------------------
	.section	.nv.info._ZN7cutlass13device_kernelIN5flash11enable_sm90INS1_16FlashAttnBwdSm90INS1_25CollectiveMainloopBwdSm90ILi2ELi2ELi2EN4cute5tupleIJNS5_1CILi1EEES8_S8_EEENS6_IJNS7_ILi64EEENS7_ILi128EEENS7_ILi96EEEEEENS_6half_tEfNS_4arch4Sm90ELb0ELb1ELb0ELb0ELb1ELb1ELb0ELb0ELi2ELi1ELi2ELi1ELb1EEENS1_21CollectiveEpilogueBwdISD_SE_SG_Li256ELb0ELb0ELi1EEENS1_19SingleTileSchedulerILb0ELb0ELb0ELi128EEEEEEEEEvNT_6ParamsE,"",@"SHT_CUDA_INFO"
	.sectionflags	@""
	.align	4


	//----- nvinfo : EIATTR_CUDA_API_VERSION
	.align		4
        /*0000*/ 	.byte	0x04, 0x37
        /*0002*/ 	.short	(.L_288 - .L_287)
.L_287:
        /*0004*/ 	.word	0x00000082


	//----- nvinfo : EIATTR_KPARAM_INFO
	.align		4
.L_288:
        /*0008*/ 	.byte	0x04, 0x17
        /*000a*/ 	.short	(.L_290 - .L_289)
.L_289:
        /*000c*/ 	.word	0x00000000
        /*0010*/ 	.short	0x0000
        /*0012*/ 	.short	0x0000
        /*0014*/ 	.byte	0x00, 0xf0, 0x01, 0x24


	//----- nvinfo : EIATTR_SPARSE_MMA_MASK
	.align		4
.L_290:
        /*0018*/ 	.byte	0x03, 0x50
        /*001a*/ 	.short	0x0000


	//----- nvinfo : EIATTR_MAXREG_COUNT
	.align		4
        /*001c*/ 	.byte	0x03, 0x1b
        /*001e*/ 	.short	0x00a8


	//----- nvinfo : EIATTR_MERCURY_ISA_VERSION
	.align		4
        /*0020*/ 	.byte	0x03, 0x5f
        /*0022*/ 	.short	0x0101


	//----- nvinfo : EIATTR_VRC_CTA_INIT_COUNT
	.align		4
        /*0024*/ 	.byte	0x02, 0x4a
	.zero		1
	.zero		1


	//----- nvinfo : EIATTR_EXIT_INSTR_OFFSETS
	.align		4
        /*0028*/ 	.byte	0x04, 0x1c
        /*002a*/ 	.short	(.L_292 - .L_291)


	//   ....[0]....
.L_291:
        /*002c*/ 	.word	0x00000010


	//----- nvinfo : EIATTR_MAX_THREADS
	.align		4
.L_292:
        /*0030*/ 	.byte	0x04, 0x05
        /*0032*/ 	.short	(.L_294 - .L_293)
.L_293:
        /*0034*/ 	.word	0x00000180
        /*0038*/ 	.word	0x00000001
        /*003c*/ 	.word	0x00000001


	//----- nvinfo : EIATTR_CBANK_PARAM_SIZE
	.align		4
.L_294:
        /*0040*/ 	.byte	0x03, 0x19
        /*0042*/ 	.short	0x0900


	//----- nvinfo : EIATTR_PARAM_CBANK
	.align		4
        /*0044*/ 	.byte	0x04, 0x0a
        /*0046*/ 	.short	(.L_296 - .L_295)
	.align		4
.L_295:
        /*0048*/ 	.word	index@(.nv.constant0._ZN7cutlass13device_kernelIN5flash11enable_sm90INS1_16FlashAttnBwdSm90INS1_25CollectiveMainloopBwdSm90ILi2ELi2ELi2EN4cute5tupleIJNS5_1CILi1EEES8_S8_EEENS6_IJNS7_ILi64EEENS7_ILi128EEENS7_ILi96EEEEEENS_6half_tEfNS_4arch4Sm90ELb0ELb1ELb0ELb0ELb1ELb1ELb0ELb0ELi2ELi1ELi2ELi1ELb1EEENS1_21CollectiveEpilogueBwdISD_SE_SG_Li256ELb0ELb0ELi1EEENS1_19SingleTileSchedulerILb0ELb0ELb0ELi128EEEEEEEEEvNT_6ParamsE)
        /*004c*/ 	.short	0x0380
        /*004e*/ 	.short	0x0900


	//----- nvinfo : EIATTR_SW_WAR
	.align		4
.L_296:
        /*0050*/ 	.byte	0x04, 0x36
        /*0052*/ 	.short	(.L_298 - .L_297)
.L_297:
        /*0054*/ 	.word	0x00000008
.L_298:


//--------------------- .nv.info._ZN7cutlass13device_kernelIN5flash11enable_sm90INS1_16FlashAttnBwdSm90INS1_25CollectiveMainloopBwdSm90ILi2ELi2ELi2EN4cute5tupleIJNS5_1CILi1EEES8_S8_EEENS6_IJNS7_ILi64EEENS7_ILi128EEENS7_ILi96EEEEEENS_6half_tEfNS_4arch4Sm90ELb0ELb1ELb0ELb0ELb0ELb1ELb0ELb0ELi2ELi1ELi2ELi1ELb1EEENS1_24CollectiveEpilogueBwdGQAISD_fSG_Li256ELb0ELb0EEENS1_19SingleTileSchedulerILb0ELb0ELb0ELi128EEEEEEEEEvNT_6ParamsE --------------------------
	.section	.nv.info._ZN7cutlass13device_kernelIN5flash11enable_sm90INS1_16FlashAttnBwdSm90INS1_25CollectiveMainloopBwdSm90ILi2ELi2ELi2EN4cute5tupleIJNS5_1CILi1EEES8_S8_EEENS6_IJNS7_ILi64EEENS7_ILi128EEENS7_ILi96EEEEEENS_6half_tEfNS_4arch4Sm90ELb0ELb1ELb0ELb0ELb0ELb1ELb0ELb0ELi2ELi1ELi2ELi1ELb1EEENS1_24CollectiveEpilogueBwdGQAISD_fSG_Li256ELb0ELb0EEENS1_19SingleTileSchedulerILb0ELb0ELb0ELi128EEEEEEEEEvNT_6ParamsE,"",@"SHT_CUDA_INFO"
	.sectionflags	@""
	.align	4


	//----- nvinfo : EIATTR_CUDA_API_VERSION
	.align		4
        /*0000*/ 	.byte	0x04, 0x37
        /*0002*/ 	.short	(.L_300 - .L_299)
.L_299:
        /*0004*/ 	.word	0x00000082


	//----- nvinfo : EIATTR_KPARAM_INFO
	.align		4
.L_300:
        /*0008*/ 	.byte	0x04, 0x17
        /*000a*/ 	.short	(.L_302 - .L_301)
.L_301:
        /*000c*/ 	.word	0x00000000
        /*0010*/ 	.short	0x0000
        /*0012*/ 	.short	0x0000
        /*0014*/ 	.byte	0x00, 0xf0, 0x01, 0x1a


	//----- nvinfo : EIATTR_SPARSE_MMA_MASK
	.align		4
.L_302:
        /*0018*/ 	.byte	0x03, 0x50
        /*001a*/ 	.short	0x0000


	//----- nvinfo : EIATTR_MAXREG_COUNT
	.align		4
        /*001c*/ 	.byte	0x03, 0x1b
        /*001e*/ 	.short	0x00a8


	//----- nvinfo : EIATTR_MERCURY_ISA_VERSION
	.align		4
        /*0020*/ 	.byte	0x03, 0x5f
        /*0022*/ 	.short	0x0101


	//----- nvinfo : EIATTR_VRC_CTA_INIT_COUNT
	.align		4
        /*0024*/ 	.byte	0x02, 0x4a
	.zero		1
	.zero		1


	//----- nvinfo : EIATTR_EXIT_INSTR_OFFSETS
	.align		4
        /*0028*/ 	.byte	0x04, 0x1c
        /*002a*/ 	.short	(.L_304 - .L_303)


	//   ....[0]....
.L_303:
        /*002c*/ 	.word	0x00000010


	//----- nvinfo : EIATTR_MAX_THREADS
	.align		4
.L_304:
        /*0030*/ 	.byte	0x04, 0x05
        /*0032*/ 	.short	(.L_306 - .L_305)
.L_305:
        /*0034*/ 	.word	0x00000180
        /*0038*/ 	.word	0x00000001
        /*003c*/ 	.word	0x00000001


	//----- nvinfo : EIATTR_CBANK_PARAM_SIZE
	.align		4
.L_306:
        /*0040*/ 	.byte	0x03, 0x19
        /*0042*/ 	.short	0x0680


	//----- nvinfo : EIATTR_PARAM_CBANK
	.align		4
        /*0044*/ 	.byte	0x04, 0x0a
        /*0046*/ 	.short	(.L_308 - .L_307)
	.align		4
.L_307:
        /*0048*/ 	.word	index@(.nv.constant0._ZN7cutlass13device_kernelIN5flash11enable_sm90INS1_16FlashAttnBwdSm90INS1_25CollectiveMainloopBwdSm90ILi2ELi2ELi2EN4cute5tupleIJNS5_1CILi1EEES8_S8_EEENS6_IJNS7_ILi64EEENS7_ILi128EEENS7_ILi96EEEEEENS_6half_tEfNS_4arch4Sm90ELb0ELb1ELb0ELb0ELb0ELb1ELb0ELb0ELi2ELi1ELi2ELi1ELb1EEENS1_24CollectiveEpilogueBwdGQAISD_fSG_Li256ELb0ELb0EEENS1_19SingleTileSchedulerILb0ELb0ELb0ELi128EEEEEEEEEvNT_6ParamsE)
        /*004c*/ 	.short	0x0380
        /*004e*/ 	.short	0x0680


	//----- nvinfo : EIATTR_SW_WAR
	.align		4
.L_308:
        /*0050*/ 	.byte	0x04, 0x36
        /*0052*/ 	.short	(.L_310 - .L_309)
.L_309:
        /*0054*/ 	.word	0x00000008
.L_310:


//--------------------- .nv.info._ZN7cutlass13device_kernelIN5flash11enable_sm90INS1_16FlashAttnBwdSm90INS1_25CollectiveMainloopBwdSm90ILi2ELi2ELi2EN4cute5tupleIJNS5_1CILi1EEES8_S8_EEENS6_IJNS7_ILi64EEENS7_ILi128EEENS7_ILi96EEEEEENS_6half_tEfNS_4arch4Sm90ELb0ELb1ELb0ELb0ELb1ELb1ELb0ELb0ELi2ELi1ELi2ELi1ELb1EEENS1_24CollectiveEpilogueBwdGQAISD_fSG_Li256ELb0ELb1EEENS1_19SingleTileSchedulerILb0ELb0ELb0ELi128EEEEEEEEEvNT_6ParamsE --------------------------
	.section	.nv.info._ZN7cutlass13device_kernelIN5flash11enable_sm90INS1_16FlashAttnBwdSm90INS1_25CollectiveMainloopBwdSm90ILi2ELi2ELi2EN4cute5tupleIJNS5_1CILi1EEES8_S8_EEENS6_IJNS7_ILi64EEENS7_ILi128EEENS7_ILi96EEEEEENS_6half_tEfNS_4arch4Sm90ELb0ELb1ELb0ELb0ELb1ELb1ELb0ELb0ELi2ELi1ELi2ELi1ELb1EEENS1_24CollectiveEpilogueBwdGQAISD_fSG_Li256ELb0ELb1EEENS1_19SingleTileSchedulerILb0ELb0ELb0ELi128EEEEEEEEEvNT_6ParamsE,"",@"SHT_CUDA_INFO"
	.sectionflags	@""
	.align	4


	//----- nvinfo : EIATTR_CUDA_API_VERSION
	.align		4
        /*0000*/ 	.byte	0x04, 0x37
        /*0002*/ 	.short	(.L_312 - .L_311)
.L_311:
        /*0004*/ 	.word	0x00000082


	//----- nvinfo : EIATTR_KPARAM_INFO
	.align		4
.L_312:
        /*0008*/ 	.byte	0x04, 0x17
        /*000a*/ 	.short	(.L_314 - .L_313)
.L_313:
        /*000c*/ 	.word	0x00000000
        /*0010*/ 	.short	0x0000
        /*0012*/ 	.short	0x0000
        /*0014*/ 	.byte	0x00, 0xf0, 0x01, 0x1a


	//----- nvinfo : EIATTR_SPARSE_MMA_MASK
	.align		4
.L_314:
        /*0018*/ 	.byte	0x03, 0x50
        /*001a*/ 	.short	0x0000


	//----- nvinfo : EIATTR_MAXREG_COUNT
	.align		4
        /*001c*/ 	.byte	0x03, 0x1b
        /*001e*/ 	.short	0x00a8


	//----- nvinfo : EIATTR_MERCURY_ISA_VERSION
	.align		4
        /*0020*/ 	.byte	0x03, 0x5f
        /*0022*/ 	.short	0x0101


	//----- nvinfo : EIATTR_VRC_CTA_INIT_COUNT
	.align		4
        /*0024*/ 	.byte	0x02, 0x4a
	.zero		1
	.zero		1


	//----- nvinfo : EIATTR_EXIT_INSTR_OFFSETS
	.align		4
        /*0028*/ 	.byte	0x04, 0x1c
        /*002a*/ 	.short	(.L_316 - .L_315)


	//   ....[0]....
.L_315:
        /*002c*/ 	.word	0x00000010


	//----- nvinfo : EIATTR_MAX_THREADS
	.align		4
.L_316:
        /*0030*/ 	.byte	0x04, 0x05
        /*0032*/ 	.short	(.L_318 - .L_317)
.L_317:
        /*0034*/ 	.word	0x00000180
        /*0038*/ 	.word	0x00000001
        /*003c*/ 	.word	0x00000001


	//----- nvinfo : EIATTR_CBANK_PARAM_SIZE
	.align		4
.L_318:
        /*0040*/ 	.byte	0x03, 0x19
        /*0042*/ 	.short	0x0680


	//----- nvinfo : EIATTR_PARAM_CBANK
	.align		4
        /*0044*/ 	.byte	0x04, 0x0a
        /*0046*/ 	.short	(.L_320 - .L_319)
	.align		4
.L_319:
        /*0048*/ 	.word	index@(.nv.constant0._ZN7cutlass13device_kernelIN5flash11enable_sm90INS1_16FlashAttnBwdSm90INS1_25CollectiveMainloopBwdSm90ILi2ELi2ELi2EN4cute5tupleIJNS5_1CILi1EEES8_S8_EEENS6_IJNS7_ILi64EEENS7_ILi128EEENS7_ILi96EEEEEENS_6half_tEfNS_4arch4Sm90ELb0ELb1ELb0ELb0ELb1ELb1ELb0ELb0ELi2ELi1ELi2ELi1ELb1EEENS1_24CollectiveEpilogueBwdGQAISD_fSG_Li256ELb0ELb1EEENS1_19SingleTileSchedulerILb0ELb0ELb0ELi128EEEEEEEEEvNT_6ParamsE)
        /*004c*/ 	.short	0x0380
        /*004e*/ 	.short	0x0680


	//----- nvinfo : EIATTR_SW_WAR
	.align		4
.L_320:
        /*0050*/ 	.byte	0x04, 0x36
        /*0052*/ 	.short	(.L_322 - .L_321)
.L_321:
        /*0054*/ 	.word	0x00000008
.L_322:


//--------------------- .nv.info._ZN7cutlass13device_kernelIN5flash11enable_sm90INS1_16FlashAttnBwdSm90INS1_25CollectiveMainloopBwdSm90ILi2ELi2ELi2EN4cute5tupleIJNS5_1CILi1EEES8_S8_EEENS6_IJNS7_ILi64EEENS7_ILi128EEENS7_ILi96EEEEEENS_6half_tEfNS_4arch4Sm90ELb0ELb1ELb0ELb1ELb0ELb1ELb0ELb0ELi2ELi1ELi2ELi1ELb1EEENS1_21CollectiveEpilogueBwdISD_SE_SG_Li256ELb1ELb0ELi1EEENS1_19SingleTileSchedulerILb1ELb0ELb0ELi128EEEEEEEEEvNT_6ParamsE --------------------------
	.section	.nv.info._ZN7cutlass13device_kernelIN5flash11enable_sm90INS1_16FlashAttnBwdSm90INS1_25CollectiveMainloopBwdSm90ILi2ELi2ELi2EN4cute5tupleIJNS5_1CILi1EEES8_S8_EEENS6_IJNS7_ILi64EEENS7_ILi128EEENS7_ILi96EEEEEENS_6half_tEfNS_4arch4Sm90ELb0ELb1ELb0ELb1ELb0ELb1ELb0ELb0ELi2ELi1ELi2ELi1ELb1EEENS1_21CollectiveEpilogueBwdISD_SE_SG_Li256ELb1ELb0ELi1EEENS1_19SingleTileSchedulerILb1ELb0ELb0ELi128EEEEEEEEEvNT_6ParamsE,"",@"SHT_CUDA_INFO"
	.sectionflags	@""
	.align	4


	//----- nvinfo : EIATTR_CUDA_API_VERSION
	.align		4
        /*0000*/ 	.byte	0x04, 0x37
        /*0002*/ 	.short	(.L_324 - .L_323)
.L_323:
        /*0004*/ 	.word	0x00000082


	//----- nvinfo : EIATTR_KPARAM_INFO
	.align		4
.L_324:
        /*0008*/ 	.byte	0x04, 0x17
        /*000a*/ 	.short	(.L_326 - .L_325)
.L_325:
        /*000c*/ 	.word	0x00000000
        /*0010*/ 	.short	0x0000
        /*0012*/ 	.short	0x0000
        /*0014*/ 	.byte	0x00, 0xf0, 0x01, 0x1a


	//----- nvinfo : EIATTR_SPARSE_MMA_MASK
	.align		4
.L_326:
        /*0018*/ 	.byte	0x03, 0x50
        /*001a*/ 	.short	0x0000


	//----- nvinfo : EIATTR_MAXREG_COUNT
	.align		4
        /*001c*/ 	.byte	0x03, 0x1b
        /*001e*/ 	.short	0x00a8


	//----- nvinfo : EIATTR_MERCURY_ISA_VERSION
	.align		4
        /*0020*/ 	.byte	0x03, 0x5f
        /*0022*/ 	.short	0x0101


	//----- nvinfo : EIATTR_VRC_CTA_INIT_COUNT
	.align		4
        /*0024*/ 	.byte	0x02, 0x4a
	.zero		1
	.zero		1


	//----- nvinfo : EIATTR_EXIT_INSTR_OFFSETS
	.align		4
        /*0028*/ 	.byte	0x04, 0x1c
        /*002a*/ 	.short	(.L_328 - .L_327)


	//   ....[0]....
.L_327:
        /*002c*/ 	.word	0x00000010


	//----- nvinfo : EIATTR_MAX_THREADS
	.align		4
.L_328:
        /*0030*/ 	.byte	0x04, 0x05
        /*0032*/ 	.short	(.L_330 - .L_329)
.L_329:
        /*0034*/ 	.word	0x00000180
        /*0038*/ 	.word	0x00000001
        /*003c*/ 	.word	0x00000001


	//----- nvinfo : EIATTR_CBANK_PARAM_SIZE
	.align		4
.L_330:
        /*0040*/ 	.byte	0x03, 0x19
        /*0042*/ 	.short	0x0680


	//----- nvinfo : EIATTR_PARAM_CBANK
	.align		4
        /*0044*/ 	.byte	0x04, 0x0a
        /*0046*/ 	.short	(.L_332 - .L_331)
	.align		4
.L_331:
        /*0048*/ 	.word	index@(.nv.constant0._ZN7cutlass13device_kernelIN5flash11enable_sm90INS1_16FlashAttnBwdSm90INS1_25CollectiveMainloopBwdSm90ILi2ELi2ELi2EN4cute5tupleIJNS5_1CILi1EEES8_S8_EEENS6_IJNS7_ILi64EEENS7_ILi128EEENS7_ILi96EEEEEENS_6half_tEfNS_4arch4Sm90ELb0ELb1ELb0ELb1ELb0ELb1ELb0ELb0ELi2ELi1ELi2ELi1ELb1EEENS1_21CollectiveEpilogueBwdISD_SE_SG_Li256ELb1ELb0ELi1EEENS1_19SingleTileSchedulerILb1ELb0ELb0ELi128EEEEEEEEEvNT_6ParamsE)
        /*004c*/ 	.short	0x0380
        /*004e*/ 	.short	0x0680


	//----- nvinfo : EIATTR_SW_WAR
	.align		4
.L_332:
        /*0050*/ 	.byte	0x04, 0x36
        /*0052*/ 	.short	(.L_334 - .L_333)
.L_333:
        /*0054*/ 	.word	0x00000008
.L_334:


//--------------------- .nv.info._ZN7cutlass13device_kernelIN5flash11enable_sm90INS1_16FlashAttnBwdSm90INS1_25CollectiveMainloopBwdSm90ILi2ELi2ELi2EN4cute5tupleIJNS5_1CILi1EEES8_S8_EEENS6_IJNS7_ILi64EEENS7_ILi128EEENS7_ILi96EEEEEENS_6half_tEfNS_4arch4Sm90ELb0ELb1ELb0ELb1ELb1ELb1ELb0ELb0ELi2ELi1ELi2ELi1ELb1EEENS1_21CollectiveEpilogueBwdISD_SE_SG_Li256ELb1ELb0ELi1EEENS1_19SingleTileSchedulerILb1ELb0ELb0ELi128EEEEEEEEEvNT_6ParamsE --------------------------
	.section	.nv.info._ZN7cutlass13device_kernelIN5flash11enable_sm90INS1_16FlashAttnBwdSm90INS1_25CollectiveMainloopBwdSm90ILi2ELi2ELi2EN4cute5tupleIJNS5_1CILi1EEES8_S8_EEENS6_IJNS7_ILi64EEENS7_ILi128EEENS7_ILi96EEEEEENS_6half_tEfNS_4arch4Sm90ELb0ELb1ELb0ELb1ELb1ELb1ELb0ELb0ELi2ELi1ELi2ELi1ELb1EEENS1_21CollectiveEpilogueBwdISD_SE_SG_Li256ELb1ELb0ELi1EEENS1_19SingleTileSchedulerILb1ELb0ELb0ELi128EEEEEEEEEvNT_6ParamsE,"",@"SHT_CUDA_INFO"
	.sectionflags	@""
	.align	4


	//----- nvinfo : EIATTR_CUDA_API_VERSION
	.align		4
        /*0000*/ 	.byte	0x04, 0x37
        /*0002*/ 	.short	(.L_336 - .L_335)
.L_335:
        /*0004*/ 	.word	0x00000082


	//----- nvinfo : EIATTR_KPARAM_INFO
	.align		4
.L_336:
        /*0008*/ 	.byte	0x04, 0x17
        /*000a*/ 	.short	(.L_338 - .L_337)
.L_337:
        /*000c*/ 	.word	0x00000000
        /*0010*/ 	.short	0x0000
        /*0012*/ 	.short	0x0000
        /*0014*/ 	.byte	0x00, 0xf0, 0x01, 0x1a


	//----- nvinfo : EIATTR_SPARSE_MMA_MASK
	.align		4
.L_338:
        /*0018*/ 	.byte	0x03, 0x50
        /*001a*/ 	.short	0x0000


	//----- nvinfo : EIATTR_MAXREG_COUNT
	.align		4
        /*001c*/ 	.byte	0x03, 0x1b
        /*001e*/ 	.short	0x00a8


	//----- nvinfo : EIATTR_MERCURY_ISA_VERSION
	.align		4
        /*0020*/ 	.byte	0x03, 0x5f
        /*0022*/ 	.short	0x0101


	//----- nvinfo : EIATTR_VRC_CTA_INIT_COUNT
	.align		4
        /*0024*/ 	.byte	0x02, 0x4a
	.zero		1
	.zero		1


	//----- nvinfo : EIATTR_EXIT_INSTR_OFFSETS
	.align		4
        /*0028*/ 	.byte	0x04, 0x1c
        /*002a*/ 	.short	(.L_340 - .L_339)


	//   ....[0]....
.L_339:
        /*002c*/ 	.word	0x00000010


	//----- nvinfo : EIATTR_MAX_THREADS
	.align		4
.L_340:
        /*0030*/ 	.byte	0x04, 0x05
        /*0032*/ 	.short	(.L_342 - .L_341)
.L_341:
        /*0034*/ 	.word	0x00000180
        /*0038*/ 	.word	0x00000001
        /*003c*/ 	.word	0x00000001


	//----- nvinfo : EIATTR_CBANK_PARAM_SIZE
	.align		4
.L_342:
        /*0040*/ 	.byte	0x03, 0x19
        /*0042*/ 	.short	0x0680


	//----- nvinfo : EIATTR_PARAM_CBANK
	.align		4
        /*0044*/ 	.byte	0x04, 0x0a
        /*0046*/ 	.short	(.L_344 - .L_343)
	.align		4
.L_343:
        /*0048*/ 	.word	index@(.nv.constant0._ZN7cutlass13device_kernelIN5flash11enable_sm90INS1_16FlashAttnBwdSm90INS1_25CollectiveMainloopBwdSm90ILi2ELi2ELi2EN4cute5tupleIJNS5_1CILi1EEES8_S8_EEENS6_IJNS7_ILi64EEENS7_ILi128EEENS7_ILi96EEEEEENS_6half_tEfNS_4arch4Sm90ELb0ELb1ELb0ELb1ELb1ELb1ELb0ELb0ELi2ELi1ELi2ELi1ELb1EEENS1_21CollectiveEpilogueBwdISD_SE_SG_Li256ELb1ELb0ELi1EEENS1_19SingleTileSchedulerILb1ELb0ELb0ELi128EEEEEEEEEvNT_6ParamsE)
        /*004c*/ 	.short	0x0380
        /*004e*/ 	.short	0x0680


	//----- nvinfo : EIATTR_SW_WAR
	.align		4
.L_344:
        /*0050*/ 	.byte	0x04, 0x36
        /*0052*/ 	.short	(.L_346 - .L_345)
.L_345:
        /*0054*/ 	.word	0x00000008
.L_346:


//--------------------- .nv.info._ZN7cutlass13device_kernelIN5flash11enable_sm90INS1_16FlashAttnBwdSm90INS1_25CollectiveMainloopBwdSm90ILi2ELi2ELi2EN4cute5tupleIJNS5_1CILi1EEES8_S8_EEENS6_IJNS7_ILi64EEENS7_ILi128EEENS7_ILi96EEEEEENS_6half_tEfNS_4arch4Sm90ELb0ELb1ELb0ELb1ELb0ELb1ELb0ELb0ELi2ELi1ELi2ELi1ELb1EEENS1_24CollectiveEpilogueBwdGQAISD_fSG_Li256ELb1ELb0EEENS1_19SingleTileSchedulerILb1ELb0ELb0ELi128EEEEEEEEEvNT_6ParamsE --------------------------
	.section	.nv.info._ZN7cutlass13device_kernelIN5flash11enable_sm90INS1_16FlashAttnBwdSm90INS1_25CollectiveMainloopBwdSm90ILi2ELi2ELi2EN4cute5tupleIJNS5_1CILi1EEES8_S8_EEENS6_IJNS7_ILi64EEENS7_ILi128EEENS7_ILi96EEEEEENS_6half_tEfNS_4arch4Sm90ELb0ELb1ELb0ELb1ELb0ELb1ELb0ELb0ELi2ELi1ELi2ELi1ELb1EEENS1_24CollectiveEpilogueBwdGQAISD_fSG_Li256ELb1ELb0EEENS1_19SingleTileSchedulerILb1ELb0ELb0ELi128EEEEEEEEEvNT_6ParamsE,"",@"SHT_CUDA_INFO"
	.sectionflags	@""
	.align	4


	//----- nvinfo : EIATTR_CUDA_API_VERSION
	.align		4
        /*0000*/ 	.byte	0x04, 0x37
        /*0002*/ 	.short	(.L_348 - .L_347)
.L_347:
        /*0004*/ 	.word	0x00000082


	//----- nvinfo : EIATTR_KPARAM_INFO
	.align		4
.L_348:
        /*0008*/ 	.byte	0x04, 0x17
        /*000a*/ 	.short	(.L_350 - .L_349)
.L_349:
        /*000c*/ 	.word	0x00000000
        /*0010*/ 	.short	0x0000
        /*0012*/ 	.short	0x0000
        /*0014*/ 	.byte	0x00, 0xf0, 0x01, 0x1a


	//----- nvinfo : EIATTR_SPARSE_MMA_MASK
	.align		4
.L_350:
        /*0018*/ 	.byte	0x03, 0x50
        /*001a*/ 	.short	0x0000


	//----- nvinfo : EIATTR_MAXREG_COUNT
	.align		4
        /*001c*/ 	.byte	0x03, 0x1b
        /*001e*/ 	.short	0x00a8


	//----- nvinfo : EIATTR_MERCURY_ISA_VERSION
	.align		4
        /*0020*/ 	.byte	0x03, 0x5f
        /*0022*/ 	.short	0x0101


	//----- nvinfo : EIATTR_VRC_CTA_INIT_COUNT
	.align		4
        /*0024*/ 	.byte	0x02, 0x4a
	.zero		1
	.zero		1


	//----- nvinfo : EIATTR_EXIT_INSTR_OFFSETS
	.align		4
        /*0028*/ 	.byte	0x04, 0x1c
        /*002a*/ 	.short	(.L_352 - .L_351)


	//   ....[0]....
.L_351:
        /*002c*/ 	.word	0x00000010


	//----- nvinfo : EIATTR_MAX_THREADS
	.align		4
.L_352:
        /*0030*/ 	.byte	0x04, 0x05
        /*0032*/ 	.short	(.L_354 - .L_353)
.L_353:
        /*0034*/ 	.word	0x00000180
        /*0038*/ 	.word	0x00000001
        /*003c*/ 	.word	0x00000001


	//----- nvinfo : EIATTR_CBANK_PARAM_SIZE
	.align		4
.L_354:
        /*0040*/ 	.byte	0x03, 0x19
        /*0042*/ 	.short	0x0680


	//----- nvinfo : EIATTR_PARAM_CBANK
	.align		4
        /*0044*/ 	.byte	0x04, 0x0a
        /*0046*/ 	.short	(.L_356 - .L_355)
	.align		4
.L_355:
        /*0048*/ 	.word	index@(.nv.constant0._ZN7cutlass13device_kernelIN5flash11enable_sm90INS1_16FlashAttnBwdSm90INS1_25CollectiveMainloopBwdSm90ILi2ELi2ELi2EN4cute5tupleIJNS5_1CILi1EEES8_S8_EEENS6_IJNS7_ILi64EEENS7_ILi128EEENS7_ILi96EEEEEENS_6half_tEfNS_4arch4Sm90ELb0ELb1ELb0ELb1ELb0ELb1ELb0ELb0ELi2ELi1ELi2ELi1ELb1EEENS1_24CollectiveEpilogueBwdGQAISD_fSG_Li256ELb1ELb0EEENS1_19SingleTileSchedulerILb1ELb0ELb0ELi128EEEEEEEEEvNT_6ParamsE)
        /*004c*/ 	.short	0x0380
        /*004e*/ 	.short	0x0680


	//----- nvinfo : EIATTR_SW_WAR
	.align		4
.L_356:
        /*0050*/ 	.byte	0x04, 0x36
        /*0052*/ 	.short	(.L_358 - .L_357)
.L_357:
        /*0054*/ 	.word	0x00000008
.L_358:


//--------------------- .nv.info._ZN7cutlass13device_kernelIN5flash11enable_sm90INS1_16FlashAttnBwdSm90INS1_25CollectiveMainloopBwdSm90ILi2ELi2ELi2EN4cute5tupleIJNS5_1CILi1EEES8_S8_EEENS6_IJNS7_ILi64EEENS7_ILi128EEENS7_ILi96EEEEEENS_6half_tEfNS_4arch4Sm90ELb0ELb1ELb0ELb1ELb1ELb1ELb0ELb0ELi2ELi1ELi2ELi1ELb1EEENS1_24CollectiveEpilogueBwdGQAISD_fSG_Li256ELb1ELb1EEENS1_19SingleTileSchedulerILb1ELb0ELb0ELi128EEEEEEEEEvNT_6ParamsE --------------------------
	.section	.nv.info._ZN7cutlass13device_kernelIN5flash11enable_sm90INS1_16FlashAttnBwdSm90INS1_25CollectiveMainloopBwdSm90ILi2ELi2ELi2EN4cute5tupleIJNS5_1CILi1EEES8_S8_EEENS6_IJNS7_ILi64EEENS7_ILi128EEENS7_ILi96EEEEEENS_6half_tEfNS_4arch4Sm90ELb0ELb1ELb0ELb1ELb1ELb1ELb0ELb0ELi2ELi1ELi2ELi1ELb1EEENS1_24CollectiveEpilogueBwdGQAISD_fSG_Li256ELb1ELb1EEENS1_19SingleTileSchedulerILb1ELb0ELb0ELi128EEEEEEEEEvNT_6ParamsE,"",@"SHT_CUDA_INFO"
	.sectionflags	@""
	.align	4


	//----- nvinfo : EIATTR_CUDA_API_VERSION
	.align		4
        /*0000*/ 	.byte	0x04, 0x37
        /*0002*/ 	.short	(.L_360 - .L_359)
.L_359:
        /*0004*/ 	.word	0x00000082


	//----- nvinfo : EIATTR_KPARAM_INFO
	.align		4
.L_360:
        /*0008*/ 	.byte	0x04, 0x17
        /*000a*/ 	.short	(.L_362 - .L_361)
.L_361:
        /*000c*/ 	.word	0x00000000
        /*0010*/ 	.short	0x0000
        /*0012*/ 	.short	0x0000
        /*0014*/ 	.byte	0x00, 0xf0, 0x01, 0x1a


	//----- nvinfo : EIATTR_SPARSE_MMA_MASK
	.align		4
.L_362:
        /*0018*/ 	.byte	0x03, 0x50
        /*001a*/ 	.short	0x0000


	//----- nvinfo : EIATTR_MAXREG_COUNT
	.align		4
        /*001c*/ 	.byte	0x03, 0x1b
        /*001e*/ 	.short	0x00a8


	//----- nvinfo : EIATTR_MERCURY_ISA_VERSION
	.align		4
        /*0020*/ 	.byte	0x03, 0x5f
        /*0022*/ 	.short	0x0101


	//----- nvinfo : EIATTR_VRC_CTA_INIT_COUNT
	.align		4
        /*0024*/ 	.byte	0x02, 0x4a
	.zero		1
	.zero		1


	//----- nvinfo : EIATTR_EXIT_INSTR_OFFSETS
	.align		4
        /*0028*/ 	.byte	0x04, 0x1c
        /*002a*/ 	.short	(.L_364 - .L_363)


	//   ....[0]....
.L_363:
        /*002c*/ 	.word	0x00000010


	//----- nvinfo : EIATTR_MAX_THREADS
	.align		4
.L_364:
        /*0030*/ 	.byte	0x04, 0x05
        /*0032*/ 	.short	(.L_366 - .L_365)
.L_365:
        /*0034*/ 	.word	0x00000180
        /*0038*/ 	.word	0x00000001
        /*003c*/ 	.word	0x00000001


	//----- nvinfo : EIATTR_CBANK_PARAM_SIZE
	.align		4
.L_366:
        /*0040*/ 	.byte	0x03, 0x19
        /*0042*/ 	.short	0x0680


	//----- nvinfo : EIATTR_PARAM_CBANK
	.align		4
        /*0044*/ 	.byte	0x04, 0x0a
        /*0046*/ 	.short	(.L_368 - .L_367)
	.align		4
.L_367:
        /*0048*/ 	.word	index@(.nv.constant0._ZN7cutlass13device_kernelIN5flash11enable_sm90INS1_16FlashAttnBwdSm90INS1_25CollectiveMainloopBwdSm90ILi2ELi2ELi2EN4cute5tupleIJNS5_1CILi1EEES8_S8_EEENS6_IJNS7_ILi64EEENS7_ILi128EEENS7_ILi96EEEEEENS_6half_tEfNS_4arch4Sm90ELb0ELb1ELb0ELb1ELb1ELb1ELb0ELb0ELi2ELi1ELi2ELi1ELb1EEENS1_24CollectiveEpilogueBwdGQAISD_fSG_Li256ELb1ELb1EEENS1_19SingleTileSchedulerILb1ELb0ELb0ELi128EEEEEEEEEvNT_6ParamsE)
        /*004c*/ 	.short	0x0380
        /*004e*/ 	.short	0x0680


	//----- nvinfo : EIATTR_SW_WAR
	.align		4
.L_368:
        /*0050*/ 	.byte	0x04, 0x36
        /*0052*/ 	.short	(.L_370 - .L_369)
.L_369:
        /*0054*/ 	.word	0x00000008
.L_370:


//--------------------- .nv.info._ZN7cutlass13device_kernelIN5flash11enable_sm90INS1_16FlashAttnBwdSm90INS1_25CollectiveMainloopBwdSm90ILi2ELi2ELi2EN4cute5tupleIJNS5_1CILi1EEES8_S8_EEENS6_IJNS7_ILi64EEENS7_ILi128EEENS7_ILi96EEEEEENS_6half_tEfNS_4arch4Sm90ELb1ELb0ELb0ELb0ELb0ELb1ELb0ELb0ELi2ELi1ELi2ELi1ELb1EEENS1_21CollectiveEpilogueBwdISD_SE_SG_Li256ELb0ELb0ELi1EEENS1_25SingleTileBwdLPTSchedulerILb0ELi128ELb0EEEEEEEEEvNT_6ParamsE --------------------------
	.section	.nv.info._ZN7cutlass13device_kernelIN5flash11enable_sm90INS1_16FlashAttnBwdSm90INS1_25CollectiveMainloopBwdSm90ILi2ELi2ELi2EN4cute5tupleIJNS5_1CILi1EEES8_S8_EEENS6_IJNS7_ILi64EEENS7_ILi128EEENS7_ILi96EEEEEENS_6half_tEfNS_4arch4Sm90ELb1ELb0ELb0ELb0ELb0ELb1ELb0ELb0ELi2ELi1ELi2ELi1ELb1EEENS1_21CollectiveEpilogueBwdISD_SE_SG_Li256ELb0ELb0ELi1EEENS1_25SingleTileBwdLPTSchedulerILb0ELi128ELb0EEEEEEEEEvNT_6ParamsE,"",@"SHT_CUDA_INFO"
	.sectionflags	@""
	.align	4


	//----- nvinfo : EIATTR_CUDA_API_VERSION
	.align		4
        /*0000*/ 	.byte	0x04, 0x37
        /*0002*/ 	.short	(.L_372 - .L_371)
.L_371:
        /*0004*/ 	.word	0x00000082


	//----- nvinfo : EIATTR_KPARAM_INFO
	.align		4
.L_372:
        /*0008*/ 	.byte	0x04, 0x17
        /*000a*/ 	.short	(.L_374 - .L_373)
.L_373:
        /*000c*/ 	.word	0x00000000
        /*0010*/ 	.short	0x0000
        /*0012*/ 	.short	0x0000
        /*0014*/ 	.byte	0x00, 0xf0, 0x01, 0x24


	//----- nvinfo : EIATTR_SPARSE_MMA_MASK
	.align		4
.L_374:
        /*0018*/ 	.byte	0x03, 0x50
        /*001a*/ 	.short	0x0000


	//----- nvinfo : EIATTR_MAXREG_COUNT
	.align		4
        /*001c*/ 	.byte	0x03, 0x1b
        /*001e*/ 	.short	0x00a8


	//----- nvinfo : EIATTR_MERCURY_ISA_VERSION
	.align		4
        /*0020*/ 	.byte	0x03, 0x5f
        /*0022*/ 	.short	0x0101


	//----- nvinfo : EIATTR_VRC_CTA_INIT_COUNT
	.align		4
        /*0024*/ 	.byte	0x02, 0x4a
	.zero		1
	.zero		1


	//----- nvinfo : EIATTR_EXIT_INSTR_OFFSETS
	.align		4
        /*0028*/ 	.byte	0x04, 0x1c
        /*002a*/ 	.short	(.L_376 - .L_375)


	//   ....[0]....
.L_375:
        /*002c*/ 	.word	0x00000010


	//----- nvinfo : EIATTR_MAX_THREADS
	.align		4
.L_376:
        /*0030*/ 	.byte	0x04, 0x05
        /*0032*/ 	.short	(.L_378 - .L_377)
.L_377:
        /*0034*/ 	.word	0x00000180
        /*0038*/ 	.word	0x00000001
        /*003c*/ 	.word	0x00000001


	//----- nvinfo : EIATTR_CBANK_PARAM_SIZE
	.align		4
.L_378:
        /*0040*/ 	.byte	0x03, 0x19
        /*0042*/ 	.short	0x0900


	//----- nvinfo : EIATTR_PARAM_CBANK
	.align		4
        /*0044*/ 	.byte	0x04, 0x0a
        /*0046*/ 	.short	(.L_380 - .L_379)
	.align		4
.L_379:
        /*0048*/ 	.word	index@(.nv.constant0._ZN7cutlass13device_kernelIN5flash11enable_sm90INS1_16FlashAttnBwdSm90INS1_25CollectiveMainloopBwdSm90ILi2ELi2ELi2EN4cute5tupleIJNS5_1CILi1EEES8_S8_EEENS6_IJNS7_ILi64EEENS7_ILi128EEENS7_ILi96EEEEEENS_6half_tEfNS_4arch4Sm90ELb1ELb0ELb0ELb0ELb0ELb1ELb0ELb0ELi2ELi1ELi2ELi1ELb1EEENS1_21CollectiveEpilogueBwdISD_SE_SG_Li256ELb0ELb0ELi1EEENS1_25SingleTileBwdLPTSchedulerILb0ELi128ELb0EEEEEEEEEvNT_6ParamsE)
        /*004c*/ 	.short	0x0380
        /*004e*/ 	.short	0x0900


	//----- nvinfo : EIATTR_SW_WAR
	.align		4
.L_380:
        /*0050*/ 	.byte	0x04, 0x36
        /*0052*/ 	.short	(.L_382 - .L_381)
.L_381:
        /*0054*/ 	.word	0x00000008
.L_382:


//--------------------- .nv.info._ZN7cutlass13device_kernelIN5flash11enable_sm90INS1_16FlashAttnBwdSm90INS1_25CollectiveMainloopBwdSm90ILi2ELi2ELi2EN4cute5tupleIJNS5_1CILi1EEES8_S8_EEENS6_IJNS7_ILi64EEENS7_ILi128EEENS7_ILi96EEEEEENS_6half_tEfNS_4arch4Sm90ELb1ELb0ELb0ELb0ELb1ELb1ELb0ELb0ELi2ELi1ELi2ELi1ELb1EEENS1_21CollectiveEpilogueBwdISD_SE_SG_Li256ELb0ELb0ELi1EEENS1_25SingleTileBwdLPTSchedulerILb0ELi128ELb1EEEEEEEEEvNT_6ParamsE --------------------------
	.section	.nv.info._ZN7cutlass13device_kernelIN5flash11enable_sm90INS1_16FlashAttnBwdSm90INS1_25CollectiveMainloopBwdSm90ILi2ELi2ELi2EN4cute5tupleIJNS5_1CILi1EEES8_S8_EEENS6_IJNS7_ILi64EEENS7_ILi128EEENS7_ILi96EEEEEENS_6half_tEfNS_4arch4Sm90ELb1ELb0ELb0ELb0ELb1ELb1ELb0ELb0ELi2ELi1ELi2ELi1ELb1EEENS1_21CollectiveEpilogueBwdISD_SE_SG_Li256ELb0ELb0ELi1EEENS1_25SingleTileBwdLPTSchedulerILb0ELi128ELb1EEEEEEEEEvNT_6ParamsE,"",@"SHT_CUDA_INFO"
	.sectionflags	@""
	.align	4


	//----- nvinfo : EIATTR_CUDA_API_VERSION
	.align		4
        /*0000*/ 	.byte	0x04, 0x37
        /*0002*/ 	.short	(.L_384 - .L_383)
.L_383:
        /*0004*/ 	.word	0x00000082


	//----- nvinfo : EIATTR_KPARAM_INFO
	.align		4
.L_384:
        /*0008*/ 	.byte	0x04, 0x17
        /*000a*/ 	.short	(.L_386 - .L_385)
.L_385:
        /*000c*/ 	.word	0x00000000
        /*0010*/ 	.short	0x0000
        /*0012*/ 	.short	0x0000
        /*0014*/ 	.byte	0x00, 0xf0, 0x01, 0x24


	//----- nvinfo : EIATTR_SPARSE_MMA_MASK
	.align		4
.L_386:
        /*0018*/ 	.byte	0x03, 0x50
        /*001a*/ 	.short	0x0000


	//----- nvinfo : EIATTR_MAXREG_COUNT
	.align		4
        /*001c*/ 	.byte	0x03, 0x1b
        /*001e*/ 	.short	0x00a8


	//----- nvinfo : EIATTR_MERCURY_ISA_VERSION
	.align		4
        /*0020*/ 	.byte	0x03, 0x5f
        /*0022*/ 	.short	0x0101


	//----- nvinfo : EIATTR_VRC_CTA_INIT_COUNT
	.align		4
        /*0024*/ 	.byte	0x02, 0x4a
	.zero		1
	.zero		1


	//----- nvinfo : EIATTR_EXIT_INSTR_OFFSETS
	.align		4
        /*0028*/ 	.byte	0x04, 0x1c
        /*002a*/ 	.short	(.L_388 - .L_387)


	//   ....[0]....
.L_387:
        /*002c*/ 	.word	0x00000010


	//----- nvinfo : EIATTR_MAX_THREADS
	.align		4
.L_388:
        /*0030*/ 	.byte	0x04, 0x05
        /*0032*/ 	.short	(.L_390 - .L_389)
.L_389:
        /*0034*/ 	.word	0x00000180
        /*0038*/ 	.word	0x00000001
        /*003c*/ 	.word	0x00000001


	//----- nvinfo : EIATTR_CBANK_PARAM_SIZE
	.align		4
.L_390:
        /*0040*/ 	.byte	0x03, 0x19
        /*0042*/ 	.short	0x0900


	//----- nvinfo : EIATTR_PARAM_CBANK
	.align		4
        /*0044*/ 	.byte	0x04, 0x0a
        /*0046*/ 	.short	(.L_392 - .L_391)
	.align		4
.L_391:
        /*0048*/ 	.word	index@(.nv.constant0._ZN7cutlass13device_kernelIN5flash11enable_sm90INS1_16FlashAttnBwdSm90INS1_25CollectiveMainloopBwdSm90ILi2ELi2ELi2EN4cute5tupleIJNS5_1CILi1EEES8_S8_EEENS6_IJNS7_ILi64EEENS7_ILi128EEENS7_ILi96EEEEEENS_6half_tEfNS_4arch4Sm90ELb1ELb0ELb0ELb0ELb1ELb1ELb0ELb0ELi2ELi1ELi2ELi1ELb1EEENS1_21CollectiveEpilogueBwdISD_SE_SG_Li256ELb0ELb0ELi1EEENS1_25SingleTileBwdLPTSchedulerILb0ELi128ELb1EEEEEEEEEvNT_6ParamsE)
        /*004c*/ 	.short	0x0380
        /*004e*/ 	.short	0x0900


	//----- nvinfo : EIATTR_SW_WAR
	.align		4
.L_392:
        /*0050*/ 	.byte	0x04, 0x36
        /*0052*/ 	.short	(.L_394 - .L_393)
.L_393:
        /*0054*/ 	.word	0x00000008
.L_394:


//--------------------- .nv.info._ZN7cutlass13device_kernelIN5flash11enable_sm90INS1_16FlashAttnBwdSm90INS1_25CollectiveMainloopBwdSm90ILi2ELi2ELi2EN4cute5tupleIJNS5_1CILi1EEES8_S8_EEENS6_IJNS7_ILi64EEENS7_ILi128EEENS7_ILi96EEEEEENS_6half_tEfNS_4arch4Sm90ELb1ELb0ELb0ELb0ELb0ELb1ELb0ELb0ELi2ELi1ELi2ELi1ELb1EEENS1_24CollectiveEpilogueBwdGQAISD_fSG_Li256ELb0ELb0EEENS1_25SingleTileBwdLPTSchedulerILb0ELi128ELb0EEEEEEEEEvNT_6ParamsE --------------------------
	.section	.nv.info._ZN7cutlass13device_kernelIN5flash11enable_sm90INS1_16FlashAttnBwdSm90INS1_25CollectiveMainloopBwdSm90ILi2ELi2ELi2EN4cute5tupleIJNS5_1CILi1EEES8_S8_EEENS6_IJNS7_ILi64EEENS7_ILi128EEENS7_ILi96EEEEEENS_6half_tEfNS_4arch4Sm90ELb1ELb0ELb0ELb0ELb0ELb1ELb0ELb0ELi2ELi1ELi2ELi1ELb1EEENS1_24CollectiveEpilogueBwdGQAISD_fSG_Li256ELb0ELb0EEENS1_25SingleTileBwdLPTSchedulerILb0ELi128ELb0EEEEEEEEEvNT_6ParamsE,"",@"SHT_CUDA_INFO"
	.sectionflags	@""
	.align	4


	//----- nvinfo : EIATTR_CUDA_API_VERSION
	.align		4
        /*0000*/ 	.byte	0x04, 0x37
        /*0002*/ 	.short	(.L_396 - .L_395)
.L_395:
        /*0004*/ 	.word	0x00000082


	//----- nvinfo : EIATTR_KPARAM_INFO
	.align		4
.L_396:
        /*0008*/ 	.byte	0x04, 0x17
        /*000a*/ 	.short	(.L_398 - .L_397)
.L_397:
        /*000c*/ 	.word	0x00000000
        /*0010*/ 	.short	0x0000
        /*0012*/ 	.short	0x0000
        /*0014*/ 	.byte	0x00, 0xf0, 0x01, 0x1c


	//----- nvinfo : EIATTR_SPARSE_MMA_MASK
	.align		4
.L_398:
        /*0018*/ 	.byte	0x03, 0x50
        /*001a*/ 	.short	0x0000


	//----- nvinfo : EIATTR_MAXREG_COUNT
	.align		4
        /*001c*/ 	.byte	0x03, 0x1b
        /*001e*/ 	.short	0x00a8


	//----- nvinfo : EIATTR_MERCURY_ISA_VERSION
	.align		4
        /*0020*/ 	.byte	0x03, 0x5f
        /*0022*/ 	.short	0x0101


	//----- nvinfo : EIATTR_VRC_CTA_INIT_COUNT
	.align		4
        /*0024*/ 	.byte	0x02, 0x4a
	.zero		1
	.zero		1


	//----- nvinfo : EIATTR_EXIT_INSTR_OFFSETS
	.align		4
        /*0028*/ 	.byte	0x04, 0x1c
        /*002a*/ 	.short	(.L_400 - .L_399)


	//   ....[0]....
.L_399:
        /*002c*/ 	.word	0x00000010


	//----- nvinfo : EIATTR_MAX_THREADS
	.align		4
.L_400:
        /*0030*/ 	.byte	0x04, 0x05
        /*0032*/ 	.short	(.L_402 - .L_401)
.L_401:
        /*0034*/ 	.word	0x00000180
        /*0038*/ 	.word	0x00000001
        /*003c*/ 	.word	0x00000001


	//----- nvinfo : EIATTR_CBANK_PARAM_SIZE
	.align		4
.L_402:
        /*0040*/ 	.byte	0x03, 0x19
        /*0042*/ 	.short	0x0700


	//----- nvinfo : EIATTR_PARAM_CBANK
	.align		4
        /*0044*/ 	.byte	0x04, 0x0a
        /*0046*/ 	.short	(.L_404 - .L_403)
	.align		4
.L_403:
        /*0048*/ 	.word	index@(.nv.constant0._ZN7cutlass13device_kernelIN5flash11enable_sm90INS1_16FlashAttnBwdSm90INS1_25CollectiveMainloopBwdSm90ILi2ELi2ELi2EN4cute5tupleIJNS5_1CILi1EEES8_S8_EEENS6_IJNS7_ILi64EEENS7_ILi128EEENS7_ILi96EEEEEENS_6half_tEfNS_4arch4Sm90ELb1ELb0ELb0ELb0ELb0ELb1ELb0ELb0ELi2ELi1ELi2ELi1ELb1EEENS1_24CollectiveEpilogueBwdGQAISD_fSG_Li256ELb0ELb0EEENS1_25SingleTileBwdLPTSchedulerILb0ELi128ELb0EEEEEEEEEvNT_6ParamsE)
        /*004c*/ 	.short	0x0380
        /*004e*/ 	.short	0x0700


	//----- nvinfo : EIATTR_SW_WAR
	.align		4
.L_404:
        /*0050*/ 	.byte	0x04, 0x36
        /*0052*/ 	.short	(.L_406 - .L_405)
.L_405:
        /*0054*/ 	.word	0x00000008
.L_406:


//--------------------- .nv.info._ZN7cutlass13device_kernelIN5flash11enable_sm90INS1_16FlashAttnBwdSm90INS1_25CollectiveMainloopBwdSm90ILi2ELi2ELi2EN4cute5tupleIJNS5_1CILi1EEES8_S8_EEENS6_IJNS7_ILi64EEENS7_ILi128EEENS7_ILi96EEEEEENS_6half_tEfNS_4arch4Sm90ELb1ELb0ELb0ELb0ELb1ELb1ELb0ELb0ELi2ELi1ELi2ELi1ELb1EEENS1_24CollectiveEpilogueBwdGQAISD_fSG_Li256ELb0ELb1EEENS1_25SingleTileBwdLPTSchedulerILb0ELi128ELb1EEEEEEEEEvNT_6ParamsE --------------------------
	.section	.nv.info._ZN7cutlass13device_kernelIN5flash11enable_sm90INS1_16FlashAttnBwdSm90INS1_25CollectiveMainloopBwdSm90ILi2ELi2ELi2EN4cute5tupleIJNS5_1CILi1EEES8_S8_EEENS6_IJNS7_ILi64EEENS7_ILi128EEENS7_ILi96EEEEEENS_6half_tEfNS_4arch4Sm90ELb1ELb0ELb0ELb0ELb1ELb1ELb0ELb0ELi2ELi1ELi2ELi1ELb1EEENS1_24CollectiveEpilogueBwdGQAISD_fSG_Li256ELb0ELb1EEENS1_25SingleTileBwdLPTSchedulerILb0ELi128ELb1EEEEEEEEEvNT_6ParamsE,"",@"SHT_CUDA_INFO"
	.sectionflags	@""
	.align	4


	//----- nvinfo : EIATTR_CUDA_API_VERSION
	.align		4
        /*0000*/ 	.byte	0x04, 0x37
        /*0002*/ 	.short	(.L_408 - .L_407)
.L_407:
        /*0004*/ 	.word	0x00000082


	//----- nvinfo : EIATTR_KPARAM_INFO
	.align		4
.L_408:
        /*0008*/ 	.byte	0x04, 0x17
        /*000a*/ 	.short	(.L_410 - .L_409)
.L_409:
        /*000c*/ 	.word	0x00000000
        /*0010*/ 	.short	0x0000
        /*0012*/ 	.short	0x0000
        /*0014*/ 	.byte	0x00, 0xf0, 0x01, 0x1c


	//----- nvinfo : EIATTR_SPARSE_MMA_MASK
	.align		4
.L_410:
        /*0018*/ 	.byte	0x03, 0x50
        /*001a*/ 	.short	0x0000


	//----- nvinfo : EIATTR_MAXREG_COUNT
	.align		4
        /*001c*/ 	.byte	0x03, 0x1b
        /*001e*/ 	.short	0x00a8


	//----- nvinfo : EIATTR_MERCURY_ISA_VERSION
	.align		4
        /*0020*/ 	.byte	0x03, 0x5f
        /*0022*/ 	.short	0x0101


	//----- nvinfo : EIATTR_VRC_CTA_INIT_COUNT
	.align		4
        /*0024*/ 	.byte	0x02, 0x4a
	.zero		1
	.zero		1


	//----- nvinfo : EIATTR_EXIT_INSTR_OFFSETS
	.align		4
        /*0028*/ 	.byte	0x04, 0x1c
        /*002a*/ 	.short	(.L_412 - .L_411)


	//   ....[0]....
.L_411:
        /*002c*/ 	.word	0x00000010


	//----- nvinfo : EIATTR_MAX_THREADS
	.align		4
.L_412:
        /*0030*/ 	.byte	0x04, 0x05
        /*0032*/ 	.short	(.L_414 - .L_413)
.L_413:
        /*0034*/ 	.word	0x00000180
        /*0038*/ 	.word	0x00000001
        /*003c*/ 	.word	0x00000001


	//----- nvinfo : EIATTR_CBANK_PARAM_SIZE
	.align		4
.L_414:
        /*0040*/ 	.byte	0x03, 0x19
        /*0042*/ 	.short	0x0700


	//----- nvinfo : EIATTR_PARAM_CBANK
	.align		4
        /*0044*/ 	.byte	0x04, 0x0a
        /*0046*/ 	.short	(.L_416 - .L_415)
	.align		4
.L_415:
        /*0048*/ 	.word	index@(.nv.constant0._ZN7cutlass13device_kernelIN5flash11enable_sm90INS1_16FlashAttnBwdSm90INS1_25CollectiveMainloopBwdSm90ILi2ELi2ELi2EN4cute5tupleIJNS5_1CILi1EEES8_S8_EEENS6_IJNS7_ILi64EEENS7_ILi128EEENS7_ILi96EEEEEENS_6half_tEfNS_4arch4Sm90ELb1ELb0ELb0ELb0ELb1ELb1ELb0ELb0ELi2ELi1ELi2ELi1ELb1EEENS1_24CollectiveEpilogueBwdGQAISD_fSG_Li256ELb0ELb1EEENS1_25SingleTileBwdLPTSchedulerILb0ELi128ELb1EEEEEEEEEvNT_6ParamsE)
        /*004c*/ 	.short	0x0380
        /*004e*/ 	.short	0x0700


	//----- nvinfo : EIATTR_SW_WAR
	.align		4
.L_416:
        /*0050*/ 	.byte	0x04, 0x36
        /*0052*/ 	.short	(.L_418 - .L_417)
.L_417:
        /*0054*/ 	.word	0x00000008
.L_418:


//--------------------- .nv.info._ZN7cutlass13device_kernelIN5flash22FlashAttnBwdPreprocessIN4cute5tupleIJNS3_1CILi64EEENS5_ILi96EEEEEENS_6half_tEfNS_4arch4Sm90ELb1ELb0EEEEEvNT_6ParamsE --------------------------
	.section	.nv.info._ZN7cutlass13device_kernelIN5flash22FlashAttnBwdPreprocessIN4cute5tupleIJNS3_1CILi64EEENS5_ILi96EEEEEENS_6half_tEfNS_4arch4Sm90ELb1ELb0EEEEEvNT_6ParamsE,"",@"SHT_CUDA_INFO"
	.sectionflags	@""
	.align	4


	//----- nvinfo : EIATTR_CUDA_API_VERSION
	.align		4
        /*0000*/ 	.byte	0x04, 0x37
        /*0002*/ 	.short	(.L_420 - .L_419)
.L_419:
        /*0004*/ 	.word	0x00000082


	//----- nvinfo : EIATTR_KPARAM_INFO
	.align		4
.L_420:
        /*0008*/ 	.byte	0x04, 0x17
        /*000a*/ 	.short	(.L_422 - .L_421)
.L_421:
        /*000c*/ 	.word	0x00000000
        /*0010*/ 	.short	0x0000
        /*0012*/ 	.short	0x0000
        /*0014*/ 	.byte	0x00, 0xf0, 0xc1, 0x03


	//----- nvinfo : EIATTR_SPARSE_MMA_MASK
	.align		4
.L_422:
        /*0018*/ 	.byte	0x03, 0x50
        /*001a*/ 	.short	0x0000


	//----- nvinfo : EIATTR_MAXREG_COUNT
	.align		4
        /*001c*/ 	.byte	0x03, 0x1b
        /*001e*/ 	.short	0x0080


	//----- nvinfo : EIATTR_MERCURY_ISA_VERSION
	.align		4
        /*0020*/ 	.byte	0x03, 0x5f
        /*0022*/ 	.short	0x0101


	//----- nvinfo : EIATTR_COOP_GROUP_MASK_REGIDS
	.align		4
        /*0024*/ 	.byte	0x04, 0x29
        /*0026*/ 	.short	(.L_424 - .L_423)


	//   ....[0]....
.L_423:
        /*0028*/ 	.word	0xffffffff


	//   ....[1]....
        /*002c*/ 	.word	0xffffffff


	//----- nvinfo : EIATTR_COOP_GROUP_INSTR_OFFSETS
	.align		4
.L_424:
        /*0030*/ 	.byte	0x04, 0x28
        /*0032*/ 	.short	(.L_426 - .L_425)


	//   ....[0]....
.L_425:
        /*0034*/ 	.word	0x00000ac0


	//   ....[1]....
        /*0038*/ 	.word	0x00000b70


	//----- nvinfo : EIATTR_VRC_CTA_INIT_COUNT
	.align		4
.L_426:
        /*003c*/ 	.byte	0x02, 0x4a
	.zero		1
	.zero		1


	//----- nvinfo : EIATTR_EXIT_INSTR_OFFSETS
	.align		4
        /*0040*/ 	.byte	0x04, 0x1c
        /*0042*/ 	.short	(.L_428 - .L_427)


	//   ....[0]....
.L_427:
        /*0044*/ 	.word	0x00000ed0


	//   ....[1]....
        /*0048*/ 	.word	0x00000f50


	//----- nvinfo : EIATTR_MAX_THREADS
	.align		4
.L_428:
        /*004c*/ 	.byte	0x04, 0x05
        /*004e*/ 	.short	(.L_430 - .L_429)
.L_429:
        /*0050*/ 	.word	0x00000100
        /*0054*/ 	.word	0x00000001
        /*0058*/ 	.word	0x00000001


	//----- nvinfo : EIATTR_CRS_STACK_SIZE
	.align		4
.L_430:
        /*005c*/ 	.byte	0x04, 0x1e
        /*005e*/ 	.short	(.L_432 - .L_431)
.L_431:
        /*0060*/ 	.word	0x00000000


	//----- nvinfo : EIATTR_CBANK_PARAM_SIZE
	.align		4
.L_432:
        /*0064*/ 	.byte	0x03, 0x19
        /*0066*/ 	.short	0x00f0


	//----- nvinfo : EIATTR_PARAM_CBANK
	.align		4
        /*0068*/ 	.byte	0x04, 0x0a
        /*006a*/ 	.short	(.L_434 - .L_433)
	.align		4
.L_433:
        /*006c*/ 	.word	index@(.nv.constant0._ZN7cutlass13device_kernelIN5flash22FlashAttnBwdPreprocessIN4cute5tupleIJNS3_1CILi64EEENS5_ILi96EEEEEENS_6half_tEfNS_4arch4Sm90ELb1ELb0EEEEEvNT_6ParamsE)
        /*0070*/ 	.short	0x0380
        /*0072*/ 	.short	0x00f0


	//----- nvinfo : EIATTR_SW_WAR
	.align		4
.L_434:
        /*0074*/ 	.byte	0x04, 0x36
        /*0076*/ 	.short	(.L_436 - .L_435)
.L_435:
        /*0078*/ 	.word	0x00000008
.L_436:


//--------------------- .nv.info._ZN7cutlass13device_kernelIN5flash11enable_sm90INS1_16FlashAttnBwdSm90INS1_25CollectiveMainloopBwdSm90ILi2ELi2ELi2EN4cute5tupleIJNS5_1CILi1EEES8_S8_EEENS6_IJNS7_ILi64EEENS7_ILi128EEENS7_ILi96EEEEEENS_6half_tEfNS_4arch4Sm90ELb1ELb0ELb0ELb1ELb0ELb1ELb0ELb0ELi2ELi1ELi2ELi1ELb1EEENS1_21CollectiveEpilogueBwdISD_SE_SG_Li256ELb1ELb0ELi1EEENS1_25SingleTileBwdLPTSchedulerILb1ELi128ELb0EEEEEEEEEvNT_6ParamsE --------------------------
	.section	.nv.info._ZN7cutlass13device_kernelIN5flash11enable_sm90INS1_16FlashAttnBwdSm90INS1_25CollectiveMainloopBwdSm90ILi2ELi2ELi2EN4cute5tupleIJNS5_1CILi1EEES8_S8_EEENS6_IJNS7_ILi64EEENS7_ILi128EEENS7_ILi96EEEEEENS_6half_tEfNS_4arch4Sm90ELb1ELb0ELb0ELb1ELb0ELb1ELb0ELb0ELi2ELi1ELi2ELi1ELb1EEENS1_21CollectiveEpilogueBwdISD_SE_SG_Li256ELb1ELb0ELi1EEENS1_25SingleTileBwdLPTSchedulerILb1ELi128ELb0EEEEEEEEEvNT_6ParamsE,"",@"SHT_CUDA_INFO"
	.sectionflags	@""
	.align	4


	//----- nvinfo : EIATTR_CUDA_API_VERSION
	.align		4
        /*0000*/ 	.byte	0x04, 0x37
        /*0002*/ 	.short	(.L_438 - .L_437)
.L_437:
        /*0004*/ 	.word	0x00000082


	//----- nvinfo : EIATTR_KPARAM_INFO
	.align		4
.L_438:
        /*0008*/ 	.byte	0x04, 0x17
        /*000a*/ 	.short	(.L_440 - .L_439)
.L_439:
        /*000c*/ 	.word	0x00000000
        /*0010*/ 	.short	0x0000
        /*0012*/ 	.short	0x0000
        /*0014*/ 	.byte	0x00, 0xf0, 0x01, 0x1a


	//----- nvinfo : EIATTR_SPARSE_MMA_MASK
	.align		4
.L_440:
        /*0018*/ 	.byte	0x03, 0x50
        /*001a*/ 	.short	0x0000


	//----- nvinfo : EIATTR_MAXREG_COUNT
	.align		4
        /*001c*/ 	.byte	0x03, 0x1b
        /*001e*/ 	.short	0x00a8


	//----- nvinfo : EIATTR_MERCURY_ISA_VERSION
	.align		4
        /*0020*/ 	.byte	0x03, 0x5f
        /*0022*/ 	.short	0x0101


	//----- nvinfo : EIATTR_VRC_CTA_INIT_COUNT
	.align		4
        /*0024*/ 	.byte	0x02, 0x4a
	.zero		1
	.zero		1


	//----- nvinfo : EIATTR_EXIT_INSTR_OFFSETS
	.align		4
        /*0028*/ 	.byte	0x04, 0x1c
        /*002a*/ 	.short	(.L_442 - .L_441)


	//   ....[0]....
.L_441:
        /*002c*/ 	.word	0x00000010


	//----- nvinfo : EIATTR_MAX_THREADS
	.align		4
.L_442:
        /*0030*/ 	.byte	0x04, 0x05
        /*0032*/ 	.short	(.L_444 - .L_443)
.L_443:
        /*0034*/ 	.word	0x00000180
        /*0038*/ 	.word	0x00000001
        /*003c*/ 	.word	0x00000001


	//----- nvinfo : EIATTR_CBANK_PARAM_SIZE
	.align		4
.L_444:
        /*0040*/ 	.byte	0x03, 0x19
        /*0042*/ 	.short	0x0680


	//----- nvinfo : EIATTR_PARAM_CBANK
	.align		4
        /*0044*/ 	.byte	0x04, 0x0a
        /*0046*/ 	.short	(.L_446 - .L_445)
	.align		4
.L_445:
        /*0048*/ 	.word	index@(.nv.constant0._ZN7cutlass13device_kernelIN5flash11enable_sm90INS1_16FlashAttnBwdSm90INS1_25CollectiveMainloopBwdSm90ILi2ELi2ELi2EN4cute5tupleIJNS5_1CILi1EEES8_S8_EEENS6_IJNS7_ILi64EEENS7_ILi128EEENS7_ILi96EEEEEENS_6half_tEfNS_4arch4Sm90ELb1ELb0ELb0ELb1ELb0ELb1ELb0ELb0ELi2ELi1ELi2ELi1ELb1EEENS1_21CollectiveEpilogueBwdISD_SE_SG_Li256ELb1ELb0ELi1EEENS1_25SingleTileBwdLPTSchedulerILb1ELi128ELb0EEEEEEEEEvNT_6ParamsE)
        /*004c*/ 	.short	0x0380
        /*004e*/ 	.short	0x0680


	//----- nvinfo : EIATTR_SW_WAR
	.align		4
.L_446:
        /*0050*/ 	.byte	0x04, 0x36
        /*0052*/ 	.short	(.L_448 - .L_447)
.L_447:
        /*0054*/ 	.word	0x00000008
.L_448:


//--------------------- .nv.info._ZN7cutlass13device_kernelIN5flash11enable_sm90INS1_16FlashAttnBwdSm90INS1_25CollectiveMainloopBwdSm90ILi2ELi2ELi2EN4cute5tupleIJNS5_1CILi1EEES8_S8_EEENS6_IJNS7_ILi64EEENS7_ILi128EEENS7_ILi96EEEEEENS_6half_tEfNS_4arch4Sm90ELb1ELb0ELb0ELb1ELb1ELb1ELb0ELb0ELi2ELi1ELi2ELi1ELb1EEENS1_21CollectiveEpilogueBwdISD_SE_SG_Li256ELb1ELb0ELi1EEENS1_25SingleTileBwdLPTSchedulerILb1ELi128ELb1EEEEEEEEEvNT_6ParamsE --------------------------
	.section	.nv.info._ZN7cutlass13device_kernelIN5flash11enable_sm90INS1_16FlashAttnBwdSm90INS1_25CollectiveMainloopBwdSm90ILi2ELi2ELi2EN4cute5tupleIJNS5_1CILi1EEES8_S8_EEENS6_IJNS7_ILi64EEENS7_ILi128EEENS7_ILi96EEEEEENS_6half_tEfNS_4arch4Sm90ELb1ELb0ELb0ELb1ELb1ELb1ELb0ELb0ELi2ELi1ELi2ELi1ELb1EEENS1_21CollectiveEpilogueBwdISD_SE_SG_Li256ELb1ELb0ELi1EEENS1_25SingleTileBwdLPTSchedulerILb1ELi128ELb1EEEEEEEEEvNT_6ParamsE,"",@"SHT_CUDA_INFO"
	.sectionflags	@""
	.align	4


	//----- nvinfo : EIATTR_CUDA_API_VERSION
	.align		4
        /*0000*/ 	.byte	0x04, 0x37
        /*0002*/ 	.short	(.L_450 - .L_449)
.L_449:
        /*0004*/ 	.word	0x00000082


	//----- nvinfo : EIATTR_KPARAM_INFO
	.align		4
.L_450:
        /*0008*/ 	.byte	0x04, 0x17
        /*000a*/ 	.short	(.L_452 - .L_451)
.L_451:
        /*000c*/ 	.word	0x00000000
        /*0010*/ 	.short	0x0000
        /*0012*/ 	.short	0x0000
        /*0014*/ 	.byte	0x00, 0xf0, 0x01, 0x1a


	//----- nvinfo : EIATTR_SPARSE_MMA_MASK
	.align		4
.L_452:
        /*0018*/ 	.byte	0x03, 0x50
        /*001a*/ 	.short	0x0000


	//----- nvinfo : EIATTR_MAXREG_COUNT
	.align		4
        /*001c*/ 	.byte	0x03, 0x1b
        /*001e*/ 	.short	0x00a8


	//----- nvinfo : EIATTR_MERCURY_ISA_VERSION
	.align		4
        /*0020*/ 	.byte	0x03, 0x5f
        /*0022*/ 	.short	0x0101


	//----- nvinfo : EIATTR_VRC_CTA_INIT_COUNT
	.align		4
        /*0024*/ 	.byte	0x02, 0x4a
	.zero		1
	.zero		1


	//----- nvinfo : EIATTR_EXIT_INSTR_OFFSETS
	.align		4
        /*0028*/ 	.byte	0x04, 0x1c
        /*002a*/ 	.short	(.L_454 - .L_453)


	//   ....[0]....
.L_453:
        /*002c*/ 	.word	0x00000010


	//----- nvinfo : EIATTR_MAX_THREADS
	.align		4
.L_454:
        /*0030*/ 	.byte	0x04, 0x05
        /*0032*/ 	.short	(.L_456 - .L_455)
.L_455:
        /*0034*/ 	.word	0x00000180
        /*0038*/ 	.word	0x00000001
        /*003c*/ 	.word	0x00000001


	//----- nvinfo : EIATTR_CBANK_PARAM_SIZE
	.align		4
.L_456:
        /*0040*/ 	.byte	0x03, 0x19
        /*0042*/ 	.short	0x0680


	//----- nvinfo : EIATTR_PARAM_CBANK
	.align		4
        /*0044*/ 	.byte	0x04, 0x0a
        /*0046*/ 	.short	(.L_458 - .L_457)
	.align		4
.L_457:
        /*0048*/ 	.word	index@(.nv.constant0._ZN7cutlass13device_kernelIN5flash11enable_sm90INS1_16FlashAttnBwdSm90INS1_25CollectiveMainloopBwdSm90ILi2ELi2ELi2EN4cute5tupleIJNS5_1CILi1EEES8_S8_EEENS6_IJNS7_ILi64EEENS7_ILi128EEENS7_ILi96EEEEEENS_6half_tEfNS_4arch4Sm90ELb1ELb0ELb0ELb1ELb1ELb1ELb0ELb0ELi2ELi1ELi2ELi1ELb1EEENS1_21CollectiveEpilogueBwdISD_SE_SG_Li256ELb1ELb0ELi1EEENS1_25SingleTileBwdLPTSchedulerILb1ELi128ELb1EEEEEEEEEvNT_6ParamsE)
        /*004c*/ 	.short	0x0380
        /*004e*/ 	.short	0x0680


	//----- nvinfo : EIATTR_SW_WAR
	.align		4
.L_458:
        /*0050*/ 	.byte	0x04, 0x36
        /*0052*/ 	.short	(.L_460 - .L_459)
.L_459:
        /*0054*/ 	.word	0x00000008
.L_460:


//--------------------- .nv.info._ZN7cutlass13device_kernelIN5flash11enable_sm90INS1_16FlashAttnBwdSm90INS1_25CollectiveMainloopBwdSm90ILi2ELi2ELi2EN4cute5tupleIJNS5_1CILi1EEES8_S8_EEENS6_IJNS7_ILi64EEENS7_ILi128EEENS7_ILi96EEEEEENS_6half_tEfNS_4arch4Sm90ELb1ELb0ELb0ELb1ELb0ELb1ELb0ELb0ELi2ELi1ELi2ELi1ELb1EEENS1_24CollectiveEpilogueBwdGQAISD_fSG_Li256ELb1ELb0EEENS1_25SingleTileBwdLPTSchedulerILb1ELi128ELb0EEEEEEEEEvNT_6ParamsE --------------------------
	.section	.nv.info._ZN7cutlass13device_kernelIN5flash11enable_sm90INS1_16FlashAttnBwdSm90INS1_25CollectiveMainloopBwdSm90ILi2ELi2ELi2EN4cute5tupleIJNS5_1CILi1EEES8_S8_EEENS6_IJNS7_ILi64EEENS7_ILi128EEENS7_ILi96EEEEEENS_6half_tEfNS_4arch4Sm90ELb1ELb0ELb0ELb1ELb0ELb1ELb0ELb0ELi2ELi1ELi2ELi1ELb1EEENS1_24CollectiveEpilogueBwdGQAISD_fSG_Li256ELb1ELb0EEENS1_25SingleTileBwdLPTSchedulerILb1ELi128ELb0EEEEEEEEEvNT_6ParamsE,"",@"SHT_CUDA_INFO"
	.sectionflags	@""
	.align	4


	//----- nvinfo : EIATTR_CUDA_API_VERSION
	.align		4
        /*0000*/ 	.byte	0x04, 0x37
        /*0002*/ 	.short	(.L_462 - .L_461)
.L_461:
        /*0004*/ 	.word	0x00000082


	//----- nvinfo : EIATTR_KPARAM_INFO
	.align		4
.L_462:
        /*0008*/ 	.byte	0x04, 0x17
        /*000a*/ 	.short	(.L_464 - .L_463)
.L_463:
        /*000c*/ 	.word	0x00000000
        /*0010*/ 	.short	0x0000
        /*0012*/ 	.short	0x0000
        /*0014*/ 	.byte	0x00, 0xf0, 0x01, 0x1c


	//----- nvinfo : EIATTR_SPARSE_MMA_MASK
	.align		4
.L_464:
        /*0018*/ 	.byte	0x03, 0x50
        /*001a*/ 	.short	0x0000


	//----- nvinfo : EIATTR_MAXREG_COUNT
	.align		4
        /*001c*/ 	.byte	0x03, 0x1b
        /*001e*/ 	.short	0x00a8


	//----- nvinfo : EIATTR_MERCURY_ISA_VERSION
	.align		4
        /*0020*/ 	.byte	0x03, 0x5f
        /*0022*/ 	.short	0x0101


	//----- nvinfo : EIATTR_VRC_CTA_INIT_COUNT
	.align		4
        /*0024*/ 	.byte	0x02, 0x4a
	.zero		1
	.zero		1


	//----- nvinfo : EIATTR_EXIT_INSTR_OFFSETS
	.align		4
        /*0028*/ 	.byte	0x04, 0x1c
        /*002a*/ 	.short	(.L_466 - .L_465)


	//   ....[0]....
.L_465:
        /*002c*/ 	.word	0x00000010


	//----- nvinfo : EIATTR_MAX_THREADS
	.align		4
.L_466:
        /*0030*/ 	.byte	0x04, 0x05
        /*0032*/ 	.short	(.L_468 - .L_467)
.L_467:
        /*0034*/ 	.word	0x00000180
        /*0038*/ 	.word	0x00000001
        /*003c*/ 	.word	0x00000001


	//----- nvinfo : EIATTR_CBANK_PARAM_SIZE
	.align		4
.L_468:
        /*0040*/ 	.byte	0x03, 0x19
        /*0042*/ 	.short	0x0700


	//----- nvinfo : EIATTR_PARAM_CBANK
	.align		4
        /*0044*/ 	.byte	0x04, 0x0a
        /*0046*/ 	.short	(.L_470 - .L_469)
	.align		4
.L_469:
        /*0048*/ 	.word	index@(.nv.constant0._ZN7cutlass13device_kernelIN5flash11enable_sm90INS1_16FlashAttnBwdSm90INS1_25CollectiveMainloopBwdSm90ILi2ELi2ELi2EN4cute5tupleIJNS5_1CILi1EEES8_S8_EEENS6_IJNS7_ILi64EEENS7_ILi128EEENS7_ILi96EEEEEENS_6half_tEfNS_4arch4Sm90ELb1ELb0ELb0ELb1ELb0ELb1ELb0ELb0ELi2ELi1ELi2ELi1ELb1EEENS1_24CollectiveEpilogueBwdGQAISD_fSG_Li256ELb1ELb0EEENS1_25SingleTileBwdLPTSchedulerILb1ELi128ELb0EEEEEEEEEvNT_6ParamsE)
        /*004c*/ 	.short	0x0380
        /*004e*/ 	.short	0x0700


	//----- nvinfo : EIATTR_SW_WAR
	.align		4
.L_470:
        /*0050*/ 	.byte	0x04, 0x36
        /*0052*/ 	.short	(.L_472 - .L_471)
.L_471:
        /*0054*/ 	.word	0x00000008
.L_472:


//--------------------- .nv.info._ZN7cutlass13device_kernelIN5flash32FlashAttnBwdPostprocessConvertdQIN4cute5tupleIJNS3_1CILi128EEENS5_ILi96EEEEEENS_6half_tEfNS_4arch4Sm90ELi256ENS3_8TiledMMAINS3_8MMA_AtomIJNS3_4SM904GMMA25MMA_64x96x16_F32F16F16_RSILNSF_5MajorE0ELSH_1ELNSF_7ScaleInE1ELSI_1EEEEEENS3_6LayoutINS4_IJNS5_ILi2EEENS5_ILi1EEESN_EEENS4_IJSN_NS5_ILi0EEESP_EEEEENS4_IJNS3_10UnderscoreESS_SS_EEEEELb0EEEEEvNT_6ParamsE --------------------------
	.section	.nv.info._ZN7cutlass13device_kernelIN5flash32FlashAttnBwdPostprocessConvertdQIN4cute5tupleIJNS3_1CILi128EEENS5_ILi96EEEEEENS_6half_tEfNS_4arch4Sm90ELi256ENS3_8TiledMMAINS3_8MMA_AtomIJNS3_4SM904GMMA25MMA_64x96x16_F32F16F16_RSILNSF_5MajorE0ELSH_1ELNSF_7ScaleInE1ELSI_1EEEEEENS3_6LayoutINS4_IJNS5_ILi2EEENS5_ILi1EEESN_EEENS4_IJSN_NS5_ILi0EEESP_EEEEENS4_IJNS3_10UnderscoreESS_SS_EEEEELb0EEEEEvNT_6ParamsE,"",@"SHT_CUDA_INFO"
	.sectionflags	@""
	.align	4


	//----- nvinfo : EIATTR_CUDA_API_VERSION
	.align		4
        /*0000*/ 	.byte	0x04, 0x37
        /*0002*/ 	.short	(.L_474 - .L_473)
.L_473:
        /*0004*/ 	.word	0x00000082


	//----- nvinfo : EIATTR_KPARAM_INFO
	.align		4
.L_474:
        /*0008*/ 	.byte	0x04, 0x17
        /*000a*/ 	.short	(.L_476 - .L_475)
.L_475:
        /*000c*/ 	.word	0x00000000
        /*0010*/ 	.short	0x0000
        /*0012*/ 	.short	0x0000
        /*0014*/ 	.byte	0x00, 0xf0, 0xc1, 0x01


	//----- nvinfo : EIATTR_SPARSE_MMA_MASK
	.align		4
.L_476:
        /*0018*/ 	.byte	0x03, 0x50
        /*001a*/ 	.short	0x0000


	//----- nvinfo : EIATTR_MAXREG_COUNT
	.align		4
        /*001c*/ 	.byte	0x03, 0x1b
        /*001e*/ 	.short	0x0080


	//----- nvinfo : EIATTR_NUM_BARRIERS
	.align		4
        /*0020*/ 	.byte	0x02, 0x4c
        /*0022*/ 	.byte	0x01
	.zero		1


	//----- nvinfo : EIATTR_MERCURY_ISA_VERSION
	.align		4
        /*0024*/ 	.byte	0x03, 0x5f
        /*0026*/ 	.short	0x0101


	//----- nvinfo : EIATTR_VRC_CTA_INIT_COUNT
	.align		4
        /*0028*/ 	.byte	0x02, 0x4a
	.zero		1
	.zero		1


	//----- nvinfo : EIATTR_MBARRIER_INSTR_OFFSETS
	.align		4
        /*002c*/ 	.byte	0x04, 0x39
        /*002e*/ 	.short	(.L_478 - .L_477)


	//   ....[0]....
.L_477:
        /*0030*/ 	.word	0x00000480
        /*0034*/ 	.word	0x000000ff
        /*0038*/ 	.word	0x00012000
        /*003c*/ 	.short	0x0100
        /*003e*/ 	.byte	0x06
	.zero		1


	//   ....[1]....
        /*0040*/ 	.word	0x00000560
        /*0044*/ 	.word	0x00000006
        /*0048*/ 	.word	0x00012000
        /*004c*/ 	.short	0x010a
        /*004e*/ 	.byte	0xff
	.zero		1


	//----- nvinfo : EIATTR_NUM_MBARRIERS
	.align		4
.L_478:
        /*0050*/ 	.byte	0x03, 0x38
        /*0052*/ 	.short	0x0001


	//----- nvinfo : EIATTR_EXIT_INSTR_OFFSETS
	.align		4
        /*0054*/ 	.byte	0x04, 0x1c
        /*0056*/ 	.short	(.L_480 - .L_479)


	//   ....[0]....
.L_479:
        /*0058*/ 	.word	0x00000280


	//   ....[1]....
        /*005c*/ 	.word	0x00000fb0


	//   ....[2]....
        /*0060*/ 	.word	0x000010f0


	//   ....[3]....
        /*0064*/ 	.word	0x00001110


	//----- nvinfo : EIATTR_MAX_THREADS
	.align		4
.L_480:
        /*0068*/ 	.byte	0x04, 0x05
        /*006a*/ 	.short	(.L_482 - .L_481)
.L_481:
        /*006c*/ 	.word	0x00000100
        /*0070*/ 	.word	0x00000001
        /*0074*/ 	.word	0x00000001


	//----- nvinfo : EIATTR_CRS_STACK_SIZE
	.align		4
.L_482:
        /*0078*/ 	.byte	0x04, 0x1e
        /*007a*/ 	.short	(.L_484 - .L_483)
.L_483:
        /*007c*/ 	.word	0x00000000


	//----- nvinfo : EIATTR_CBANK_PARAM_SIZE
	.align		4
.L_484:
        /*0080*/ 	.byte	0x03, 0x19
        /*0082*/ 	.short	0x0070


	//----- nvinfo : EIATTR_PARAM_CBANK
	.align		4
        /*0084*/ 	.byte	0x04, 0x0a
        /*0086*/ 	.short	(.L_486 - .L_485)
	.align		4
.L_485:
        /*0088*/ 	.word	index@(.nv.constant0._ZN7cutlass13device_kernelIN5flash32FlashAttnBwdPostprocessConvertdQIN4cute5tupleIJNS3_1CILi128EEENS5_ILi96EEEEEENS_6half_tEfNS_4arch4Sm90ELi256ENS3_8TiledMMAINS3_8MMA_AtomIJNS3_4SM904GMMA25MMA_64x96x16_F32F16F16_RSILNSF_5MajorE0ELSH_1ELNSF_7ScaleInE1ELSI_1EEEEEENS3_6LayoutINS4_IJNS5_ILi2EEENS5_ILi1EEESN_EEENS4_IJSN_NS5_ILi0EEESP_EEEEENS4_IJNS3_10UnderscoreESS_SS_EEEEELb0EEEEEvNT_6ParamsE)
        /*008c*/ 	.short	0x0380
        /*008e*/ 	.short	0x0070


	//----- nvinfo : EIATTR_SW_WAR
	.align		4
.L_486:
        /*0090*/ 	.byte	0x04, 0x36
        /*0092*/ 	.short	(.L_488 - .L_487)
.L_487:
        /*0094*/ 	.word	0x00000008
.L_488:


//--------------------- .nv.info._ZN7cutlass13device_kernelIN5flash32FlashAttnBwdPostprocessConvertdQIN4cute5tupleIJNS3_1CILi64EEENS5_ILi96EEEEEENS_6half_tEfNS_4arch4Sm90ELi256ENS3_8TiledMMAINS3_8MMA_AtomIJNS3_4SM904GMMA25MMA_64x16x16_F32F16F16_SSILNSF_5MajorE0ELSH_1ELNSF_7ScaleInE1ELSI_1EEEEEENS3_6LayoutINS4_IJNS5_ILi1EEENS5_ILi2EEESM_EEENS4_IJNS5_ILi0EEESM_SP_EEEEENS4_IJNS3_10UnderscoreESS_SS_EEEEELb0EEEEEvNT_6ParamsE --------------------------
	.section	.nv.info._ZN7cutlass13device_kernelIN5flash32FlashAttnBwdPostprocessConvertdQIN4cute5tupleIJNS3_1CILi64EEENS5_ILi96EEEEEENS_6half_tEfNS_4arch4Sm90ELi256ENS3_8TiledMMAINS3_8MMA_AtomIJNS3_4SM904GMMA25MMA_64x16x16_F32F16F16_SSILNSF_5MajorE0ELSH_1ELNSF_7ScaleInE1ELSI_1EEEEEENS3_6LayoutINS4_IJNS5_ILi1EEENS5_ILi2EEESM_EEENS4_IJNS5_ILi0EEESM_SP_EEEEENS4_IJNS3_10UnderscoreESS_SS_EEEEELb0EEEEEvNT_6ParamsE,"",@"SHT_CUDA_INFO"
	.sectionflags	@""
	.align	4


	//----- nvinfo : EIATTR_CUDA_API_VERSION
	.align		4
        /*0000*/ 	.byte	0x04, 0x37
        /*0002*/ 	.short	(.L_490 - .L_489)
.L_489:
        /*0004*/ 	.word	0x00000082


	//----- nvinfo : EIATTR_KPARAM_INFO
	.align		4
.L_490:
        /*0008*/ 	.byte	0x04, 0x17
        /*000a*/ 	.short	(.L_492 - .L_491)
.L_491:
        /*000c*/ 	.word	0x00000000
        /*0010*/ 	.short	0x0000
        /*0012*/ 	.short	0x0000
        /*0014*/ 	.byte	0x00, 0xf0, 0xc1, 0x01


	//----- nvinfo : EIATTR_SPARSE_MMA_MASK
	.align		4
.L_492:
        /*0018*/ 	.byte	0x03, 0x50
        /*001a*/ 	.short	0x0000


	//----- nvinfo : EIATTR_MAXREG_COUNT
	.align		4
        /*001c*/ 	.byte	0x03, 0x1b
        /*001e*/ 	.short	0x0080


	//----- nvinfo : EIATTR_NUM_BARRIERS
	.align		4
        /*0020*/ 	.byte	0x02, 0x4c
        /*0022*/ 	.byte	0x01
	.zero		1


	//----- nvinfo : EIATTR_MERCURY_ISA_VERSION
	.align		4
        /*0024*/ 	.byte	0x03, 0x5f
        /*0026*/ 	.short	0x0101


	//----- nvinfo : EIATTR_VRC_CTA_INIT_COUNT
	.align		4
        /*0028*/ 	.byte	0x02, 0x4a
	.zero		1
	.zero		1


	//----- nvinfo : EIATTR_MBARRIER_INSTR_OFFSETS
	.align		4
        /*002c*/ 	.byte	0x04, 0x39
        /*002e*/ 	.short	(.L_494 - .L_493)


	//   ....[0]....
.L_493:
        /*0030*/ 	.word	0x00000480
        /*0034*/ 	.word	0x000000ff
        /*0038*/ 	.word	0x00009000
        /*003c*/ 	.short	0x0100
        /*003e*/ 	.byte	0x06
	.zero		1


	//   ....[1]....
        /*0040*/ 	.word	0x00000560
        /*0044*/ 	.word	0x00000005
        /*0048*/ 	.word	0x00009000
        /*004c*/ 	.short	0x010a
        /*004e*/ 	.byte	0xff
	.zero		1


	//----- nvinfo : EIATTR_NUM_MBARRIERS
	.align		4
.L_494:
        /*0050*/ 	.byte	0x03, 0x38
        /*0052*/ 	.short	0x0001


	//----- nvinfo : EIATTR_EXIT_INSTR_OFFSETS
	.align		4
        /*0054*/ 	.byte	0x04, 0x1c
        /*0056*/ 	.short	(.L_496 - .L_495)


	//   ....[0]....
.L_495:
        /*0058*/ 	.word	0x00000280


	//   ....[1]....
        /*005c*/ 	.word	0x000009d0


	//   ....[2]....
        /*0060*/ 	.word	0x00000c40


	//   ....[3]....
        /*0064*/ 	.word	0x00000c70


	//----- nvinfo : EIATTR_MAX_THREADS
	.align		4
.L_496:
        /*0068*/ 	.byte	0x04, 0x05
        /*006a*/ 	.short	(.L_498 - .L_497)
.L_497:
        /*006c*/ 	.word	0x00000100
        /*0070*/ 	.word	0x00000001
        /*0074*/ 	.word	0x00000001


	//----- nvinfo : EIATTR_CRS_STACK_SIZE
	.align		4
.L_498:
        /*0078*/ 	.byte	0x04, 0x1e
        /*007a*/ 	.short	(.L_500 - .L_499)
.L_499:
        /*007c*/ 	.word	0x00000000


	//----- nvinfo : EIATTR_CBANK_PARAM_SIZE
	.align		4
.L_500:
        /*0080*/ 	.byte	0x03, 0x19
        /*0082*/ 	.short	0x0070


	//----- nvinfo : EIATTR_PARAM_CBANK
	.align		4
        /*0084*/ 	.byte	0x04, 0x0a
        /*0086*/ 	.short	(.L_502 - .L_501)
	.align		4
.L_501:
        /*0088*/ 	.word	index@(.nv.constant0._ZN7cutlass13device_kernelIN5flash32FlashAttnBwdPostprocessConvertdQIN4cute5tupleIJNS3_1CILi64EEENS5_ILi96EEEEEENS_6half_tEfNS_4arch4Sm90ELi256ENS3_8TiledMMAINS3_8MMA_AtomIJNS3_4SM904GMMA25MMA_64x16x16_F32F16F16_SSILNSF_5MajorE0ELSH_1ELNSF_7ScaleInE1ELSI_1EEEEEENS3_6LayoutINS4_IJNS5_ILi1EEENS5_ILi2EEESM_EEENS4_IJNS5_ILi0EEESM_SP_EEEEENS4_IJNS3_10UnderscoreESS_SS_EEEEELb0EEEEEvNT_6ParamsE)
        /*008c*/ 	.short	0x0380
        /*008e*/ 	.short	0x0070


	//----- nvinfo : EIATTR_SW_WAR
	.align		4
.L_502:
        /*0090*/ 	.byte	0x04, 0x36
        /*0092*/ 	.short	(.L_504 - .L_503)
.L_503:
        /*0094*/ 	.word	0x00000008
.L_504:


//--------------------- .nv.info._ZN7cutlass13device_kernelIN5flash11enable_sm90INS1_16FlashAttnBwdSm90INS1_25CollectiveMainloopBwdSm90ILi2ELi2ELi2EN4cute5tupleIJNS5_1CILi1EEES8_S8_EEENS6_IJNS7_ILi64EEENS7_ILi128EEENS7_ILi96EEEEEENS_6half_tEfNS_4arch4Sm90ELb1ELb0ELb0ELb1ELb1ELb1ELb0ELb0ELi2ELi1ELi2ELi1ELb1EEENS1_24CollectiveEpilogueBwdGQAISD_fSG_Li256ELb1ELb1EEENS1_25SingleTileBwdLPTSchedulerILb1ELi128ELb1EEEEEEEEEvNT_6ParamsE --------------------------
	.section	.nv.info._ZN7cutlass13device_kernelIN5flash11enable_sm90INS1_16FlashAttnBwdSm90INS1_25CollectiveMainloopBwdSm90ILi2ELi2ELi2EN4cute5tupleIJNS5_1CILi1EEES8_S8_EEENS6_IJNS7_ILi64EEENS7_ILi128EEENS7_ILi96EEEEEENS_6half_tEfNS_4arch4Sm90ELb1ELb0ELb0ELb1ELb1ELb1ELb0ELb0ELi2ELi1ELi2ELi1ELb1EEENS1_24CollectiveEpilogueBwdGQAISD_fSG_Li256ELb1ELb1EEENS1_25SingleTileBwdLPTSchedulerILb1ELi128ELb1EEEEEEEEEvNT_6ParamsE,"",@"SHT_CUDA_INFO"
	.sectionflags	@""
	.align	4


	//----- nvinfo : EIATTR_CUDA_API_VERSION
	.align		4
        /*0000*/ 	.byte	0x04, 0x37
        /*0002*/ 	.short	(.L_506 - .L_505)
.L_505:
        /*0004*/ 	.word	0x00000082


	//----- nvinfo : EIATTR_KPARAM_INFO
	.align		4
.L_506:
        /*0008*/ 	.byte	0x04, 0x17
        /*000a*/ 	.short	(.L_508 - .L_507)
.L_507:
        /*000c*/ 	.word	0x00000000
        /*0010*/ 	.short	0x0000
        /*0012*/ 	.short	0x0000
        /*0014*/ 	.byte	0x00, 0xf0, 0x01, 0x1c


	//----- nvinfo : EIATTR_SPARSE_MMA_MASK
	.align		4
.L_508:
        /*0018*/ 	.byte	0x03, 0x50
        /*001a*/ 	.short	0x0000


	//----- nvinfo : EIATTR_MAXREG_COUNT
	.align		4
        /*001c*/ 	.byte	0x03, 0x1b
        /*001e*/ 	.short	0x00a8


	//----- nvinfo : EIATTR_MERCURY_ISA_VERSION
	.align		4
        /*0020*/ 	.byte	0x03, 0x5f
        /*0022*/ 	.short	0x0101


	//----- nvinfo : EIATTR_VRC_CTA_INIT_COUNT
	.align		4
        /*0024*/ 	.byte	0x02, 0x4a
	.zero		1
	.zero		1


	//----- nvinfo : EIATTR_EXIT_INSTR_OFFSETS
	.align		4
        /*0028*/ 	.byte	0x04, 0x1c
        /*002a*/ 	.short	(.L_510 - .L_509)


	//   ....[0]....
.L_509:
        /*002c*/ 	.word	0x00000010


	//----- nvinfo : EIATTR_MAX_THREADS
	.align		4
.L_510:
        /*0030*/ 	.byte	0x04, 0x05
        /*0032*/ 	.short	(.L_512 - .L_511)
.L_511:
        /*0034*/ 	.word	0x00000180
        /*0038*/ 	.word	0x00000001
        /*003c*/ 	.word	0x00000001


	//----- nvinfo : EIATTR_CBANK_PARAM_SIZE
	.align		4
.L_512:
        /*0040*/ 	.byte	0x03, 0x19
        /*0042*/ 	.short	0x0700


	//----- nvinfo : EIATTR_PARAM_CBANK
	.align		4
        /*0044*/ 	.byte	0x04, 0x0a
        /*0046*/ 	.short	(.L_514 - .L_513)
	.align		4
.L_513:
        /*0048*/ 	.word	index@(.nv.constant0._ZN7cutlass13device_kernelIN5flash11enable_sm90INS1_16FlashAttnBwdSm90INS1_25CollectiveMainloopBwdSm90ILi2ELi2ELi2EN4cute5tupleIJNS5_1CILi1EEES8_S8_EEENS6_IJNS7_ILi64EEENS7_ILi128EEENS7_ILi96EEEEEENS_6half_tEfNS_4arch4Sm90ELb1ELb0ELb0ELb1ELb1ELb1ELb0ELb0ELi2ELi1ELi2ELi1ELb1EEENS1_24CollectiveEpilogueBwdGQAISD_fSG_Li256ELb1ELb1EEENS1_25SingleTileBwdLPTSchedulerILb1ELi128ELb1EEEEEEEEEvNT_6ParamsE)
        /*004c*/ 	.short	0x0380
        /*004e*/ 	.short	0x0700


	//----- nvinfo : EIATTR_SW_WAR
	.align		4
.L_514:
        /*0050*/ 	.byte	0x04, 0x36
        /*0052*/ 	.short	(.L_516 - .L_515)
.L_515:
        /*0054*/ 	.word	0x00000008
.L_516:


//--------------------- .nv.info._ZN7cutlass13device_kernelIN5flash22FlashAttnBwdPreprocessIN4cute5tupleIJNS3_1CILi64EEENS5_ILi96EEEEEENS_6half_tEfNS_4arch4Sm90ELb1ELb1EEEEEvNT_6ParamsE --------------------------
	.section	.nv.info._ZN7cutlass13device_kernelIN5flash22FlashAttnBwdPreprocessIN4cute5tupleIJNS3_1CILi64EEENS5_ILi96EEEEEENS_6half_tEfNS_4arch4Sm90ELb1ELb1EEEEEvNT_6ParamsE,"",@"SHT_CUDA_INFO"
	.sectionflags	@""
	.align	4


	//----- nvinfo : EIATTR_CUDA_API_VERSION
	.align		4
        /*0000*/ 	.byte	0x04, 0x37
        /*0002*/ 	.short	(.L_518 - .L_517)
.L_517:
        /*0004*/ 	.word	0x00000082


	//----- nvinfo : EIATTR_KPARAM_INFO
	.align		4
.L_518:
        /*0008*/ 	.byte	0x04, 0x17
        /*000a*/ 	.short	(.L_520 - .L_519)
.L_519:
        /*000c*/ 	.word	0x00000000
        /*0010*/ 	.short	0x0000
        /*0012*/ 	.short	0x0000
        /*0014*/ 	.byte	0x00, 0xf0, 0xc1, 0x03


	//----- nvinfo : EIATTR_SPARSE_MMA_MASK
	.align		4
.L_520:
        /*0018*/ 	.byte	0x03, 0x50
        /*001a*/ 	.short	0x0000


	//----- nvinfo : EIATTR_MAXREG_COUNT
	.align		4
        /*001c*/ 	.byte	0x03, 0x1b
        /*001e*/ 	.short	0x0080


	//----- nvinfo : EIATTR_MERCURY_ISA_VERSION
	.align		4
        /*0020*/ 	.byte	0x03, 0x5f
        /*0022*/ 	.short	0x0101


	//----- nvinfo : EIATTR_COOP_GROUP_MASK_REGIDS
	.align		4
        /*0024*/ 	.byte	0x04, 0x29
        /*0026*/ 	.short	(.L_522 - .L_521)


	//   ....[0]....
.L_521:
        /*0028*/ 	.word	0xffffffff


	//   ....[1]....
        /*002c*/ 	.word	0xffffffff


	//----- nvinfo : EIATTR_COOP_GROUP_INSTR_OFFSETS
	.align		4
.L_522:
        /*0030*/ 	.byte	0x04, 0x28
        /*0032*/ 	.short	(.L_524 - .L_523)


	//   ....[0]....
.L_523:
        /*0034*/ 	.word	0x00000d30


	//   ....[1]....
        /*0038*/ 	.word	0x00000df0


	//----- nvinfo : EIATTR_VRC_CTA_INIT_COUNT
	.align		4
.L_524:
        /*003c*/ 	.byte	0x02, 0x4a
	.zero		1
	.zero		1


	//----- nvinfo : EIATTR_EXIT_INSTR_OFFSETS
	.align		4
        /*0040*/ 	.byte	0x04, 0x1c
        /*0042*/ 	.short	(.L_526 - .L_525)


	//   ....[0]....
.L_525:
        /*0044*/ 	.word	0x00000280


	//   ....[1]....
        /*0048*/ 	.word	0x00001170


	//   ....[2]....
        /*004c*/ 	.word	0x000011f0


	//----- nvinfo : EIATTR_MAX_THREADS
	.align		4
.L_526:
        /*0050*/ 	.byte	0x04, 0x05
        /*0052*/ 	.short	(.L_528 - .L_527)
.L_527:
        /*0054*/ 	.word	0x00000100
        /*0058*/ 	.word	0x00000001
        /*005c*/ 	.word	0x00000001


	//----- nvinfo : EIATTR_CRS_STACK_SIZE
	.align		4
.L_528:
        /*0060*/ 	.byte	0x04, 0x1e
        /*0062*/ 	.short	(.L_530 - .L_529)
.L_529:
        /*0064*/ 	.word	0x00000000


	//----- nvinfo : EIATTR_CBANK_PARAM_SIZE
	.align		4
.L_530:
        /*0068*/ 	.byte	0x03, 0x19
        /*006a*/ 	.short	0x00f0


	//----- nvinfo : EIATTR_PARAM_CBANK
	.align		4
        /*006c*/ 	.byte	0x04, 0x0a
        /*006e*/ 	.short	(.L_532 - .L_531)
	.align		4
.L_531:
        /*0070*/ 	.word	index@(.nv.constant0._ZN7cutlass13device_kernelIN5flash22FlashAttnBwdPreprocessIN4cute5tupleIJNS3_1CILi64EEENS5_ILi96EEEEEENS_6half_tEfNS_4arch4Sm90ELb1ELb1EEEEEvNT_6ParamsE)
        /*0074*/ 	.short	0x0380
        /*0076*/ 	.short	0x00f0


	//----- nvinfo : EIATTR_SW_WAR
	.align		4
.L_532:
        /*0078*/ 	.byte	0x04, 0x36
        /*007a*/ 	.short	(.L_534 - .L_533)
.L_533:
        /*007c*/ 	.word	0x00000008
.L_534:


//--------------------- .nv.callgraph             --------------------------
	.section	.nv.callgraph,"",@"SHT_CUDA_CALLGRAPH"
	.align	4
	.sectionentsize	8
	.align		4
        /*0000*/ 	.word	0x00000000
	.align		4
        /*0004*/ 	.word	0xffffffff
	.align		4
        /*0008*/ 	.word	0x00000000
	.align		4
        /*000c*/ 	.word	0xfffffffe
	.align		4
        /*0010*/ 	.word	0x00000000
	.align		4
        /*0014*/ 	.word	0xfffffffd
	.align		4
        /*0018*/ 	.word	0x00000000
	.align		4
        /*001c*/ 	.word	0xfffffffc


//--------------------- .nv.constant4             --------------------------
	.section	.nv.constant4,"a",@progbits
	.align	8
	.align		8
.nv.constant4:
        /*0000*/ 	.dword	_ZN65_INTERNAL_267d4f41_29_flash_bwd_hdim96_fp16_sm90_cu_f3e6f9ee_28514cuda3std3__45__cpo5beginE
	.align		8
        /*0008*/ 	.dword	_ZN65_INTERNAL_267d4f41_29_flash_bwd_hdim96_fp16_sm90_cu_f3e6f9ee_28514cuda3std3__45__cpo3endE
	.align		8
        /*0010*/ 	.dword	_ZN65_INTERNAL_267d4f41_29_flash_bwd_hdim96_fp16_sm90_cu_f3e6f9ee_28514cuda3std3__45__cpo6cbeginE
	.align		8
        /*0018*/ 	.dword	_ZN65_INTERNAL_267d4f41_29_flash_bwd_hdim96_fp16_sm90_cu_f3e6f9ee_28514cuda3std3__45__cpo4cendE
	.align		8
        /*0020*/ 	.dword	_ZN65_INTERNAL_267d4f41_29_flash_bwd_hdim96_fp16_sm90_cu_f3e6f9ee_28514cuda3std3__467_GLOBAL__N__267d4f41_29_flash_bwd_hdim96_fp16_sm90_cu_f3e6f9ee_28516ignoreE
	.align		8
        /*0028*/ 	.dword	_ZN65_INTERNAL_267d4f41_29_flash_bwd_hdim96_fp16_sm90_cu_f3e6f9ee_28514cuda3std3__419piecewise_constructE
	.align		8
        /*0030*/ 	.dword	_ZN65_INTERNAL_267d4f41_29_flash_bwd_hdim96_fp16_sm90_cu_f3e6f9ee_28514cuda3std3__48in_placeE
	.align		8
        /*0038*/ 	.dword	_ZN65_INTERNAL_267d4f41_29_flash_bwd_hdim96_fp16_sm90_cu_f3e6f9ee_28514cuda3std6ranges3__45__cpo4swapE
	.align		8
        /*0040*/ 	.dword	_ZN65_INTERNAL_267d4f41_29_flash_bwd_hdim96_fp16_sm90_cu_f3e6f9ee_28514cuda3std6ranges3__45__cpo9iter_moveE
	.align		8
        /*0048*/ 	.dword	_ZN65_INTERNAL_267d4f41_29_flash_bwd_hdim96_fp16_sm90_cu_f3e6f9ee_28514cute7productE
	.align		8
        /*0050*/ 	.dword	_ZN65_INTERNAL_267d4f41_29_flash_bwd_hdim96_fp16_sm90_cu_f3e6f9ee_28514cute1_E


//--------------------- .text._ZN7cutlass13device_kernelIN5flash11enable_sm90INS1_16FlashAttnBwdSm90INS1_25CollectiveMainloopBwdSm90ILi2ELi2ELi2EN4cute5tupleIJNS5_1CILi1EEES8_S8_EEENS6_IJNS7_ILi64EEENS7_ILi128EEENS7_ILi96EEEEEENS_6half_tEfNS_4arch4Sm90ELb0ELb0ELb0ELb0ELb0ELb1ELb0ELb0ELi2ELi1ELi2ELi1ELb1EEENS1_21CollectiveEpilogueBwdISD_SE_SG_Li256ELb0ELb0ELi1EEENS1_19SingleTileSchedulerILb0ELb0ELb0ELi128EEEEEEEEEvNT_6ParamsE --------------------------
	.section	.text._ZN7cutlass13device_kernelIN5flash11enable_sm90INS1_16FlashAttnBwdSm90INS1_25CollectiveMainloopBwdSm90ILi2ELi2ELi2EN4cute5tupleIJNS5_1CILi1EEES8_S8_EEENS6_IJNS7_ILi64EEENS7_ILi128EEENS7_ILi96EEEEEENS_6half_tEfNS_4arch4Sm90ELb0ELb0ELb0ELb0ELb0ELb1ELb0ELb0ELi2ELi1ELi2ELi1ELb1EEENS1_21CollectiveEpilogueBwdISD_SE_SG_Li256ELb0ELb0ELi1EEENS1_19SingleTileSchedulerILb0ELb0ELb0ELi128EEEEEEEEEvNT_6ParamsE,"ax",@progbits
	.align	128
.text._ZN7cutlass13device_kernelIN5flash11enable_sm90INS1_16FlashAttnBwdSm90INS1_25CollectiveMainloopBwdSm90ILi2ELi2ELi2EN4cute5tupleIJNS5_1CILi1EEES8_S8_EEENS6_IJNS7_ILi64EEENS7_ILi128EEENS7_ILi96EEEEEENS_6half_tEfNS_4arch4Sm90ELb0ELb0ELb0ELb0ELb0ELb1ELb0ELb0ELi2ELi1ELi2ELi1ELb1EEENS1_21CollectiveEpilogueBwdISD_SE_SG_Li256ELb0ELb0ELi1EEENS1_19SingleTileSchedulerILb0ELb0ELb0ELi128EEEEEEEEEvNT_6ParamsE:
        .type           _ZN7cutlass13device_kernelIN5flash11enable_sm90INS1_16FlashAttnBwdSm90INS1_25CollectiveMainloopBwdSm90ILi2ELi2ELi2EN4cute5tupleIJNS5_1CILi1EEES8_S8_EEENS6_IJNS7_ILi64EEENS7_ILi128EEENS7_ILi96EEEEEENS_6half_tEfNS_4arch4Sm90ELb0ELb0ELb0ELb0ELb0ELb1ELb0ELb0ELi2ELi1ELi2ELi1ELb1EEENS1_21CollectiveEpilogueBwdISD_SE_SG_Li256ELb0ELb0ELi1EEENS1_19SingleTileSchedulerILb0ELb0ELb0ELi128EEEEEEEEEvNT_6ParamsE,@function
        .size           _ZN7cutlass13device_kernelIN5flash11enable_sm90INS1_16FlashAttnBwdSm90INS1_25CollectiveMainloopBwdSm90ILi2ELi2ELi2EN4cute5tupleIJNS5_1CILi1EEES8_S8_EEENS6_IJNS7_ILi64EEENS7_ILi128EEENS7_ILi96EEEEEENS_6half_tEfNS_4arch4Sm90ELb0ELb0ELb0ELb0ELb0ELb1ELb0ELb0ELi2ELi1ELi2ELi1ELb1EEENS1_21CollectiveEpilogueBwdISD_SE_SG_Li256ELb0ELb0ELi1EEENS1_19SingleTileSchedulerILb0ELb0ELb0ELi128EEEEEEEEEvNT_6ParamsE,(.L_x_66 - _ZN7cutlass13device_kernelIN5flash11enable_sm90INS1_16FlashAttnBwdSm90INS1_25CollectiveMainloopBwdSm90ILi2ELi2ELi2EN4cute5tupleIJNS5_1CILi1EEES8_S8_EEENS6_IJNS7_ILi64EEENS7_ILi128EEENS7_ILi96EEEEEENS_6half_tEfNS_4arch4Sm90ELb0ELb0ELb0ELb0ELb0ELb1ELb0ELb0ELi2ELi1ELi2ELi1ELb1EEENS1_21CollectiveEpilogueBwdISD_SE_SG_Li256ELb0ELb0ELi1EEENS1_19SingleTileSchedulerILb0ELb0ELb0ELi128EEEEEEEEEvNT_6ParamsE)
        .other          _ZN7cutlass13device_kernelIN5flash11enable_sm90INS1_16FlashAttnBwdSm90INS1_25CollectiveMainloopBwdSm90ILi2ELi2ELi2EN4cute5tupleIJNS5_1CILi1EEES8_S8_EEENS6_IJNS7_ILi64EEENS7_ILi128EEENS7_ILi96EEEEEENS_6half_tEfNS_4arch4Sm90ELb0ELb0ELb0ELb0ELb0ELb1ELb0ELb0ELi2ELi1ELi2ELi1ELb1EEENS1_21CollectiveEpilogueBwdISD_SE_SG_Li256ELb0ELb0ELi1EEENS1_19SingleTileSchedulerILb0ELb0ELb0ELi128EEEEEEEEEvNT_6ParamsE,@"STO_CUDA_ENTRY STV_DEFAULT"
_ZN7cutlass13device_kernelIN5flash11enable_sm90INS1_16FlashAttnBwdSm90INS1_25CollectiveMainloopBwdSm90ILi2ELi2ELi2EN4cute5tupleIJNS5_1CILi1EEES8_S8_EEENS6_IJNS7_ILi64EEENS7_ILi128EEENS7_ILi96EEEEEENS_6half_tEfNS_4arch4Sm90ELb0ELb0ELb0ELb0ELb0ELb1ELb0ELb0ELi2ELi1ELi2ELi1ELb1EEENS1_21CollectiveEpilogueBwdISD_SE_SG_Li256ELb0ELb0ELi1EEENS1_19SingleTileSchedulerILb0ELb0ELb0ELi128EEEEEEEEEvNT_6ParamsE:
[----:B------:R-:W-:Y:S01]  /*0000*/  LDC R1, c[0x0][0x37c] ;  /* 0x0000df00ff017b82 */ /* 0x000fe20000000800 */
[----:B------:R-:W-:Y:S05]  /*0010*/  EXIT ;  /* 0x000000000000794d */ /* 0x000fea0003800000 */
.L_x_0:
[----:B------:R-:W-:-:S00]  /*0020*/  BRA `(.L_x_0) ;  /* 0xfffffffc00fc7947 */ /* 0x000fc0000383ffff */
[----:B------:R-:W-:-:S00]  /*0030*/  NOP ;  /* 0x0000000000007918 */ /* 0x000fc00000000000 */
        /* <DEDUP_REMOVED lines=12> */
.L_x_66:


//--------------------- .text._ZN7cutlass13device_kernelIN5flash11enable_sm90INS1_16FlashAttnBwdSm90INS1_25CollectiveMainloopBwdSm90ILi2ELi2ELi2EN4cute5tupleIJNS5_1CILi1EEES8_S8_EEENS6_IJNS7_ILi64EEENS7_ILi128EEENS7_ILi96EEEEEENS_6half_tEfNS_4arch4Sm90ELb0ELb0ELb0ELb0ELb1ELb1ELb0ELb0ELi2ELi1ELi2ELi1ELb1EEENS1_21CollectiveEpilogueBwdISD_SE_SG_Li256ELb0ELb0ELi1EEENS1_19SingleTileSchedulerILb0ELb0ELb0ELi128EEEEEEEEEvNT_6ParamsE --------------------------
	.section	.text._ZN7cutlass13device_kernelIN5flash11enable_sm90INS1_16FlashAttnBwdSm90INS1_25CollectiveMainloopBwdSm90ILi2ELi2ELi2EN4cute5tupleIJNS5_1CILi1EEES8_S8_EEENS6_IJNS7_ILi64EEENS7_ILi128EEENS7_ILi96EEEEEENS_6half_tEfNS_4arch4Sm90ELb0ELb0ELb0ELb0ELb1ELb1ELb0ELb0ELi2ELi1ELi2ELi1ELb1EEENS1_21CollectiveEpilogueBwdISD_SE_SG_Li256ELb0ELb0ELi1EEENS1_19SingleTileSchedulerILb0ELb0ELb0ELi128EEEEEEEEEvNT_6ParamsE,"ax",@progbits
	.align	128
.text._ZN7cutlass13device_kernelIN5flash11enable_sm90INS1_16FlashAttnBwdSm90INS1_25CollectiveMainloopBwdSm90ILi2ELi2ELi2EN4cute5tupleIJNS5_1CILi1EEES8_S8_EEENS6_IJNS7_ILi64EEENS7_ILi128EEENS7_ILi96EEEEEENS_6half_tEfNS_4arch4Sm90ELb0ELb0ELb0ELb0ELb1ELb1ELb0ELb0ELi2ELi1ELi2ELi1ELb1EEENS1_21CollectiveEpilogueBwdISD_SE_SG_Li256ELb0ELb0ELi1EEENS1_19SingleTileSchedulerILb0ELb0ELb0ELi128EEEEEEEEEvNT_6ParamsE:
        .type           _ZN7cutlass13device_kernelIN5flash11enable_sm90INS1_16FlashAttnBwdSm90INS1_25CollectiveMainloopBwdSm90ILi2ELi2ELi2EN4cute5tupleIJNS5_1CILi1EEES8_S8_EEENS6_IJNS7_ILi64EEENS7_ILi128EEENS7_ILi96EEEEEENS_6half_tEfNS_4arch4Sm90ELb0ELb0ELb0ELb0ELb1ELb1ELb0ELb0ELi2ELi1ELi2ELi1ELb1EEENS1_21CollectiveEpilogueBwdISD_SE_SG_Li256ELb0ELb0ELi1EEENS1_19SingleTileSchedulerILb0ELb0ELb0ELi128EEEEEEEEEvNT_6ParamsE,@function
        .size           _ZN7cutlass13device_kernelIN5flash11enable_sm90INS1_16FlashAttnBwdSm90INS1_25CollectiveMainloopBwdSm90ILi2ELi2ELi2EN4cute5tupleIJNS5_1CILi1EEES8_S8_EEENS6_IJNS7_ILi64EEENS7_ILi128EEENS7_ILi96EEEEEENS_6half_tEfNS_4arch4Sm90ELb0ELb0ELb0ELb0ELb1ELb1ELb0ELb0ELi2ELi1ELi2ELi1ELb1EEENS1_21CollectiveEpilogueBwdISD_SE_SG_Li256ELb0ELb0ELi1EEENS1_19SingleTileSchedulerILb0ELb0ELb0ELi128EEEEEEEEEvNT_6ParamsE,(.L_x_67 - _ZN7cutlass13device_kernelIN5flash11enable_sm90INS1_16FlashAttnBwdSm90INS1_25CollectiveMainloopBwdSm90ILi2ELi2ELi2EN4cute5tupleIJNS5_1CILi1EEES8_S8_EEENS6_IJNS7_ILi64EEENS7_ILi128EEENS7_ILi96EEEEEENS_6half_tEfNS_4arch4Sm90ELb0ELb0ELb0ELb0ELb1ELb1ELb0ELb0ELi2ELi1ELi2ELi1ELb1EEENS1_21CollectiveEpilogueBwdISD_SE_SG_Li256ELb0ELb0ELi1EEENS1_19SingleTileSchedulerILb0ELb0ELb0ELi128EEEEEEEEEvNT_6ParamsE)
        .other          _ZN7cutlass13device_kernelIN5flash11enable_sm90INS1_16FlashAttnBwdSm90INS1_25CollectiveMainloopBwdSm90ILi2ELi2ELi2EN4cute5tupleIJNS5_1CILi1EEES8_S8_EEENS6_IJNS7_ILi64EEENS7_ILi128EEENS7_ILi96EEEEEENS_6half_tEfNS_4arch4Sm90ELb0ELb0ELb0ELb0ELb1ELb1ELb0ELb0ELi2ELi1ELi2ELi1ELb1EEENS1_21CollectiveEpilogueBwdISD_SE_SG_Li256ELb0ELb0ELi1EEENS1_19SingleTileSchedulerILb0ELb0ELb0ELi128EEEEEEEEEvNT_6ParamsE,@"STO_CUDA_ENTRY STV_DEFAULT"
_ZN7cutlass13device_kernelIN5flash11enable_sm90INS1_16FlashAttnBwdSm90INS1_25CollectiveMainloopBwdSm90ILi2ELi2ELi2EN4cute5tupleIJNS5_1CILi1EEES8_S8_EEENS6_IJNS7_ILi64EEENS7_ILi128EEENS7_ILi96EEEEEENS_6half_tEfNS_4arch4Sm90ELb0ELb0ELb0ELb0ELb1ELb1ELb0ELb0ELi2ELi1ELi2ELi1ELb1EEENS1_21CollectiveEpilogueBwdISD_SE_SG_Li256ELb0ELb0ELi1EEENS1_19SingleTileSchedulerILb0ELb0ELb0ELi128EEEEEEEEEvNT_6ParamsE:
[----:B------:R-:W-:Y:S01]  /*0000*/  LDC R1, c[0x0][0x37c] ;  /* 0x0000df00ff017b82 */ /* 0x000fe20000000800 */
[----:B------:R-:W-:Y:S05]  /*0010*/  EXIT ;  /* 0x000000000000794d */ /* 0x000fea0003800000 */
.L_x_1:
        /* <DEDUP_REMOVED lines=14> */
.L_x_67:


//--------------------- .text._ZN7cutlass13device_kernelIN5flash11enable_sm90INS1_16FlashAttnBwdSm90INS1_25CollectiveMainloopBwdSm90ILi2ELi2ELi2EN4cute5tupleIJNS5_1CILi1EEES8_S8_EEENS6_IJNS7_ILi64EEENS7_ILi128EEENS7_ILi96EEEEEENS_6half_tEfNS_4arch4Sm90ELb0ELb0ELb0ELb0ELb0ELb1ELb0ELb0ELi2ELi1ELi2ELi1ELb1EEENS1_24CollectiveEpilogueBwdGQAISD_fSG_Li256ELb0ELb0EEENS1_19SingleTileSchedulerILb0ELb0ELb0ELi128EEEEEEEEEvNT_6ParamsE --------------------------
	.section	.text._ZN7cutlass13device_kernelIN5flash11enable_sm90INS1_16FlashAttnBwdSm90INS1_25CollectiveMainloopBwdSm90ILi2ELi2ELi2EN4cute5tupleIJNS5_1CILi1EEES8_S8_EEENS6_IJNS7_ILi64EEENS7_ILi128EEENS7_ILi96EEEEEENS_6half_tEfNS_4arch4Sm90ELb0ELb0ELb0ELb0ELb0ELb1ELb0ELb0ELi2ELi1ELi2ELi1ELb1EEENS1_24CollectiveEpilogueBwdGQAISD_fSG_Li256ELb0ELb0EEENS1_19SingleTileSchedulerILb0ELb0ELb0ELi128EEEEEEEEEvNT_6ParamsE,"ax",@progbits
	.align	128
.text._ZN7cutlass13device_kernelIN5flash11enable_sm90INS1_16FlashAttnBwdSm90INS1_25CollectiveMainloopBwdSm90ILi2ELi2ELi2EN4cute5tupleIJNS5_1CILi1EEES8_S8_EEENS6_IJNS7_ILi64EEENS7_ILi128EEENS7_ILi96EEEEEENS_6half_tEfNS_4arch4Sm90ELb0ELb0ELb0ELb0ELb0ELb1ELb0ELb0ELi2ELi1ELi2ELi1ELb1EEENS1_24CollectiveEpilogueBwdGQAISD_fSG_Li256ELb0ELb0EEENS1_19SingleTileSchedulerILb0ELb0ELb0ELi128EEEEEEEEEvNT_6ParamsE:
        .type           _ZN7cutlass13device_kernelIN5flash11enable_sm90INS1_16FlashAttnBwdSm90INS1_25CollectiveMainloopBwdSm90ILi2ELi2ELi2EN4cute5tupleIJNS5_1CILi1EEES8_S8_EEENS6_IJNS7_ILi64EEENS7_ILi128EEENS7_ILi96EEEEEENS_6half_tEfNS_4arch4Sm90ELb0ELb0ELb0ELb0ELb0ELb1ELb0ELb0ELi2ELi1ELi2ELi1ELb1EEENS1_24CollectiveEpilogueBwdGQAISD_fSG_Li256ELb0ELb0EEENS1_19SingleTileSchedulerILb0ELb0ELb0ELi128EEEEEEEEEvNT_6ParamsE,@function
        .size           _ZN7cutlass13device_kernelIN5flash11enable_sm90INS1_16FlashAttnBwdSm90INS1_25CollectiveMainloopBwdSm90ILi2ELi2ELi2EN4cute5tupleIJNS5_1CILi1EEES8_S8_EEENS6_IJNS7_ILi64EEENS7_ILi128EEENS7_ILi96EEEEEENS_6half_tEfNS_4arch4Sm90ELb0ELb0ELb0ELb0ELb0ELb1ELb0ELb0ELi2ELi1ELi2ELi1ELb1EEENS1_24CollectiveEpilogueBwdGQAISD_fSG_Li256ELb0ELb0EEENS1_19SingleTileSchedulerILb0ELb0ELb0ELi128EEEEEEEEEvNT_6ParamsE,(.L_x_68 - _ZN7cutlass13device_kernelIN5flash11enable_sm90INS1_16FlashAttnBwdSm90INS1_25CollectiveMainloopBwdSm90ILi2ELi2ELi2EN4cute5tupleIJNS5_1CILi1EEES8_S8_EEENS6_IJNS7_ILi64EEENS7_ILi128EEENS7_ILi96EEEEEENS_6half_tEfNS_4arch4Sm90ELb0ELb0ELb0ELb0ELb0ELb1ELb0ELb0ELi2ELi1ELi2ELi1ELb1EEENS1_24CollectiveEpilogueBwdGQAISD_fSG_Li256ELb0ELb0EEENS1_19SingleTileSchedulerILb0ELb0ELb0ELi128EEEEEEEEEvNT_6ParamsE)
        .other          _ZN7cutlass13device_kernelIN5flash11enable_sm90INS1_16FlashAttnBwdSm90INS1_25CollectiveMainloopBwdSm90ILi2ELi2ELi2EN4cute5tupleIJNS5_1CILi1EEES8_S8_EEENS6_IJNS7_ILi64EEENS7_ILi128EEENS7_ILi96EEEEEENS_6half_tEfNS_4arch4Sm90ELb0ELb0ELb0ELb0ELb0ELb1ELb0ELb0ELi2ELi1ELi2ELi1ELb1EEENS1_24CollectiveEpilogueBwdGQAISD_fSG_Li256ELb0ELb0EEENS1_19SingleTileSchedulerILb0ELb0ELb0ELi128EEEEEEEEEvNT_6ParamsE,@"STO_CUDA_ENTRY STV_DEFAULT"
_ZN7cutlass13device_kernelIN5flash11enable_sm90INS1_16FlashAttnBwdSm90INS1_25CollectiveMainloopBwdSm90ILi2ELi2ELi2EN4cute5tupleIJNS5_1CILi1EEES8_S8_EEENS6_IJNS7_ILi64EEENS7_ILi128EEENS7_ILi96EEEEEENS_6half_tEfNS_4arch4Sm90ELb0ELb0ELb0ELb0ELb0ELb1ELb0ELb0ELi2ELi1ELi2ELi1ELb1EEENS1_24CollectiveEpilogueBwdGQAISD_fSG_Li256ELb0ELb0EEENS1_19SingleTileSchedulerILb0ELb0ELb0ELi128EEEEEEEEEvNT_6ParamsE:
[----:B------:R-:W-:Y:S01]  /*0000*/  LDC R1, c[0x0][0x37c] ;  /* 0x0000df00ff017b82 */ /* 0x000fe20000000800 */
[----:B------:R-:W-:Y:S05]  /*0010*/  EXIT ;  /* 0x000000000000794d */ /* 0x000fea0003800000 */
.L_x_2:
        /* <DEDUP_REMOVED lines=14> */
.L_x_68:


//--------------------- .text._ZN7cutlass13device_kernelIN5flash11enable_sm90INS1_16FlashAttnBwdSm90INS1_25CollectiveMainloopBwdSm90ILi2ELi2ELi2EN4cute5tupleIJNS5_1CILi1EEES8_S8_EEENS6_IJNS7_ILi64EEENS7_ILi128EEENS7_ILi96EEEEEENS_6half_tEfNS_4arch4Sm90ELb0ELb0ELb0ELb0ELb1ELb1ELb0ELb0ELi2ELi1ELi2ELi1ELb1EEENS1_24CollectiveEpilogueBwdGQAISD_fSG_Li256ELb0ELb1EEENS1_19SingleTileSchedulerILb0ELb0ELb0ELi128EEEEEEEEEvNT_6ParamsE --------------------------
	.section	.text._ZN7cutlass13device_kernelIN5flash11enable_sm90INS1_16FlashAttnBwdSm90INS1_25CollectiveMainloopBwdSm90ILi2ELi2ELi2EN4cute5tupleIJNS5_1CILi1EEES8_S8_EEENS6_IJNS7_ILi64EEENS7_ILi128EEENS7_ILi96EEEEEENS_6half_tEfNS_4arch4Sm90ELb0ELb0ELb0ELb0ELb1ELb1ELb0ELb0ELi2ELi1ELi2ELi1ELb1EEENS1_24CollectiveEpilogueBwdGQAISD_fSG_Li256ELb0ELb1EEENS1_19SingleTileSchedulerILb0ELb0ELb0ELi128EEEEEEEEEvNT_6ParamsE,"ax",@progbits
	.align	128
.text._ZN7cutlass13device_kernelIN5flash11enable_sm90INS1_16FlashAttnBwdSm90INS1_25CollectiveMainloopBwdSm90ILi2ELi2ELi2EN4cute5tupleIJNS5_1CILi1EEES8_S8_EEENS6_IJNS7_ILi64EEENS7_ILi128EEENS7_ILi96EEEEEENS_6half_tEfNS_4arch4Sm90ELb0ELb0ELb0ELb0ELb1ELb1ELb0ELb0ELi2ELi1ELi2ELi1ELb1EEENS1_24CollectiveEpilogueBwdGQAISD_fSG_Li256ELb0ELb1EEENS1_19SingleTileSchedulerILb0ELb0ELb0ELi128EEEEEEEEEvNT_6ParamsE:
        .type           _ZN7cutlass13device_kernelIN5flash11enable_sm90INS1_16FlashAttnBwdSm90INS1_25CollectiveMainloopBwdSm90ILi2ELi2ELi2EN4cute5tupleIJNS5_1CILi1EEES8_S8_EEENS6_IJNS7_ILi64EEENS7_ILi128EEENS7_ILi96EEEEEENS_6half_tEfNS_4arch4Sm90ELb0ELb0ELb0ELb0ELb1ELb1ELb0ELb0ELi2ELi1ELi2ELi1ELb1EEENS1_24CollectiveEpilogueBwdGQAISD_fSG_Li256ELb0ELb1EEENS1_19SingleTileSchedulerILb0ELb0ELb0ELi128EEEEEEEEEvNT_6ParamsE,@function
        .size           _ZN7cutlass13device_kernelIN5flash11enable_sm90INS1_16FlashAttnBwdSm90INS1_25CollectiveMainloopBwdSm90ILi2ELi2ELi2EN4cute5tupleIJNS5_1CILi1EEES8_S8_EEENS6_IJNS7_ILi64EEENS7_ILi128EEENS7_ILi96EEEEEENS_6half_tEfNS_4arch4Sm90ELb0ELb0ELb0ELb0ELb1ELb1ELb0ELb0ELi2ELi1ELi2ELi1ELb1EEENS1_24CollectiveEpilogueBwdGQAISD_fSG_Li256ELb0ELb1EEENS1_19SingleTileSchedulerILb0ELb0ELb0ELi128EEEEEEEEEvNT_6ParamsE,(.L_x_69 - _ZN7cutlass13device_kernelIN5flash11enable_sm90INS1_16FlashAttnBwdSm90INS1_25CollectiveMainloopBwdSm90ILi2ELi2ELi2EN4cute5tupleIJNS5_1CILi1EEES8_S8_EEENS6_IJNS7_ILi64EEENS7_ILi128EEENS7_ILi96EEEEEENS_6half_tEfNS_4arch4Sm90ELb0ELb0ELb0ELb0ELb1ELb1ELb0ELb0ELi2ELi1ELi2ELi1ELb1EEENS1_24CollectiveEpilogueBwdGQAISD_fSG_Li256ELb0ELb1EEENS1_19SingleTileSchedulerILb0ELb0ELb0ELi128EEEEEEEEEvNT_6ParamsE)
        .other          _ZN7cutlass13device_kernelIN5flash11enable_sm90INS1_16FlashAttnBwdSm90INS1_25CollectiveMainloopBwdSm90ILi2ELi2ELi2EN4cute5tupleIJNS5_1CILi1EEES8_S8_EEENS6_IJNS7_ILi64EEENS7_ILi128EEENS7_ILi96EEEEEENS_6half_tEfNS_4arch4Sm90ELb0ELb0ELb0ELb0ELb1ELb1ELb0ELb0ELi2ELi1ELi2ELi1ELb1EEENS1_24CollectiveEpilogueBwdGQAISD_fSG_Li256ELb0ELb1EEENS1_19SingleTileSchedulerILb0ELb0ELb0ELi128EEEEEEEEEvNT_6ParamsE,@"STO_CUDA_ENTRY STV_DEFAULT"
_ZN7cutlass13device_kernelIN5flash11enable_sm90INS1_16FlashAttnBwdSm90INS1_25CollectiveMainloopBwdSm90ILi2ELi2ELi2EN4cute5tupleIJNS5_1CILi1EEES8_S8_EEENS6_IJNS7_ILi64EEENS7_ILi128EEENS7_ILi96EEEEEENS_6half_tEfNS_4arch4Sm90ELb0ELb0ELb0ELb0ELb1ELb1ELb0ELb0ELi2ELi1ELi2ELi1ELb1EEENS1_24CollectiveEpilogueBwdGQAISD_fSG_Li256ELb0ELb1EEENS1_19SingleTileSchedulerILb0ELb0ELb0ELi128EEEEEEEEEvNT_6ParamsE:
[----:B------:R-:W-:Y:S01]  /*0000*/  LDC R1, c[0x0][0x37c] ;  /* 0x0000df00ff017b82 */ /* 0x000fe20000000800 */
[----:B------:R-:W-:Y:S05]  /*0010*/  EXIT ;  /* 0x000000000000794d */ /* 0x000fea0003800000 */
.L_x_3:
        /* <DEDUP_REMOVED lines=14> */
.L_x_69:


//--------------------- .text._ZN7cutlass13device_kernelIN5flash11enable_sm90INS1_16FlashAttnBwdSm90INS1_25CollectiveMainloopBwdSm90ILi2ELi2ELi2EN4cute5tupleIJNS5_1CILi1EEES8_S8_EEENS6_IJNS7_ILi64EEENS7_ILi128EEENS7_ILi96EEEEEENS_6half_tEfNS_4arch4Sm90ELb0ELb0ELb0ELb1ELb0ELb1ELb0ELb0ELi2ELi1ELi2ELi1ELb1EEENS1_21CollectiveEpilogueBwdISD_SE_SG_Li256ELb1ELb0ELi1EEENS1_19SingleTileSchedulerILb1ELb0ELb0ELi128EEEEEEEEEvNT_6ParamsE --------------------------
	.section	.text._ZN7cutlass13device_kernelIN5flash11enable_sm90INS1_16FlashAttnBwdSm90INS1_25CollectiveMainloopBwdSm90ILi2ELi2ELi2EN4cute5tupleIJNS5_1CILi1EEES8_S8_EEENS6_IJNS7_ILi64EEENS7_ILi128EEENS7_ILi96EEEEEENS_6half_tEfNS_4arch4Sm90ELb0ELb0ELb0ELb1ELb0ELb1ELb0ELb0ELi2ELi1ELi2ELi1ELb1EEENS1_21CollectiveEpilogueBwdISD_SE_SG_Li256ELb1ELb0ELi1EEENS1_19SingleTileSchedulerILb1ELb0ELb0ELi128EEEEEEEEEvNT_6ParamsE,"ax",@progbits
	.align	128
.text._ZN7cutlass13device_kernelIN5flash11enable_sm90INS1_16FlashAttnBwdSm90INS1_25CollectiveMainloopBwdSm90ILi2ELi2ELi2EN4cute5tupleIJNS5_1CILi1EEES8_S8_EEENS6_IJNS7_ILi64EEENS7_ILi128EEENS7_ILi96EEEEEENS_6half_tEfNS_4arch4Sm90ELb0ELb0ELb0ELb1ELb0ELb1ELb0ELb0ELi2ELi1ELi2ELi1ELb1EEENS1_21CollectiveEpilogueBwdISD_SE_SG_Li256ELb1ELb0ELi1EEENS1_19SingleTileSchedulerILb1ELb0ELb0ELi128EEEEEEEEEvNT_6ParamsE:
        .type           _ZN7cutlass13device_kernelIN5flash11enable_sm90INS1_16FlashAttnBwdSm90INS1_25CollectiveMainloopBwdSm90ILi2ELi2ELi2EN4cute5tupleIJNS5_1CILi1EEES8_S8_EEENS6_IJNS7_ILi64EEENS7_ILi128EEENS7_ILi96EEEEEENS_6half_tEfNS_4arch4Sm90ELb0ELb0ELb0ELb1ELb0ELb1ELb0ELb0ELi2ELi1ELi2ELi1ELb1EEENS1_21CollectiveEpilogueBwdISD_SE_SG_Li256ELb1ELb0ELi1EEENS1_19SingleTileSchedulerILb1ELb0ELb0ELi128EEEEEEEEEvNT_6ParamsE,@function
        .size           _ZN7cutlass13device_kernelIN5flash11enable_sm90INS1_16FlashAttnBwdSm90INS1_25CollectiveMainloopBwdSm90ILi2ELi2ELi2EN4cute5tupleIJNS5_1CILi1EEES8_S8_EEENS6_IJNS7_ILi64EEENS7_ILi128EEENS7_ILi96EEEEEENS_6half_tEfNS_4arch4Sm90ELb0ELb0ELb0ELb1ELb0ELb1ELb0ELb0ELi2ELi1ELi2ELi1ELb1EEENS1_21CollectiveEpilogueBwdISD_SE_SG_Li256ELb1ELb0ELi1EEENS1_19SingleTileSchedulerILb1ELb0ELb0ELi128EEEEEEEEEvNT_6ParamsE,(.L_x_70 - _ZN7cutlass13device_kernelIN5flash11enable_sm90INS1_16FlashAttnBwdSm90INS1_25CollectiveMainloopBwdSm90ILi2ELi2ELi2EN4cute5tupleIJNS5_1CILi1EEES8_S8_EEENS6_IJNS7_ILi64EEENS7_ILi128EEENS7_ILi96EEEEEENS_6half_tEfNS_4arch4Sm90ELb0ELb0ELb0ELb1ELb0ELb1ELb0ELb0ELi2ELi1ELi2ELi1ELb1EEENS1_21CollectiveEpilogueBwdISD_SE_SG_Li256ELb1ELb0ELi1EEENS1_19SingleTileSchedulerILb1ELb0ELb0ELi128EEEEEEEEEvNT_6ParamsE)
        .other          _ZN7cutlass13device_kernelIN5flash11enable_sm90INS1_16FlashAttnBwdSm90INS1_25CollectiveMainloopBwdSm90ILi2ELi2ELi2EN4cute5tupleIJNS5_1CILi1EEES8_S8_EEENS6_IJNS7_ILi64EEENS7_ILi128EEENS7_ILi96EEEEEENS_6half_tEfNS_4arch4Sm90ELb0ELb0ELb0ELb1ELb0ELb1ELb0ELb0ELi2ELi1ELi2ELi1ELb1EEENS1_21CollectiveEpilogueBwdISD_SE_SG_Li256ELb1ELb0ELi1EEENS1_19SingleTileSchedulerILb1ELb0ELb0ELi128EEEEEEEEEvNT_6ParamsE,@"STO_CUDA_ENTRY STV_DEFAULT"
_ZN7cutlass13device_kernelIN5flash11enable_sm90INS1_16FlashAttnBwdSm90INS1_25CollectiveMainloopBwdSm90ILi2ELi2ELi2EN4cute5tupleIJNS5_1CILi1EEES8_S8_EEENS6_IJNS7_ILi64EEENS7_ILi128EEENS7_ILi96EEEEEENS_6half_tEfNS_4arch4Sm90ELb0ELb0ELb0ELb1ELb0ELb1ELb0ELb0ELi2ELi1ELi2ELi1ELb1EEENS1_21CollectiveEpilogueBwdISD_SE_SG_Li256ELb1ELb0ELi1EEENS1_19SingleTileSchedulerILb1ELb0ELb0ELi128EEEEEEEEEvNT_6ParamsE:
[----:B------:R-:W-:Y:S01]  /*0000*/  LDC R1, c[0x0][0x37c] ;  /* 0x0000df00ff017b82 */ /* 0x000fe20000000800 */
[----:B------:R-:W-:Y:S05]  /*0010*/  EXIT ;  /* 0x000000000000794d */ /* 0x000fea0003800000 */
.L_x_4:
        /* <DEDUP_REMOVED lines=14> */
.L_x_70:


//--------------------- .text._ZN7cutlass13device_kernelIN5flash11enable_sm90INS1_16FlashAttnBwdSm90INS1_25CollectiveMainloopBwdSm90ILi2ELi2ELi2EN4cute5tupleIJNS5_1CILi1EEES8_S8_EEENS6_IJNS7_ILi64EEENS7_ILi128EEENS7_ILi96EEEEEENS_6half_tEfNS_4arch4Sm90ELb0ELb0ELb0ELb1ELb1ELb1ELb0ELb0ELi2ELi1ELi2ELi1ELb1EEENS1_21CollectiveEpilogueBwdISD_SE_SG_Li256ELb1ELb0ELi1EEENS1_19SingleTileSchedulerILb1ELb0ELb0ELi128EEEEEEEEEvNT_6ParamsE --------------------------
	.section	.text._ZN7cutlass13device_kernelIN5flash11enable_sm90INS1_16FlashAttnBwdSm90INS1_25CollectiveMainloopBwdSm90ILi2ELi2ELi2EN4cute5tupleIJNS5_1CILi1EEES8_S8_EEENS6_IJNS7_ILi64EEENS7_ILi128EEENS7_ILi96EEEEEENS_6half_tEfNS_4arch4Sm90ELb0ELb0ELb0ELb1ELb1ELb1ELb0ELb0ELi2ELi1ELi2ELi1ELb1EEENS1_21CollectiveEpilogueBwdISD_SE_SG_Li256ELb1ELb0ELi1EEENS1_19SingleTileSchedulerILb1ELb0ELb0ELi128EEEEEEEEEvNT_6ParamsE,"ax",@progbits
	.align	128
.text._ZN7cutlass13device_kernelIN5flash11enable_sm90INS1_16FlashAttnBwdSm90INS1_25CollectiveMainloopBwdSm90ILi2ELi2ELi2EN4cute5tupleIJNS5_1CILi1EEES8_S8_EEENS6_IJNS7_ILi64EEENS7_ILi128EEENS7_ILi96EEEEEENS_6half_tEfNS_4arch4Sm90ELb0ELb0ELb0ELb1ELb1ELb1ELb0ELb0ELi2ELi1ELi2ELi1ELb1EEENS1_21CollectiveEpilogueBwdISD_SE_SG_Li256ELb1ELb0ELi1EEENS1_19SingleTileSchedulerILb1ELb0ELb0ELi128EEEEEEEEEvNT_6ParamsE:
        .type           _ZN7cutlass13device_kernelIN5flash11enable_sm90INS1_16FlashAttnBwdSm90INS1_25CollectiveMainloopBwdSm90ILi2ELi2ELi2EN4cute5tupleIJNS5_1CILi1EEES8_S8_EEENS6_IJNS7_ILi64EEENS7_ILi128EEENS7_ILi96EEEEEENS_6half_tEfNS_4arch4Sm90ELb0ELb0ELb0ELb1ELb1ELb1ELb0ELb0ELi2ELi1ELi2ELi1ELb1EEENS1_21CollectiveEpilogueBwdISD_SE_SG_Li256ELb1ELb0ELi1EEENS1_19SingleTileSchedulerILb1ELb0ELb0ELi128EEEEEEEEEvNT_6ParamsE,@function
        .size           _ZN7cutlass13device_kernelIN5flash11enable_sm90INS1_16FlashAttnBwdSm90INS1_25CollectiveMainloopBwdSm90ILi2ELi2ELi2EN4cute5tupleIJNS5_1CILi1EEES8_S8_EEENS6_IJNS7_ILi64EEENS7_ILi128EEENS7_ILi96EEEEEENS_6half_tEfNS_4arch4Sm90ELb0ELb0ELb0ELb1ELb1ELb1ELb0ELb0ELi2ELi1ELi2ELi1ELb1EEENS1_21CollectiveEpilogueBwdISD_SE_SG_Li256ELb1ELb0ELi1EEENS1_19SingleTileSchedulerILb1ELb0ELb0ELi128EEEEEEEEEvNT_6ParamsE,(.L_x_71 - _ZN7cutlass13device_kernelIN5flash11enable_sm90INS1_16FlashAttnBwdSm90INS1_25CollectiveMainloopBwdSm90ILi2ELi2ELi2EN4cute5tupleIJNS5_1CILi1EEES8_S8_EEENS6_IJNS7_ILi64EEENS7_ILi128EEENS7_ILi96EEEEEENS_6half_tEfNS_4arch4Sm90ELb0ELb0ELb0ELb1ELb1ELb1ELb0ELb0ELi2ELi1ELi2ELi1ELb1EEENS1_21CollectiveEpilogueBwdISD_SE_SG_Li256ELb1ELb0ELi1EEENS1_19SingleTileSchedulerILb1ELb0ELb0ELi128EEEEEEEEEvNT_6ParamsE)
        .other          _ZN7cutlass13device_kernelIN5flash11enable_sm90INS1_16FlashAttnBwdSm90INS1_25CollectiveMainloopBwdSm90ILi2ELi2ELi2EN4cute5tupleIJNS5_1CILi1EEES8_S8_EEENS6_IJNS7_ILi64EEENS7_ILi128EEENS7_ILi96EEEEEENS_6half_tEfNS_4arch4Sm90ELb0ELb0ELb0ELb1ELb1ELb1ELb0ELb0ELi2ELi1ELi2ELi1ELb1EEENS1_21CollectiveEpilogueBwdISD_SE_SG_Li256ELb1ELb0ELi1EEENS1_19SingleTileSchedulerILb1ELb0ELb0ELi128EEEEEEEEEvNT_6ParamsE,@"STO_CUDA_ENTRY STV_DEFAULT"
_ZN7cutlass13device_kernelIN5flash11enable_sm90INS1_16FlashAttnBwdSm90INS1_25CollectiveMainloopBwdSm90ILi2ELi2ELi2EN4cute5tupleIJNS5_1CILi1EEES8_S8_EEENS6_IJNS7_ILi64EEENS7_ILi128EEENS7_ILi96EEEEEENS_6half_tEfNS_4arch4Sm90ELb0ELb0ELb0ELb1ELb1ELb1ELb0ELb0ELi2ELi1ELi2ELi1ELb1EEENS1_21CollectiveEpilogueBwdISD_SE_SG_Li256ELb1ELb0ELi1EEENS1_19SingleTileSchedulerILb1ELb0ELb0ELi128EEEEEEEEEvNT_6ParamsE:
[----:B------:R-:W-:Y:S01]  /*0000*/  LDC R1, c[0x0][0x37c] ;  /* 0x0000df00ff017b82 */ /* 0x000fe20000000800 */
[----:B------:R-:W-:Y:S05]  /*0010*/  EXIT ;  /* 0x000000000000794d */ /* 0x000fea0003800000 */
.L_x_5:
        /* <DEDUP_REMOVED lines=14> */
.L_x_71:


//--------------------- .text._ZN7cutlass13device_kernelIN5flash11enable_sm90INS1_16FlashAttnBwdSm90INS1_25CollectiveMainloopBwdSm90ILi2ELi2ELi2EN4cute5tupleIJNS5_1CILi1EEES8_S8_EEENS6_IJNS7_ILi64EEENS7_ILi128EEENS7_ILi96EEEEEENS_6half_tEfNS_4arch4Sm90ELb0ELb0ELb0ELb1ELb0ELb1ELb0ELb0ELi2ELi1ELi2ELi1ELb1EEENS1_24CollectiveEpilogueBwdGQAISD_fSG_Li256ELb1ELb0EEENS1_19SingleTileSchedulerILb1ELb0ELb0ELi128EEEEEEEEEvNT_6ParamsE --------------------------
	.section	.text._ZN7cutlass13device_kernelIN5flash11enable_sm90INS1_16FlashAttnBwdSm90INS1_25CollectiveMainloopBwdSm90ILi2ELi2ELi2EN4cute5tupleIJNS5_1CILi1EEES8_S8_EEENS6_IJNS7_ILi64EEENS7_ILi128EEENS7_ILi96EEEEEENS_6half_tEfNS_4arch4Sm90ELb0ELb0ELb0ELb1ELb0ELb1ELb0ELb0ELi2ELi1ELi2ELi1ELb1EEENS1_24CollectiveEpilogueBwdGQAISD_fSG_Li256ELb1ELb0EEENS1_19SingleTileSchedulerILb1ELb0ELb0ELi128EEEEEEEEEvNT_6ParamsE,"ax",@progbits
	.align	128
.text._ZN7cutlass13device_kernelIN5flash11enable_sm90INS1_16FlashAttnBwdSm90INS1_25CollectiveMainloopBwdSm90ILi2ELi2ELi2EN4cute5tupleIJNS5_1CILi1EEES8_S8_EEENS6_IJNS7_ILi64EEENS7_ILi128EEENS7_ILi96EEEEEENS_6half_tEfNS_4arch4Sm90ELb0ELb0ELb0ELb1ELb0ELb1ELb0ELb0ELi2ELi1ELi2ELi1ELb1EEENS1_24CollectiveEpilogueBwdGQAISD_fSG_Li256ELb1ELb0EEENS1_19SingleTileSchedulerILb1ELb0ELb0ELi128EEEEEEEEEvNT_6ParamsE:
        .type           _ZN7cutlass13device_kernelIN5flash11enable_sm90INS1_16FlashAttnBwdSm90INS1_25CollectiveMainloopBwdSm90ILi2ELi2ELi2EN4cute5tupleIJNS5_1CILi1EEES8_S8_EEENS6_IJNS7_ILi64EEENS7_ILi128EEENS7_ILi96EEEEEENS_6half_tEfNS_4arch4Sm90ELb0ELb0ELb0ELb1ELb0ELb1ELb0ELb0ELi2ELi1ELi2ELi1ELb1EEENS1_24CollectiveEpilogueBwdGQAISD_fSG_Li256ELb1ELb0EEENS1_19SingleTileSchedulerILb1ELb0ELb0ELi128EEEEEEEEEvNT_6ParamsE,@function
        .size           _ZN7cutlass13device_kernelIN5flash11enable_sm90INS1_16FlashAttnBwdSm90INS1_25CollectiveMainloopBwdSm90ILi2ELi2ELi2EN4cute5tupleIJNS5_1CILi1EEES8_S8_EEENS6_IJNS7_ILi64EEENS7_ILi128EEENS7_ILi96EEEEEENS_6half_tEfNS_4arch4Sm90ELb0ELb0ELb0ELb1ELb0ELb1ELb0ELb0ELi2ELi1ELi2ELi1ELb1EEENS1_24CollectiveEpilogueBwdGQAISD_fSG_Li256ELb1ELb0EEENS1_19SingleTileSchedulerILb1ELb0ELb0ELi128EEEEEEEEEvNT_6ParamsE,(.L_x_72 - _ZN7cutlass13device_kernelIN5flash11enable_sm90INS1_16FlashAttnBwdSm90INS1_25CollectiveMainloopBwdSm90ILi2ELi2ELi2EN4cute5tupleIJNS5_1CILi1EEES8_S8_EEENS6_IJNS7_ILi64EEENS7_ILi128EEENS7_ILi96EEEEEENS_6half_tEfNS_4arch4Sm90ELb0ELb0ELb0ELb1ELb0ELb1ELb0ELb0ELi2ELi1ELi2ELi1ELb1EEENS1_24CollectiveEpilogueBwdGQAISD_fSG_Li256ELb1ELb0EEENS1_19SingleTileSchedulerILb1ELb0ELb0ELi128EEEEEEEEEvNT_6ParamsE)
        .other          _ZN7cutlass13device_kernelIN5flash11enable_sm90INS1_16FlashAttnBwdSm90INS1_25CollectiveMainloopBwdSm90ILi2ELi2ELi2EN4cute5tupleIJNS5_1CILi1EEES8_S8_EEENS6_IJNS7_ILi64EEENS7_ILi128EEENS7_ILi96EEEEEENS_6half_tEfNS_4arch4Sm90ELb0ELb0ELb0ELb1ELb0ELb1ELb0ELb0ELi2ELi1ELi2ELi1ELb1EEENS1_24CollectiveEpilogueBwdGQAISD_fSG_Li256ELb1ELb0EEENS1_19SingleTileSchedulerILb1ELb0ELb0ELi128EEEEEEEEEvNT_6ParamsE,@"STO_CUDA_ENTRY STV_DEFAULT"
_ZN7cutlass13device_kernelIN5flash11enable_sm90INS1_16FlashAttnBwdSm90INS1_25CollectiveMainloopBwdSm90ILi2ELi2ELi2EN4cute5tupleIJNS5_1CILi1EEES8_S8_EEENS6_IJNS7_ILi64EEENS7_ILi128EEENS7_ILi96EEEEEENS_6half_tEfNS_4arch4Sm90ELb0ELb0ELb0ELb1ELb0ELb1ELb0ELb0ELi2ELi1ELi2ELi1ELb1EEENS1_24CollectiveEpilogueBwdGQAISD_fSG_Li256ELb1ELb0EEENS1_19SingleTileSchedulerILb1ELb0ELb0ELi128EEEEEEEEEvNT_6ParamsE:
[----:B------:R-:W-:Y:S01]  /*0000*/  LDC R1, c[0x0][0x37c] ;  /* 0x0000df00ff017b82 */ /* 0x000fe20000000800 */
[----:B------:R-:W-:Y:S05]  /*0010*/  EXIT ;  /* 0x000000000000794d */ /* 0x000fea0003800000 */
.L_x_6:
        /* <DEDUP_REMOVED lines=14> */
.L_x_72:


//--------------------- .text._ZN7cutlass13device_kernelIN5flash11enable_sm90INS1_16FlashAttnBwdSm90INS1_25CollectiveMainloopBwdSm90ILi2ELi2ELi2EN4cute5tupleIJNS5_1CILi1EEES8_S8_EEENS6_IJNS7_ILi64EEENS7_ILi128EEENS7_ILi96EEEEEENS_6half_tEfNS_4arch4Sm90ELb0ELb0ELb0ELb1ELb1ELb1ELb0ELb0ELi2ELi1ELi2ELi1ELb1EEENS1_24CollectiveEpilogueBwdGQAISD_fSG_Li256ELb1ELb1EEENS1_19SingleTileSchedulerILb1ELb0ELb0ELi128EEEEEEEEEvNT_6ParamsE --------------------------
	.section	.text._ZN7cutlass13device_kernelIN5flash11enable_sm90INS1_16FlashAttnBwdSm90INS1_25CollectiveMainloopBwdSm90ILi2ELi2ELi2EN4cute5tupleIJNS5_1CILi1EEES8_S8_EEENS6_IJNS7_ILi64EEENS7_ILi128EEENS7_ILi96EEEEEENS_6half_tEfNS_4arch4Sm90ELb0ELb0ELb0ELb1ELb1ELb1ELb0ELb0ELi2ELi1ELi2ELi1ELb1EEENS1_24CollectiveEpilogueBwdGQAISD_fSG_Li256ELb1ELb1EEENS1_19SingleTileSchedulerILb1ELb0ELb0ELi128EEEEEEEEEvNT_6ParamsE,"ax",@progbits
	.align	128
.text._ZN7cutlass13device_kernelIN5flash11enable_sm90INS1_16FlashAttnBwdSm90INS1_25CollectiveMainloopBwdSm90ILi2ELi2ELi2EN4cute5tupleIJNS5_1CILi1EEES8_S8_EEENS6_IJNS7_ILi64EEENS7_ILi128EEENS7_ILi96EEEEEENS_6half_tEfNS_4arch4Sm90ELb0ELb0ELb0ELb1ELb1ELb1ELb0ELb0ELi2ELi1ELi2ELi1ELb1EEENS1_24CollectiveEpilogueBwdGQAISD_fSG_Li256ELb1ELb1EEENS1_19SingleTileSchedulerILb1ELb0ELb0ELi128EEEEEEEEEvNT_6ParamsE:
        .type           _ZN7cutlass13device_kernelIN5flash11enable_sm90INS1_16FlashAttnBwdSm90INS1_25CollectiveMainloopBwdSm90ILi2ELi2ELi2EN4cute5tupleIJNS5_1CILi1EEES8_S8_EEENS6_IJNS7_ILi64EEENS7_ILi128EEENS7_ILi96EEEEEENS_6half_tEfNS_4arch4Sm90ELb0ELb0ELb0ELb1ELb1ELb1ELb0ELb0ELi2ELi1ELi2ELi1ELb1EEENS1_24CollectiveEpilogueBwdGQAISD_fSG_Li256ELb1ELb1EEENS1_19SingleTileSchedulerILb1ELb0ELb0ELi128EEEEEEEEEvNT_6ParamsE,@function
        .size           _ZN7cutlass13device_kernelIN5flash11enable_sm90INS1_16FlashAttnBwdSm90INS1_25CollectiveMainloopBwdSm90ILi2ELi2ELi2EN4cute5tupleIJNS5_1CILi1EEES8_S8_EEENS6_IJNS7_ILi64EEENS7_ILi128EEENS7_ILi96EEEEEENS_6half_tEfNS_4arch4Sm90ELb0ELb0ELb0ELb1ELb1ELb1ELb0ELb0ELi2ELi1ELi2ELi1ELb1EEENS1_24CollectiveEpilogueBwdGQAISD_fSG_Li256ELb1ELb1EEENS1_19SingleTileSchedulerILb1ELb0ELb0ELi128EEEEEEEEEvNT_6ParamsE,(.L_x_73 - _ZN7cutlass13device_kernelIN5flash11enable_sm90INS1_16FlashAttnBwdSm90INS1_25CollectiveMainloopBwdSm90ILi2ELi2ELi2EN4cute5tupleIJNS5_1CILi1EEES8_S8_EEENS6_IJNS7_ILi64EEENS7_ILi128EEENS7_ILi96EEEEEENS_6half_tEfNS_4arch4Sm90ELb0ELb0ELb0ELb1ELb1ELb1ELb0ELb0ELi2ELi1ELi2ELi1ELb1EEENS1_24CollectiveEpilogueBwdGQAISD_fSG_Li256ELb1ELb1EEENS1_19SingleTileSchedulerILb1ELb0ELb0ELi128EEEEEEEEEvNT_6ParamsE)
        .other          _ZN7cutlass13device_kernelIN5flash11enable_sm90INS1_16FlashAttnBwdSm90INS1_25CollectiveMainloopBwdSm90ILi2ELi2ELi2EN4cute5tupleIJNS5_1CILi1EEES8_S8_EEENS6_IJNS7_ILi64EEENS7_ILi128EEENS7_ILi96EEEEEENS_6half_tEfNS_4arch4Sm90ELb0ELb0ELb0ELb1ELb1ELb1ELb0ELb0ELi2ELi1ELi2ELi1ELb1EEENS1_24CollectiveEpilogueBwdGQAISD_fSG_Li256ELb1ELb1EEENS1_19SingleTileSchedulerILb1ELb0ELb0ELi128EEEEEEEEEvNT_6ParamsE,@"STO_CUDA_ENTRY STV_DEFAULT"
_ZN7cutlass13device_kernelIN5flash11enable_sm90INS1_16FlashAttnBwdSm90INS1_25CollectiveMainloopBwdSm90ILi2ELi2ELi2EN4cute5tupleIJNS5_1CILi1EEES8_S8_EEENS6_IJNS7_ILi64EEENS7_ILi128EEENS7_ILi96EEEEEENS_6half_tEfNS_4arch4Sm90ELb0ELb0ELb0ELb1ELb1ELb1ELb0ELb0ELi2ELi1ELi2ELi1ELb1EEENS1_24CollectiveEpilogueBwdGQAISD_fSG_Li256ELb1ELb1EEENS1_19SingleTileSchedulerILb1ELb0ELb0ELi128EEEEEEEEEvNT_6ParamsE:
[----:B------:R-:W-:Y:S01]  /*0000*/  LDC R1, c[0x0][0x37c] ;  /* 0x0000df00ff017b82 */ /* 0x000fe20000000800 */
[----:B------:R-:W-:Y:S05]  /*0010*/  EXIT ;  /* 0x000000000000794d */ /* 0x000fea0003800000 */
.L_x_7:
        /* <DEDUP_REMOVED lines=14> */
.L_x_73:


//--------------------- .text._ZN7cutlass13device_kernelIN5flash11enable_sm90INS1_16FlashAttnBwdSm90INS1_25CollectiveMainloopBwdSm90ILi2ELi2ELi2EN4cute5tupleIJNS5_1CILi1EEES8_S8_EEENS6_IJNS7_ILi64EEENS7_ILi128EEENS7_ILi96EEEEEENS_6half_tEfNS_4arch4Sm90ELb0ELb1ELb0ELb0ELb0ELb1ELb0ELb0ELi2ELi1ELi2ELi1ELb1EEENS1_21CollectiveEpilogueBwdISD_SE_SG_Li256ELb0ELb0ELi1EEENS1_19SingleTileSchedulerILb0ELb0ELb0ELi128EEEEEEEEEvNT_6ParamsE --------------------------
	.section	.text._ZN7cutlass13device_kernelIN5flash11enable_sm90INS1_16FlashAttnBwdSm90INS1_25CollectiveMainloopBwdSm90ILi2ELi2ELi2EN4cute5tupleIJNS5_1CILi1EEES8_S8_EEENS6_IJNS7_ILi64EEENS7_ILi128EEENS7_ILi96EEEEEENS_6half_tEfNS_4arch4Sm90ELb0ELb1ELb0ELb0ELb0ELb1ELb0ELb0ELi2ELi1ELi2ELi1ELb1EEENS1_21CollectiveEpilogueBwdISD_SE_SG_Li256ELb0ELb0ELi1EEENS1_19SingleTileSchedulerILb0ELb0ELb0ELi128EEEEEEEEEvNT_6ParamsE,"ax",@progbits
	.align	128
.text._ZN7cutlass13device_kernelIN5flash11enable_sm90INS1_16FlashAttnBwdSm90INS1_25CollectiveMainloopBwdSm90ILi2ELi2ELi2EN4cute5tupleIJNS5_1CILi1EEES8_S8_EEENS6_IJNS7_ILi64EEENS7_ILi128EEENS7_ILi96EEEEEENS_6half_tEfNS_4arch4Sm90ELb0ELb1ELb0ELb0ELb0ELb1ELb0ELb0ELi2ELi1ELi2ELi1ELb1EEENS1_21CollectiveEpilogueBwdISD_SE_SG_Li256ELb0ELb0ELi1EEENS1_19SingleTileSchedulerILb0ELb0ELb0ELi128EEEEEEEEEvNT_6ParamsE:
        .type           _ZN7cutlass13device_kernelIN5flash11enable_sm90INS1_16FlashAttnBwdSm90INS1_25CollectiveMainloopBwdSm90ILi2ELi2ELi2EN4cute5tupleIJNS5_1CILi1EEES8_S8_EEENS6_IJNS7_ILi64EEENS7_ILi128EEENS7_ILi96EEEEEENS_6half_tEfNS_4arch4Sm90ELb0ELb1ELb0ELb0ELb0ELb1ELb0ELb0ELi2ELi1ELi2ELi1ELb1EEENS1_21CollectiveEpilogueBwdISD_SE_SG_Li256ELb0ELb0ELi1EEENS1_19SingleTileSchedulerILb0ELb0ELb0ELi128EEEEEEEEEvNT_6ParamsE,@function
        .size           _ZN7cutlass13device_kernelIN5flash11enable_sm90INS1_16FlashAttnBwdSm90INS1_25CollectiveMainloopBwdSm90ILi2ELi2ELi2EN4cute5tupleIJNS5_1CILi1EEES8_S8_EEENS6_IJNS7_ILi64EEENS7_ILi128EEENS7_ILi96EEEEEENS_6half_tEfNS_4arch4Sm90ELb0ELb1ELb0ELb0ELb0ELb1ELb0ELb0ELi2ELi1ELi2ELi1ELb1EEENS1_21CollectiveEpilogueBwdISD_SE_SG_Li256ELb0ELb0ELi1EEENS1_19SingleTileSchedulerILb0ELb0ELb0ELi128EEEEEEEEEvNT_6ParamsE,(.L_x_74 - _ZN7cutlass13device_kernelIN5flash11enable_sm90INS1_16FlashAttnBwdSm90INS1_25CollectiveMainloopBwdSm90ILi2ELi2ELi2EN4cute5tupleIJNS5_1CILi1EEES8_S8_EEENS6_IJNS7_ILi64EEENS7_ILi128EEENS7_ILi96EEEEEENS_6half_tEfNS_4arch4Sm90ELb0ELb1ELb0ELb0ELb0ELb1ELb0ELb0ELi2ELi1ELi2ELi1ELb1EEENS1_21CollectiveEpilogueBwdISD_SE_SG_Li256ELb0ELb0ELi1EEENS1_19SingleTileSchedulerILb0ELb0ELb0ELi128EEEEEEEEEvNT_6ParamsE)
        .other          _ZN7cutlass13device_kernelIN5flash11enable_sm90INS1_16FlashAttnBwdSm90INS1_25CollectiveMainloopBwdSm90ILi2ELi2ELi2EN4cute5tupleIJNS5_1CILi1EEES8_S8_EEENS6_IJNS7_ILi64EEENS7_ILi128EEENS7_ILi96EEEEEENS_6half_tEfNS_4arch4Sm90ELb0ELb1ELb0ELb0ELb0ELb1ELb0ELb0ELi2ELi1ELi2ELi1ELb1EEENS1_21CollectiveEpilogueBwdISD_SE_SG_Li256ELb0ELb0ELi1EEENS1_19SingleTileSchedulerILb0ELb0ELb0ELi128EEEEEEEEEvNT_6ParamsE,@"STO_CUDA_ENTRY STV_DEFAULT"
_ZN7cutlass13device_kernelIN5flash11enable_sm90INS1_16FlashAttnBwdSm90INS1_25CollectiveMainloopBwdSm90ILi2ELi2ELi2EN4cute5tupleIJNS5_1CILi1EEES8_S8_EEENS6_IJNS7_ILi64EEENS7_ILi128EEENS7_ILi96EEEEEENS_6half_tEfNS_4arch4Sm90ELb0ELb1ELb0ELb0ELb0ELb1ELb0ELb0ELi2ELi1ELi2ELi1ELb1EEENS1_21CollectiveEpilogueBwdISD_SE_SG_Li256ELb0ELb0ELi1EEENS1_19SingleTileSchedulerILb0ELb0ELb0ELi128EEEEEEEEEvNT_6ParamsE:
[----:B------:R-:W-:Y:S01]  /*0000*/  LDC R1, c[0x0][0x37c] ;  /* 0x0000df00ff017b82 */ /* 0x000fe20000000800 */
[----:B------:R-:W-:Y:S05]  /*0010*/  EXIT ;  /* 0x000000000000794d */ /* 0x000fea0003800000 */
.L_x_8:
        /* <DEDUP_REMOVED lines=14> */
.L_x_74:


//--------------------- .text._ZN7cutlass13device_kernelIN5flash11enable_sm90INS1_16FlashAttnBwdSm90INS1_25CollectiveMainloopBwdSm90ILi2ELi2ELi2EN4cute5tupleIJNS5_1CILi1EEES8_S8_EEENS6_IJNS7_ILi64EEENS7_ILi128EEENS7_ILi96EEEEEENS_6half_tEfNS_4arch4Sm90ELb0ELb1ELb0ELb0ELb1ELb1ELb0ELb0ELi2ELi1ELi2ELi1ELb1EEENS1_21CollectiveEpilogueBwdISD_SE_SG_Li256ELb0ELb0ELi1EEENS1_19SingleTileSchedulerILb0ELb0ELb0ELi128EEEEEEEEEvNT_6ParamsE --------------------------
	.section	.text._ZN7cutlass13device_kernelIN5flash11enable_sm90INS1_16FlashAttnBwdSm90INS1_25CollectiveMainloopBwdSm90ILi2ELi2ELi2EN4cute5tupleIJNS5_1CILi1EEES8_S8_EEENS6_IJNS7_ILi64EEENS7_ILi128EEENS7_ILi96EEEEEENS_6half_tEfNS_4arch4Sm90ELb0ELb1ELb0ELb0ELb1ELb1ELb0ELb0ELi2ELi1ELi2ELi1ELb1EEENS1_21CollectiveEpilogueBwdISD_SE_SG_Li256ELb0ELb0ELi1EEENS1_19SingleTileSchedulerILb0ELb0ELb0ELi128EEEEEEEEEvNT_6ParamsE,"ax",@progbits
	.align	128
.text._ZN7cutlass13device_kernelIN5flash11enable_sm90INS1_16FlashAttnBwdSm90INS1_25CollectiveMainloopBwdSm90ILi2ELi2ELi2EN4cute5tupleIJNS5_1CILi1EEES8_S8_EEENS6_IJNS7_ILi64EEENS7_ILi128EEENS7_ILi96EEEEEENS_6half_tEfNS_4arch4Sm90ELb0ELb1ELb0ELb0ELb1ELb1ELb0ELb0ELi2ELi1ELi2ELi1ELb1EEENS1_21CollectiveEpilogueBwdISD_SE_SG_Li256ELb0ELb0ELi1EEENS1_19SingleTileSchedulerILb0ELb0ELb0ELi128EEEEEEEEEvNT_6ParamsE:
        .type           _ZN7cutlass13device_kernelIN5flash11enable_sm90INS1_16FlashAttnBwdSm90INS1_25CollectiveMainloopBwdSm90ILi2ELi2ELi2EN4cute5tupleIJNS5_1CILi1EEES8_S8_EEENS6_IJNS7_ILi64EEENS7_ILi128EEENS7_ILi96EEEEEENS_6half_tEfNS_4arch4Sm90ELb0ELb1ELb0ELb0ELb1ELb1ELb0ELb0ELi2ELi1ELi2ELi1ELb1EEENS1_21CollectiveEpilogueBwdISD_SE_SG_Li256ELb0ELb0ELi1EEENS1_19SingleTileSchedulerILb0ELb0ELb0ELi128EEEEEEEEEvNT_6ParamsE,@function
        .size           _ZN7cutlass13device_kernelIN5flash11enable_sm90INS1_16FlashAttnBwdSm90INS1_25CollectiveMainloopBwdSm90ILi2ELi2ELi2EN4cute5tupleIJNS5_1CILi1EEES8_S8_EEENS6_IJNS7_ILi64EEENS7_ILi128EEENS7_ILi96EEEEEENS_6half_tEfNS_4arch4Sm90ELb0ELb1ELb0ELb0ELb1ELb1ELb0ELb0ELi2ELi1ELi2ELi1ELb1EEENS1_21CollectiveEpilogueBwdISD_SE_SG_Li256ELb0ELb0ELi1EEENS1_19SingleTileSchedulerILb0ELb0ELb0ELi128EEEEEEEEEvNT_6ParamsE,(.L_x_75 - _ZN7cutlass13device_kernelIN5flash11enable_sm90INS1_16FlashAttnBwdSm90INS1_25CollectiveMainloopBwdSm90ILi2ELi2ELi2EN4cute5tupleIJNS5_1CILi1EEES8_S8_EEENS6_IJNS7_ILi64EEENS7_ILi128EEENS7_ILi96EEEEEENS_6half_tEfNS_4arch4Sm90ELb0ELb1ELb0ELb0ELb1ELb1ELb0ELb0ELi2ELi1ELi2ELi1ELb1EEENS1_21CollectiveEpilogueBwdISD_SE_SG_Li256ELb0ELb0ELi1EEENS1_19SingleTileSchedulerILb0ELb0ELb0ELi128EEEEEEEEEvNT_6ParamsE)
        .other          _ZN7cutlass13device_kernelIN5flash11enable_sm90INS1_16FlashAttnBwdSm90INS1_25CollectiveMainloopBwdSm90ILi2ELi2ELi2EN4cute5tupleIJNS5_1CILi1EEES8_S8_EEENS6_IJNS7_ILi64EEENS7_ILi128EEENS7_ILi96EEEEEENS_6half_tEfNS_4arch4Sm90ELb0ELb1ELb0ELb0ELb1ELb1ELb0ELb0ELi2ELi1ELi2ELi1ELb1EEENS1_21CollectiveEpilogueBwdISD_SE_SG_Li256ELb0ELb0ELi1EEENS1_19SingleTileSchedulerILb0ELb0ELb0ELi128EEEEEEEEEvNT_6ParamsE,@"STO_CUDA_ENTRY STV_DEFAULT"
_ZN7cutlass13device_kernelIN5flash11enable_sm90INS1_16FlashAttnBwdSm90INS1_25CollectiveMainloopBwdSm90ILi2ELi2ELi2EN4cute5tupleIJNS5_1CILi1EEES8_S8_EEENS6_IJNS7_ILi64EEENS7_ILi128EEENS7_ILi96EEEEEENS_6half_tEfNS_4arch4Sm90ELb0ELb1ELb0ELb0ELb1ELb1ELb0ELb0ELi2ELi1ELi2ELi1ELb1EEENS1_21CollectiveEpilogueBwdISD_SE_SG_Li256ELb0ELb0ELi1EEENS1_19SingleTileSchedulerILb0ELb0ELb0ELi128EEEEEEEEEvNT_6ParamsE:
[----:B------:R-:W-:Y:S01]  /*0000*/  LDC R1, c[0x0][0x37c] ;  /* 0x0000df00ff017b82 */ /* 0x000fe20000000800 */
[----:B------:R-:W-:Y:S05]  /*0010*/  EXIT ;  /* 0x000000000000794d */ /* 0x000fea0003800000 */
.L_x_9:
        /* <DEDUP_REMOVED lines=14> */
.L_x_75:


//--------------------- .text._ZN7cutlass13device_kernelIN5flash11enable_sm90INS1_16FlashAttnBwdSm90INS1_25CollectiveMainloopBwdSm90ILi2ELi2ELi2EN4cute5tupleIJNS5_1CILi1EEES8_S8_EEENS6_IJNS7_ILi64EEENS7_ILi128EEENS7_ILi96EEEEEENS_6half_tEfNS_4arch4Sm90ELb0ELb1ELb0ELb0ELb0ELb1ELb0ELb0ELi2ELi1ELi2ELi1ELb1EEENS1_24CollectiveEpilogueBwdGQAISD_fSG_Li256ELb0ELb0EEENS1_19SingleTileSchedulerILb0ELb0ELb0ELi128EEEEEEEEEvNT_6ParamsE --------------------------
	.section	.text._ZN7cutlass13device_kernelIN5flash11enable_sm90INS1_16FlashAttnBwdSm90INS1_25CollectiveMainloopBwdSm90ILi2ELi2ELi2EN4cute5tupleIJNS5_1CILi1EEES8_S8_EEENS6_IJNS7_ILi64EEENS7_ILi128EEENS7_ILi96EEEEEENS_6half_tEfNS_4arch4Sm90ELb0ELb1ELb0ELb0ELb0ELb1ELb0ELb0ELi2ELi1ELi2ELi1ELb1EEENS1_24CollectiveEpilogueBwdGQAISD_fSG_Li256ELb0ELb0EEENS1_19SingleTileSchedulerILb0ELb0ELb0ELi128EEEEEEEEEvNT_6ParamsE,"ax",@progbits
	.align	128
.text._ZN7cutlass13device_kernelIN5flash11enable_sm90INS1_16FlashAttnBwdSm90INS1_25CollectiveMainloopBwdSm90ILi2ELi2ELi2EN4cute5tupleIJNS5_1CILi1EEES8_S8_EEENS6_IJNS7_ILi64EEENS7_ILi128EEENS7_ILi96EEEEEENS_6half_tEfNS_4arch4Sm90ELb0ELb1ELb0ELb0ELb0ELb1ELb0ELb0ELi2ELi1ELi2ELi1ELb1EEENS1_24CollectiveEpilogueBwdGQAISD_fSG_Li256ELb0ELb0EEENS1_19SingleTileSchedulerILb0ELb0ELb0ELi128EEEEEEEEEvNT_6ParamsE:
        .type           _ZN7cutlass13device_kernelIN5flash11enable_sm90INS1_16FlashAttnBwdSm90INS1_25CollectiveMainloopBwdSm90ILi2ELi2ELi2EN4cute5tupleIJNS5_1CILi1EEES8_S8_EEENS6_IJNS7_ILi64EEENS7_ILi128EEENS7_ILi96EEEEEENS_6half_tEfNS_4arch4Sm90ELb0ELb1ELb0ELb0ELb0ELb1ELb0ELb0ELi2ELi1ELi2ELi1ELb1EEENS1_24CollectiveEpilogueBwdGQAISD_fSG_Li256ELb0ELb0EEENS1_19SingleTileSchedulerILb0ELb0ELb0ELi128EEEEEEEEEvNT_6ParamsE,@function
        .size           _ZN7cutlass13device_kernelIN5flash11enable_sm90INS1_16FlashAttnBwdSm90INS1_25CollectiveMainloopBwdSm90ILi2ELi2ELi2EN4cute5tupleIJNS5_1CILi1EEES8_S8_EEENS6_IJNS7_ILi64EEENS7_ILi128EEENS7_ILi96EEEEEENS_6half_tEfNS_4arch4Sm90ELb0ELb1ELb0ELb0ELb0ELb1ELb0ELb0ELi2ELi1ELi2ELi1ELb1EEENS1_24CollectiveEpilogueBwdGQAISD_fSG_Li256ELb0ELb0EEENS1_19SingleTileSchedulerILb0ELb0ELb0ELi128EEEEEEEEEvNT_6ParamsE,(.L_x_76 - _ZN7cutlass13device_kernelIN5flash11enable_sm90INS1_16FlashAttnBwdSm90INS1_25CollectiveMainloopBwdSm90ILi2ELi2ELi2EN4cute5tupleIJNS5_1CILi1EEES8_S8_EEENS6_IJNS7_ILi64EEENS7_ILi128EEENS7_ILi96EEEEEENS_6half_tEfNS_4arch4Sm90ELb0ELb1ELb0ELb0ELb0ELb1ELb0ELb0ELi2ELi1ELi2ELi1ELb1EEENS1_24CollectiveEpilogueBwdGQAISD_fSG_Li256ELb0ELb0EEENS1_19SingleTileSchedulerILb0ELb0ELb0ELi128EEEEEEEEEvNT_6ParamsE)
        .other          _ZN7cutlass13device_kernelIN5flash11enable_sm90INS1_16FlashAttnBwdSm90INS1_25CollectiveMainloopBwdSm90ILi2ELi2ELi2EN4cute5tupleIJNS5_1CILi1EEES8_S8_EEENS6_IJNS7_ILi64EEENS7_ILi128EEENS7_ILi96EEEEEENS_6half_tEfNS_4arch4Sm90ELb0ELb1ELb0ELb0ELb0ELb1ELb0ELb0ELi2ELi1ELi2ELi1ELb1EEENS1_24CollectiveEpilogueBwdGQAISD_fSG_Li256ELb0ELb0EEENS1_19SingleTileSchedulerILb0ELb0ELb0ELi128EEEEEEEEEvNT_6ParamsE,@"STO_CUDA_ENTRY STV_DEFAULT"
_ZN7cutlass13device_kernelIN5flash11enable_sm90INS1_16FlashAttnBwdSm90INS1_25CollectiveMainloopBwdSm90ILi2ELi2ELi2EN4cute5tupleIJNS5_1CILi1EEES8_S8_EEENS6_IJNS7_ILi64EEENS7_ILi128EEENS7_ILi96EEEEEENS_6half_tEfNS_4arch4Sm90ELb0ELb1ELb0ELb0ELb0ELb1ELb0ELb0ELi2ELi1ELi2ELi1ELb1EEENS1_24CollectiveEpilogueBwdGQAISD_fSG_Li256ELb0ELb0EEENS1_19SingleTileSchedulerILb0ELb0ELb0ELi128EEEEEEEEEvNT_6ParamsE:
[----:B------:R-:W-:Y:S01]  /*0000*/  LDC R1, c[0x0][0x37c] ;  /* 0x0000df00ff017b82 */ /* 0x000fe20000000800 */
[----:B------:R-:W-:Y:S05]  /*0010*/  EXIT ;  /* 0x000000000000794d */ /* 0x000fea0003800000 */
.L_x_10:
        /* <DEDUP_REMOVED lines=14> */
.L_x_76:


//--------------------- .text._ZN7cutlass13device_kernelIN5flash11enable_sm90INS1_16FlashAttnBwdSm90INS1_25CollectiveMainloopBwdSm90ILi2ELi2ELi2EN4cute5tupleIJNS5_1CILi1EEES8_S8_EEENS6_IJNS7_ILi64EEENS7_ILi128EEENS7_ILi96EEEEEENS_6half_tEfNS_4arch4Sm90ELb0ELb1ELb0ELb0ELb1ELb1ELb0ELb0ELi2ELi1ELi2ELi1ELb1EEENS1_24CollectiveEpilogueBwdGQAISD_fSG_Li256ELb0ELb1EEENS1_19SingleTileSchedulerILb0ELb0ELb0ELi128EEEEEEEEEvNT_6ParamsE --------------------------
	.section	.text._ZN7cutlass13device_kernelIN5flash11enable_sm90INS1_16FlashAttnBwdSm90INS1_25CollectiveMainloopBwdSm90ILi2ELi2ELi2EN4cute5tupleIJNS5_1CILi1EEES8_S8_EEENS6_IJNS7_ILi64EEENS7_ILi128EEENS7_ILi96EEEEEENS_6half_tEfNS_4arch4Sm90ELb0ELb1ELb0ELb0ELb1ELb1ELb0ELb0ELi2ELi1ELi2ELi1ELb1EEENS1_24CollectiveEpilogueBwdGQAISD_fSG_Li256ELb0ELb1EEENS1_19SingleTileSchedulerILb0ELb0ELb0ELi128EEEEEEEEEvNT_6ParamsE,"ax",@progbits
	.align	128
.text._ZN7cutlass13device_kernelIN5flash11enable_sm90INS1_16FlashAttnBwdSm90INS1_25CollectiveMainloopBwdSm90ILi2ELi2ELi2EN4cute5tupleIJNS5_1CILi1EEES8_S8_EEENS6_IJNS7_ILi64EEENS7_ILi128EEENS7_ILi96EEEEEENS_6half_tEfNS_4arch4Sm90ELb0ELb1ELb0ELb0ELb1ELb1ELb0ELb0ELi2ELi1ELi2ELi1ELb1EEENS1_24CollectiveEpilogueBwdGQAISD_fSG_Li256ELb0ELb1EEENS1_19SingleTileSchedulerILb0ELb0ELb0ELi128EEEEEEEEEvNT_6ParamsE:
        .type           _ZN7cutlass13device_kernelIN5flash11enable_sm90INS1_16FlashAttnBwdSm90INS1_25CollectiveMainloopBwdSm90ILi2ELi2ELi2EN4cute5tupleIJNS5_1CILi1EEES8_S8_EEENS6_IJNS7_ILi64EEENS7_ILi128EEENS7_ILi96EEEEEENS_6half_tEfNS_4arch4Sm90ELb0ELb1ELb0ELb0ELb1ELb1ELb0ELb0ELi2ELi1ELi2ELi1ELb1EEENS1_24CollectiveEpilogueBwdGQAISD_fSG_Li256ELb0ELb1EEENS1_19SingleTileSchedulerILb0ELb0ELb0ELi128EEEEEEEEEvNT_6ParamsE,@function
        .size           _ZN7cutlass13device_kernelIN5flash11enable_sm90INS1_16FlashAttnBwdSm90INS1_25CollectiveMainloopBwdSm90ILi2ELi2ELi2EN4cute5tupleIJNS5_1CILi1EEES8_S8_EEENS6_IJNS7_ILi64EEENS7_ILi128EEENS7_ILi96EEEEEENS_6half_tEfNS_4arch4Sm90ELb0ELb1ELb0ELb0ELb1ELb1ELb0ELb0ELi2ELi1ELi2ELi1ELb1EEENS1_24CollectiveEpilogueBwdGQAISD_fSG_Li256ELb0ELb1EEENS1_19SingleTileSchedulerILb0ELb0ELb0ELi128EEEEEEEEEvNT_6ParamsE,(.L_x_77 - _ZN7cutlass13device_kernelIN5flash11enable_sm90INS1_16FlashAttnBwdSm90INS1_25CollectiveMainloopBwdSm90ILi2ELi2ELi2EN4cute5tupleIJNS5_1CILi1EEES8_S8_EEENS6_IJNS7_ILi64EEENS7_ILi128EEENS7_ILi96EEEEEENS_6half_tEfNS_4arch4Sm90ELb0ELb1ELb0ELb0ELb1ELb1ELb0ELb0ELi2ELi1ELi2ELi1ELb1EEENS1_24CollectiveEpilogueBwdGQAISD_fSG_Li256ELb0ELb1EEENS1_19SingleTileSchedulerILb0ELb0ELb0ELi128EEEEEEEEEvNT_6ParamsE)
        .other          _ZN7cutlass13device_kernelIN5flash11enable_sm90INS1_16FlashAttnBwdSm90INS1_25CollectiveMainloopBwdSm90ILi2ELi2ELi2EN4cute5tupleIJNS5_1CILi1EEES8_S8_EEENS6_IJNS7_ILi64EEENS7_ILi128EEENS7_ILi96EEEEEENS_6half_tEfNS_4arch4Sm90ELb0ELb1ELb0ELb0ELb1ELb1ELb0ELb0ELi2ELi1ELi2ELi1ELb1EEENS1_24CollectiveEpilogueBwdGQAISD_fSG_Li256ELb0ELb1EEENS1_19SingleTileSchedulerILb0ELb0ELb0ELi128EEEEEEEEEvNT_6ParamsE,@"STO_CUDA_ENTRY STV_DEFAULT"
_ZN7cutlass13device_kernelIN5flash11enable_sm90INS1_16FlashAttnBwdSm90INS1_25CollectiveMainloopBwdSm90ILi2ELi2ELi2EN4cute5tupleIJNS5_1CILi1EEES8_S8_EEENS6_IJNS7_ILi64EEENS7_ILi128EEENS7_ILi96EEEEEENS_6half_tEfNS_4arch4Sm90ELb0ELb1ELb0ELb0ELb1ELb1ELb0ELb0ELi2ELi1ELi2ELi1ELb1EEENS1_24CollectiveEpilogueBwdGQAISD_fSG_Li256ELb0ELb1EEENS1_19SingleTileSchedulerILb0ELb0ELb0ELi128EEEEEEEEEvNT_6ParamsE:
[----:B------:R-:W-:Y:S01]  /*0000*/  LDC R1, c[0x0][0x37c] ;  /* 0x0000df00ff017b82 */ /* 0x000fe20000000800 */
[----:B------:R-:W-:Y:S05]  /*0010*/  EXIT ;  /* 0x000000000000794d */ /* 0x000fea0003800000 */
.L_x_11:
        /* <DEDUP_REMOVED lines=14> */
.L_x_77:


//--------------------- .text._ZN7cutlass13device_kernelIN5flash11enable_sm90INS1_16FlashAttnBwdSm90INS1_25CollectiveMainloopBwdSm90ILi2ELi2ELi2EN4cute5tupleIJNS5_1CILi1EEES8_S8_EEENS6_IJNS7_ILi64EEENS7_ILi128EEENS7_ILi96EEEEEENS_6half_tEfNS_4arch4Sm90ELb0ELb1ELb0ELb1ELb0ELb1ELb0ELb0ELi2ELi1ELi2ELi1ELb1EEENS1_21CollectiveEpilogueBwdISD_SE_SG_Li256ELb1ELb0ELi1EEENS1_19SingleTileSchedulerILb1ELb0ELb0ELi128EEEEEEEEEvNT_6ParamsE --------------------------
	.section	.text._ZN7cutlass13device_kernelIN5flash11enable_sm90INS1_16FlashAttnBwdSm90INS1_25CollectiveMainloopBwdSm90ILi2ELi2ELi2EN4cute5tupleIJNS5_1CILi1EEES8_S8_EEENS6_IJNS7_ILi64EEENS7_ILi128EEENS7_ILi96EEEEEENS_6half_tEfNS_4arch4Sm90ELb0ELb1ELb0ELb1ELb0ELb1ELb0ELb0ELi2ELi1ELi2ELi1ELb1EEENS1_21CollectiveEpilogueBwdISD_SE_SG_Li256ELb1ELb0ELi1EEENS1_19SingleTileSchedulerILb1ELb0ELb0ELi128EEEEEEEEEvNT_6ParamsE,"ax",@progbits
	.align	128
.text._ZN7cutlass13device_kernelIN5flash11enable_sm90INS1_16FlashAttnBwdSm90INS1_25CollectiveMainloopBwdSm90ILi2ELi2ELi2EN4cute5tupleIJNS5_1CILi1EEES8_S8_EEENS6_IJNS7_ILi64EEENS7_ILi128EEENS7_ILi96EEEEEENS_6half_tEfNS_4arch4Sm90ELb0ELb1ELb0ELb1ELb0ELb1ELb0ELb0ELi2ELi1ELi2ELi1ELb1EEENS1_21CollectiveEpilogueBwdISD_SE_SG_Li256ELb1ELb0ELi1EEENS1_19SingleTileSchedulerILb1ELb0ELb0ELi128EEEEEEEEEvNT_6ParamsE:
        .type           _ZN7cutlass13device_kernelIN5flash11enable_sm90INS1_16FlashAttnBwdSm90INS1_25CollectiveMainloopBwdSm90ILi2ELi2ELi2EN4cute5tupleIJNS5_1CILi1EEES8_S8_EEENS6_IJNS7_ILi64EEENS7_ILi128EEENS7_ILi96EEEEEENS_6half_tEfNS_4arch4Sm90ELb0ELb1ELb0ELb1ELb0ELb1ELb0ELb0ELi2ELi1ELi2ELi1ELb1EEENS1_21CollectiveEpilogueBwdISD_SE_SG_Li256ELb1ELb0ELi1EEENS1_19SingleTileSchedulerILb1ELb0ELb0ELi128EEEEEEEEEvNT_6ParamsE,@function
        .size           _ZN7cutlass13device_kernelIN5flash11enable_sm90INS1_16FlashAttnBwdSm90INS1_25CollectiveMainloopBwdSm90ILi2ELi2ELi2EN4cute5tupleIJNS5_1CILi1EEES8_S8_EEENS6_IJNS7_ILi64EEENS7_ILi128EEENS7_ILi96EEEEEENS_6half_tEfNS_4arch4Sm90ELb0ELb1ELb0ELb1ELb0ELb1ELb0ELb0ELi2ELi1ELi2ELi1ELb1EEENS1_21CollectiveEpilogueBwdISD_SE_SG_Li256ELb1ELb0ELi1EEENS1_19SingleTileSchedulerILb1ELb0ELb0ELi128EEEEEEEEEvNT_6ParamsE,(.L_x_78 - _ZN7cutlass13device_kernelIN5flash11enable_sm90INS1_16FlashAttnBwdSm90INS1_25CollectiveMainloopBwdSm90ILi2ELi2ELi2EN4cute5tupleIJNS5_1CILi1EEES8_S8_EEENS6_IJNS7_ILi64EEENS7_ILi128EEENS7_ILi96EEEEEENS_6half_tEfNS_4arch4Sm90ELb0ELb1ELb0ELb1ELb0ELb1ELb0ELb0ELi2ELi1ELi2ELi1ELb1EEENS1_21CollectiveEpilogueBwdISD_SE_SG_Li256ELb1ELb0ELi1EEENS1_19SingleTileSchedulerILb1ELb0ELb0ELi128EEEEEEEEEvNT_6ParamsE)
        .other          _ZN7cutlass13device_kernelIN5flash11enable_sm90INS1_16FlashAttnBwdSm90INS1_25CollectiveMainloopBwdSm90ILi2ELi2ELi2EN4cute5tupleIJNS5_1CILi1EEES8_S8_EEENS6_IJNS7_ILi64EEENS7_ILi128EEENS7_ILi96EEEEEENS_6half_tEfNS_4arch4Sm90ELb0ELb1ELb0ELb1ELb0ELb1ELb0ELb0ELi2ELi1ELi2ELi1ELb1EEENS1_21CollectiveEpilogueBwdISD_SE_SG_Li256ELb1ELb0ELi1EEENS1_19SingleTileSchedulerILb1ELb0ELb0ELi128EEEEEEEEEvNT_6ParamsE,@"STO_CUDA_ENTRY STV_DEFAULT"
_ZN7cutlass13device_kernelIN5flash11enable_sm90INS1_16FlashAttnBwdSm90INS1_25CollectiveMainloopBwdSm90ILi2ELi2ELi2EN4cute5tupleIJNS5_1CILi1EEES8_S8_EEENS6_IJNS7_ILi64EEENS7_ILi128EEENS7_ILi96EEEEEENS_6half_tEfNS_4arch4Sm90ELb0ELb1ELb0ELb1ELb0ELb1ELb0ELb0ELi2ELi1ELi2ELi1ELb1EEENS1_21CollectiveEpilogueBwdISD_SE_SG_Li256ELb1ELb0ELi1EEENS1_19SingleTileSchedulerILb1ELb0ELb0ELi128EEEEEEEEEvNT_6ParamsE:
[----:B------:R-:W-:Y:S01]  /*0000*/  LDC R1, c[0x0][0x37c] ;  /* 0x0000df00ff017b82 */ /* 0x000fe20000000800 */
[----:B------:R-:W-:Y:S05]  /*0010*/  EXIT ;  /* 0x000000000000794d */ /* 0x000fea0003800000 */
.L_x_12:
        /* <DEDUP_REMOVED lines=14> */
.L_x_78:


//--------------------- .text._ZN7cutlass13device_kernelIN5flash11enable_sm90INS1_16FlashAttnBwdSm90INS1_25CollectiveMainloopBwdSm90ILi2ELi2ELi2EN4cute5tupleIJNS5_1CILi1EEES8_S8_EEENS6_IJNS7_ILi64EEENS7_ILi128EEENS7_ILi96EEEEEENS_6half_tEfNS_4arch4Sm90ELb0ELb1ELb0ELb1ELb1ELb1ELb0ELb0ELi2ELi1ELi2ELi1ELb1EEENS1_21CollectiveEpilogueBwdISD_SE_SG_Li256ELb1ELb0ELi1EEENS1_19SingleTileSchedulerILb1ELb0ELb0ELi128EEEEEEEEEvNT_6ParamsE --------------------------
	.section	.text._ZN7cutlass13device_kernelIN5flash11enable_sm90INS1_16FlashAttnBwdSm90INS1_25CollectiveMainloopBwdSm90ILi2ELi2ELi2EN4cute5tupleIJNS5_1CILi1EEES8_S8_EEENS6_IJNS7_ILi64EEENS7_ILi128EEENS7_ILi96EEEEEENS_6half_tEfNS_4arch4Sm90ELb0ELb1ELb0ELb1ELb1ELb1ELb0ELb0ELi2ELi1ELi2ELi1ELb1EEENS1_21CollectiveEpilogueBwdISD_SE_SG_Li256ELb1ELb0ELi1EEENS1_19SingleTileSchedulerILb1ELb0ELb0ELi128EEEEEEEEEvNT_6ParamsE,"ax",@progbits
	.align	128
.text._ZN7cutlass13device_kernelIN5flash11enable_sm90INS1_16FlashAttnBwdSm90INS1_25CollectiveMainloopBwdSm90ILi2ELi2ELi2EN4cute5tupleIJNS5_1CILi1EEES8_S8_EEENS6_IJNS7_ILi64EEENS7_ILi128EEENS7_ILi96EEEEEENS_6half_tEfNS_4arch4Sm90ELb0ELb1ELb0ELb1ELb1ELb1ELb0ELb0ELi2ELi1ELi2ELi1ELb1EEENS1_21CollectiveEpilogueBwdISD_SE_SG_Li256ELb1ELb0ELi1EEENS1_19SingleTileSchedulerILb1ELb0ELb0ELi128EEEEEEEEEvNT_6ParamsE:
        .type           _ZN7cutlass13device_kernelIN5flash11enable_sm90INS1_16FlashAttnBwdSm90INS1_25CollectiveMainloopBwdSm90ILi2ELi2ELi2EN4cute5tupleIJNS5_1CILi1EEES8_S8_EEENS6_IJNS7_ILi64EEENS7_ILi128EEENS7_ILi96EEEEEENS_6half_tEfNS_4arch4Sm90ELb0ELb1ELb0ELb1ELb1ELb1ELb0ELb0ELi2ELi1ELi2ELi1ELb1EEENS1_21CollectiveEpilogueBwdISD_SE_SG_Li256ELb1ELb0ELi1EEENS1_19SingleTileSchedulerILb1ELb0ELb0ELi128EEEEEEEEEvNT_6ParamsE,@function
        .size           _ZN7cutlass13device_kernelIN5flash11enable_sm90INS1_16FlashAttnBwdSm90INS1_25CollectiveMainloopBwdSm90ILi2ELi2ELi2EN4cute5tupleIJNS5_1CILi1EEES8_S8_EEENS6_IJNS7_ILi64EEENS7_ILi128EEENS7_ILi96EEEEEENS_6half_tEfNS_4arch4Sm90ELb0ELb1ELb0ELb1ELb1ELb1ELb0ELb0ELi2ELi1ELi2ELi1ELb1EEENS1_21CollectiveEpilogueBwdISD_SE_SG_Li256ELb1ELb0ELi1EEENS1_19SingleTileSchedulerILb1ELb0ELb0ELi128EEEEEEEEEvNT_6ParamsE,(.L_x_79 - _ZN7cutlass13device_kernelIN5flash11enable_sm90INS1_16FlashAttnBwdSm90INS1_25CollectiveMainloopBwdSm90ILi2ELi2ELi2EN4cute5tupleIJNS5_1CILi1EEES8_S8_EEENS6_IJNS7_ILi64EEENS7_ILi128EEENS7_ILi96EEEEEENS_6half_tEfNS_4arch4Sm90ELb0ELb1ELb0ELb1ELb1ELb1ELb0ELb0ELi2ELi1ELi2ELi1ELb1EEENS1_21CollectiveEpilogueBwdISD_SE_SG_Li256ELb1ELb0ELi1EEENS1_19SingleTileSchedulerILb1ELb0ELb0ELi128EEEEEEEEEvNT_6ParamsE)
        .other          _ZN7cutlass13device_kernelIN5flash11enable_sm90INS1_16FlashAttnBwdSm90INS1_25CollectiveMainloopBwdSm90ILi2ELi2ELi2EN4cute5tupleIJNS5_1CILi1EEES8_S8_EEENS6_IJNS7_ILi64EEENS7_ILi128EEENS7_ILi96EEEEEENS_6half_tEfNS_4arch4Sm90ELb0ELb1ELb0ELb1ELb1ELb1ELb0ELb0ELi2ELi1ELi2ELi1ELb1EEENS1_21CollectiveEpilogueBwdISD_SE_SG_Li256ELb1ELb0ELi1EEENS1_19SingleTileSchedulerILb1ELb0ELb0ELi128EEEEEEEEEvNT_6ParamsE,@"STO_CUDA_ENTRY STV_DEFAULT"
_ZN7cutlass13device_kernelIN5flash11enable_sm90INS1_16FlashAttnBwdSm90INS1_25CollectiveMainloopBwdSm90ILi2ELi2ELi2EN4cute5tupleIJNS5_1CILi1EEES8_S8_EEENS6_IJNS7_ILi64EEENS7_ILi128EEENS7_ILi96EEEEEENS_6half_tEfNS_4arch4Sm90ELb0ELb1ELb0ELb1ELb1ELb1ELb0ELb0ELi2ELi1ELi2ELi1ELb1EEENS1_21CollectiveEpilogueBwdISD_SE_SG_Li256ELb1ELb0ELi1EEENS1_19SingleTileSchedulerILb1ELb0ELb0ELi128EEEEEEEEEvNT_6ParamsE:
[----:B------:R-:W-:Y:S01]  /*0000*/  LDC R1, c[0x0][0x37c] ;  /* 0x0000df00ff017b82 */ /* 0x000fe20000000800 */
[----:B------:R-:W-:Y:S05]  /*0010*/  EXIT ;  /* 0x000000000000794d */ /* 0x000fea0003800000 */
.L_x_13:
        /* <DEDUP_REMOVED lines=14> */
.L_x_79:


//--------------------- .text._ZN7cutlass13device_kernelIN5flash11enable_sm90INS1_16FlashAttnBwdSm90INS1_25CollectiveMainloopBwdSm90ILi2ELi2ELi2EN4cute5tupleIJNS5_1CILi1EEES8_S8_EEENS6_IJNS7_ILi64EEENS7_ILi128EEENS7_ILi96EEEEEENS_6half_tEfNS_4arch4Sm90ELb0ELb1ELb0ELb1ELb0ELb1ELb0ELb0ELi2ELi1ELi2ELi1ELb1EEENS1_24CollectiveEpilogueBwdGQAISD_fSG_Li256ELb1ELb0EEENS1_19SingleTileSchedulerILb1ELb0ELb0ELi128EEEEEEEEEvNT_6ParamsE --------------------------
	.section	.text._ZN7cutlass13device_kernelIN5flash11enable_sm90INS1_16FlashAttnBwdSm90INS1_25CollectiveMainloopBwdSm90ILi2ELi2ELi2EN4cute5tupleIJNS5_1CILi1EEES8_S8_EEENS6_IJNS7_ILi64EEENS7_ILi128EEENS7_ILi96EEEEEENS_6half_tEfNS_4arch4Sm90ELb0ELb1ELb0ELb1ELb0ELb1ELb0ELb0ELi2ELi1ELi2ELi1ELb1EEENS1_24CollectiveEpilogueBwdGQAISD_fSG_Li256ELb1ELb0EEENS1_19SingleTileSchedulerILb1ELb0ELb0ELi128EEEEEEEEEvNT_6ParamsE,"ax",@progbits
	.align	128
.text._ZN7cutlass13device_kernelIN5flash11enable_sm90INS1_16FlashAttnBwdSm90INS1_25CollectiveMainloopBwdSm90ILi2ELi2ELi2EN4cute5tupleIJNS5_1CILi1EEES8_S8_EEENS6_IJNS7_ILi64EEENS7_ILi128EEENS7_ILi96EEEEEENS_6half_tEfNS_4arch4Sm90ELb0ELb1ELb0ELb1ELb0ELb1ELb0ELb0ELi2ELi1ELi2ELi1ELb1EEENS1_24CollectiveEpilogueBwdGQAISD_fSG_Li256ELb1ELb0EEENS1_19SingleTileSchedulerILb1ELb0ELb0ELi128EEEEEEEEEvNT_6ParamsE:
        .type           _ZN7cutlass13device_kernelIN5flash11enable_sm90INS1_16FlashAttnBwdSm90INS1_25CollectiveMainloopBwdSm90ILi2ELi2ELi2EN4cute5tupleIJNS5_1CILi1EEES8_S8_EEENS6_IJNS7_ILi64EEENS7_ILi128EEENS7_ILi96EEEEEENS_6half_tEfNS_4arch4Sm90ELb0ELb1ELb0ELb1ELb0ELb1ELb0ELb0ELi2ELi1ELi2ELi1ELb1EEENS1_24CollectiveEpilogueBwdGQAISD_fSG_Li256ELb1ELb0EEENS1_19SingleTileSchedulerILb1ELb0ELb0ELi128EEEEEEEEEvNT_6ParamsE,@function
        .size           _ZN7cutlass13device_kernelIN5flash11enable_sm90INS1_16FlashAttnBwdSm90INS1_25CollectiveMainloopBwdSm90ILi2ELi2ELi2EN4cute5tupleIJNS5_1CILi1EEES8_S8_EEENS6_IJNS7_ILi64EEENS7_ILi128EEENS7_ILi96EEEEEENS_6half_tEfNS_4arch4Sm90ELb0ELb1ELb0ELb1ELb0ELb1ELb0ELb0ELi2ELi1ELi2ELi1ELb1EEENS1_24CollectiveEpilogueBwdGQAISD_fSG_Li256ELb1ELb0EEENS1_19SingleTileSchedulerILb1ELb0ELb0ELi128EEEEEEEEEvNT_6ParamsE,(.L_x_80 - _ZN7cutlass13device_kernelIN5flash11enable_sm90INS1_16FlashAttnBwdSm90INS1_25CollectiveMainloopBwdSm90ILi2ELi2ELi2EN4cute5tupleIJNS5_1CILi1EEES8_S8_EEENS6_IJNS7_ILi64EEENS7_ILi128EEENS7_ILi96EEEEEENS_6half_tEfNS_4arch4Sm90ELb0ELb1ELb0ELb1ELb0ELb1ELb0ELb0ELi2ELi1ELi2ELi1ELb1EEENS1_24CollectiveEpilogueBwdGQAISD_fSG_Li256ELb1ELb0EEENS1_19SingleTileSchedulerILb1ELb0ELb0ELi128EEEEEEEEEvNT_6ParamsE)
        .other          _ZN7cutlass13device_kernelIN5flash11enable_sm90INS1_16FlashAttnBwdSm90INS1_25CollectiveMainloopBwdSm90ILi2ELi2ELi2EN4cute5tupleIJNS5_1CILi1EEES8_S8_EEENS6_IJNS7_ILi64EEENS7_ILi128EEENS7_ILi96EEEEEENS_6half_tEfNS_4arch4Sm90ELb0ELb1ELb0ELb1ELb0ELb1ELb0ELb0ELi2ELi1ELi2ELi1ELb1EEENS1_24CollectiveEpilogueBwdGQAISD_fSG_Li256ELb1ELb0EEENS1_19SingleTileSchedulerILb1ELb0ELb0ELi128EEEEEEEEEvNT_6ParamsE,@"STO_CUDA_ENTRY STV_DEFAULT"
_ZN7cutlass13device_kernelIN5flash11enable_sm90INS1_16FlashAttnBwdSm90INS1_25CollectiveMainloopBwdSm90ILi2ELi2ELi2EN4cute5tupleIJNS5_1CILi1EEES8_S8_EEENS6_IJNS7_ILi64EEENS7_ILi128EEENS7_ILi96EEEEEENS_6half_tEfNS_4arch4Sm90ELb0ELb1ELb0ELb1ELb0ELb1ELb0ELb0ELi2ELi1ELi2ELi1ELb1EEENS1_24CollectiveEpilogueBwdGQAISD_fSG_Li256ELb1ELb0EEENS1_19SingleTileSchedulerILb1ELb0ELb0ELi128EEEEEEEEEvNT_6ParamsE:
[----:B------:R-:W-:Y:S01]  /*0000*/  LDC R1, c[0x0][0x37c] ;  /* 0x0000df00ff017b82 */ /* 0x000fe20000000800 */
[----:B------:R-:W-:Y:S05]  /*0010*/  EXIT ;  /* 0x000000000000794d */ /* 0x000fea0003800000 */
.L_x_14:
        /* <DEDUP_REMOVED lines=14> */
.L_x_80:


//--------------------- .text._ZN7cutlass13device_kernelIN5flash11enable_sm90INS1_16FlashAttnBwdSm90INS1_25CollectiveMainloopBwdSm90ILi2ELi2ELi2EN4cute5tupleIJNS5_1CILi1EEES8_S8_EEENS6_IJNS7_ILi64EEENS7_ILi128EEENS7_ILi96EEEEEENS_6half_tEfNS_4arch4Sm90ELb0ELb1ELb0ELb1ELb1ELb1ELb0ELb0ELi2ELi1ELi2ELi1ELb1EEENS1_24CollectiveEpilogueBwdGQAISD_fSG_Li256ELb1ELb1EEENS1_19SingleTileSchedulerILb1ELb0ELb0ELi128EEEEEEEEEvNT_6ParamsE --------------------------
	.section	.text._ZN7cutlass13device_kernelIN5flash11enable_sm90INS1_16FlashAttnBwdSm90INS1_25CollectiveMainloopBwdSm90ILi2ELi2ELi2EN4cute5tupleIJNS5_1CILi1EEES8_S8_EEENS6_IJNS7_ILi64EEENS7_ILi128EEENS7_ILi96EEEEEENS_6half_tEfNS_4arch4Sm90ELb0ELb1ELb0ELb1ELb1ELb1ELb0ELb0ELi2ELi1ELi2ELi1ELb1EEENS1_24CollectiveEpilogueBwdGQAISD_fSG_Li256ELb1ELb1EEENS1_19SingleTileSchedulerILb1ELb0ELb0ELi128EEEEEEEEEvNT_6ParamsE,"ax",@progbits
	.align	128
.text._ZN7cutlass13device_kernelIN5flash11enable_sm90INS1_16FlashAttnBwdSm90INS1_25CollectiveMainloopBwdSm90ILi2ELi2ELi2EN4cute5tupleIJNS5_1CILi1EEES8_S8_EEENS6_IJNS7_ILi64EEENS7_ILi128EEENS7_ILi96EEEEEENS_6half_tEfNS_4arch4Sm90ELb0ELb1ELb0ELb1ELb1ELb1ELb0ELb0ELi2ELi1ELi2ELi1ELb1EEENS1_24CollectiveEpilogueBwdGQAISD_fSG_Li256ELb1ELb1EEENS1_19SingleTileSchedulerILb1ELb0ELb0ELi128EEEEEEEEEvNT_6ParamsE:
        .type           _ZN7cutlass13device_kernelIN5flash11enable_sm90INS1_16FlashAttnBwdSm90INS1_25CollectiveMainloopBwdSm90ILi2ELi2ELi2EN4cute5tupleIJNS5_1CILi1EEES8_S8_EEENS6_IJNS7_ILi64EEENS7_ILi128EEENS7_ILi96EEEEEENS_6half_tEfNS_4arch4Sm90ELb0ELb1ELb0ELb1ELb1ELb1ELb0ELb0ELi2ELi1ELi2ELi1ELb1EEENS1_24CollectiveEpilogueBwdGQAISD_fSG_Li256ELb1ELb1EEENS1_19SingleTileSchedulerILb1ELb0ELb0ELi128EEEEEEEEEvNT_6ParamsE,@function
        .size           _ZN7cutlass13device_kernelIN5flash11enable_sm90INS1_16FlashAttnBwdSm90INS1_25CollectiveMainloopBwdSm90ILi2ELi2ELi2EN4cute5tupleIJNS5_1CILi1EEES8_S8_EEENS6_IJNS7_ILi64EEENS7_ILi128EEENS7_ILi96EEEEEENS_6half_tEfNS_4arch4Sm90ELb0ELb1ELb0ELb1ELb1ELb1ELb0ELb0ELi2ELi1ELi2ELi1ELb1EEENS1_24CollectiveEpilogueBwdGQAISD_fSG_Li256ELb1ELb1EEENS1_19SingleTileSchedulerILb1ELb0ELb0ELi128EEEEEEEEEvNT_6ParamsE,(.L_x_81 - _ZN7cutlass13device_kernelIN5flash11enable_sm90INS1_16FlashAttnBwdSm90INS1_25CollectiveMainloopBwdSm90ILi2ELi2ELi2EN4cute5tupleIJNS5_1CILi1EEES8_S8_EEENS6_IJNS7_ILi64EEENS7_ILi128EEENS7_ILi96EEEEEENS_6half_tEfNS_4arch4Sm90ELb0ELb1ELb0ELb1ELb1ELb1ELb0ELb0ELi2ELi1ELi2ELi1ELb1EEENS1_24CollectiveEpilogueBwdGQAISD_fSG_Li256ELb1ELb1EEENS1_19SingleTileSchedulerILb1ELb0ELb0ELi128EEEEEEEEEvNT_6ParamsE)
        .other          _ZN7cutlass13device_kernelIN5flash11enable_sm90INS1_16FlashAttnBwdSm90INS1_25CollectiveMainloopBwdSm90ILi2ELi2ELi2EN4cute5tupleIJNS5_1CILi1EEES8_S8_EEENS6_IJNS7_ILi64EEENS7_ILi128EEENS7_ILi96EEEEEENS_6half_tEfNS_4arch4Sm90ELb0ELb1ELb0ELb1ELb1ELb1ELb0ELb0ELi2ELi1ELi2ELi1ELb1EEENS1_24CollectiveEpilogueBwdGQAISD_fSG_Li256ELb1ELb1EEENS1_19SingleTileSchedulerILb1ELb0ELb0ELi128EEEEEEEEEvNT_6ParamsE,@"STO_CUDA_ENTRY STV_DEFAULT"
_ZN7cutlass13device_kernelIN5flash11enable_sm90INS1_16FlashAttnBwdSm90INS1_25CollectiveMainloopBwdSm90ILi2ELi2ELi2EN4cute5tupleIJNS5_1CILi1EEES8_S8_EEENS6_IJNS7_ILi64EEENS7_ILi128EEENS7_ILi96EEEEEENS_6half_tEfNS_4arch4Sm90ELb0ELb1ELb0ELb1ELb1ELb1ELb0ELb0ELi2ELi1ELi2ELi1ELb1EEENS1_24CollectiveEpilogueBwdGQAISD_fSG_Li256ELb1ELb1EEENS1_19SingleTileSchedulerILb1ELb0ELb0ELi128EEEEEEEEEvNT_6ParamsE:
[----:B------:R-:W-:Y:S01]  /*0000*/  LDC R1, c[0x0][0x37c] ;  /* 0x0000df00ff017b82 */ /* 0x000fe20000000800 */
[----:B------:R-:W-:Y:S05]  /*0010*/  EXIT ;  /* 0x000000000000794d */ /* 0x000fea0003800000 */
.L_x_15:
        /* <DEDUP_REMOVED lines=14> */
.L_x_81:


//--------------------- .text._ZN7cutlass13device_kernelIN5flash11enable_sm90INS1_16FlashAttnBwdSm90INS1_25CollectiveMainloopBwdSm90ILi2ELi2ELi2EN4cute5tupleIJNS5_1CILi1EEES8_S8_EEENS6_IJNS7_ILi64EEENS7_ILi128EEENS7_ILi96EEEEEENS_6half_tEfNS_4arch4Sm90ELb1ELb0ELb0ELb0ELb0ELb1ELb0ELb0ELi2ELi1ELi2ELi1ELb1EEENS1_21CollectiveEpilogueBwdISD_SE_SG_Li256ELb0ELb0ELi1EEENS1_25SingleTileBwdLPTSchedulerILb0ELi128ELb0EEEEEEEEEvNT_6ParamsE --------------------------
	.section	.text._ZN7cutlass13device_kernelIN5flash11enable_sm90INS1_16FlashAttnBwdSm90INS1_25CollectiveMainloopBwdSm90ILi2ELi2ELi2EN4cute5tupleIJNS5_1CILi1EEES8_S8_EEENS6_IJNS7_ILi64EEENS7_ILi128EEENS7_ILi96EEEEEENS_6half_tEfNS_4arch4Sm90ELb1ELb0ELb0ELb0ELb0ELb1ELb0ELb0ELi2ELi1ELi2ELi1ELb1EEENS1_21CollectiveEpilogueBwdISD_SE_SG_Li256ELb0ELb0ELi1EEENS1_25SingleTileBwdLPTSchedulerILb0ELi128ELb0EEEEEEEEEvNT_6ParamsE,"ax",@progbits
	.align	128
.text._ZN7cutlass13device_kernelIN5flash11enable_sm90INS1_16FlashAttnBwdSm90INS1_25CollectiveMainloopBwdSm90ILi2ELi2ELi2EN4cute5tupleIJNS5_1CILi1EEES8_S8_EEENS6_IJNS7_ILi64EEENS7_ILi128EEENS7_ILi96EEEEEENS_6half_tEfNS_4arch4Sm90ELb1ELb0ELb0ELb0ELb0ELb1ELb0ELb0ELi2ELi1ELi2ELi1ELb1EEENS1_21CollectiveEpilogueBwdISD_SE_SG_Li256ELb0ELb0ELi1EEENS1_25SingleTileBwdLPTSchedulerILb0ELi128ELb0EEEEEEEEEvNT_6ParamsE:
        .type           _ZN7cutlass13device_kernelIN5flash11enable_sm90INS1_16FlashAttnBwdSm90INS1_25CollectiveMainloopBwdSm90ILi2ELi2ELi2EN4cute5tupleIJNS5_1CILi1EEES8_S8_EEENS6_IJNS7_ILi64EEENS7_ILi128EEENS7_ILi96EEEEEENS_6half_tEfNS_4arch4Sm90ELb1ELb0ELb0ELb0ELb0ELb1ELb0ELb0ELi2ELi1ELi2ELi1ELb1EEENS1_21CollectiveEpilogueBwdISD_SE_SG_Li256ELb0ELb0ELi1EEENS1_25SingleTileBwdLPTSchedulerILb0ELi128ELb0EEEEEEEEEvNT_6ParamsE,@function
        .size           _ZN7cutlass13device_kernelIN5flash11enable_sm90INS1_16FlashAttnBwdSm90INS1_25CollectiveMainloopBwdSm90ILi2ELi2ELi2EN4cute5tupleIJNS5_1CILi1EEES8_S8_EEENS6_IJNS7_ILi64EEENS7_ILi128EEENS7_ILi96EEEEEENS_6half_tEfNS_4arch4Sm90ELb1ELb0ELb0ELb0ELb0ELb1ELb0ELb0ELi2ELi1ELi2ELi1ELb1EEENS1_21CollectiveEpilogueBwdISD_SE_SG_Li256ELb0ELb0ELi1EEENS1_25SingleTileBwdLPTSchedulerILb0ELi128ELb0EEEEEEEEEvNT_6ParamsE,(.L_x_82 - _ZN7cutlass13device_kernelIN5flash11enable_sm90INS1_16FlashAttnBwdSm90INS1_25CollectiveMainloopBwdSm90ILi2ELi2ELi2EN4cute5tupleIJNS5_1CILi1EEES8_S8_EEENS6_IJNS7_ILi64EEENS7_ILi128EEENS7_ILi96EEEEEENS_6half_tEfNS_4arch4Sm90ELb1ELb0ELb0ELb0ELb0ELb1ELb0ELb0ELi2ELi1ELi2ELi1ELb1EEENS1_21CollectiveEpilogueBwdISD_SE_SG_Li256ELb0ELb0ELi1EEENS1_25SingleTileBwdLPTSchedulerILb0ELi128ELb0EEEEEEEEEvNT_6ParamsE)
        .other          _ZN7cutlass13device_kernelIN5flash11enable_sm90INS1_16FlashAttnBwdSm90INS1_25CollectiveMainloopBwdSm90ILi2ELi2ELi2EN4cute5tupleIJNS5_1CILi1EEES8_S8_EEENS6_IJNS7_ILi64EEENS7_ILi128EEENS7_ILi96EEEEEENS_6half_tEfNS_4arch4Sm90ELb1ELb0ELb0ELb0ELb0ELb1ELb0ELb0ELi2ELi1ELi2ELi1ELb1EEENS1_21CollectiveEpilogueBwdISD_SE_SG_Li256ELb0ELb0ELi1EEENS1_25SingleTileBwdLPTSchedulerILb0ELi128ELb0EEEEEEEEEvNT_6ParamsE,@"STO_CUDA_ENTRY STV_DEFAULT"
_ZN7cutlass13device_kernelIN5flash11enable_sm90INS1_16FlashAttnBwdSm90INS1_25CollectiveMainloopBwdSm90ILi2ELi2ELi2EN4cute5tupleIJNS5_1CILi1EEES8_S8_EEENS6_IJNS7_ILi64EEENS7_ILi128EEENS7_ILi96EEEEEENS_6half_tEfNS_4arch4Sm90ELb1ELb0ELb0ELb0ELb0ELb1ELb0ELb0ELi2ELi1ELi2ELi1ELb1EEENS1_21CollectiveEpilogueBwdISD_SE_SG_Li256ELb0ELb0ELi1EEENS1_25SingleTileBwdLPTSchedulerILb0ELi128ELb0EEEEEEEEEvNT_6ParamsE:
[----:B------:R-:W-:Y:S01]  /*0000*/  LDC R1, c[0x0][0x37c] ;  /* 0x0000df00ff017b82 */ /* 0x000fe20000000800 */
[----:B------:R-:W-:Y:S05]  /*0010*/  EXIT ;  /* 0x000000000000794d */ /* 0x000fea0003800000 */
.L_x_16:
        /* <DEDUP_REMOVED lines=14> */
.L_x_82:


//--------------------- .text._ZN7cutlass13device_kernelIN5flash11enable_sm90INS1_16FlashAttnBwdSm90INS1_25CollectiveMainloopBwdSm90ILi2ELi2ELi2EN4cute5tupleIJNS5_1CILi1EEES8_S8_EEENS6_IJNS7_ILi64EEENS7_ILi128EEENS7_ILi96EEEEEENS_6half_tEfNS_4arch4Sm90ELb1ELb0ELb0ELb0ELb1ELb1ELb0ELb0ELi2ELi1ELi2ELi1ELb1EEENS1_21CollectiveEpilogueBwdISD_SE_SG_Li256ELb0ELb0ELi1EEENS1_25SingleTileBwdLPTSchedulerILb0ELi128ELb1EEEEEEEEEvNT_6ParamsE --------------------------
	.section	.text._ZN7cutlass13device_kernelIN5flash11enable_sm90INS1_16FlashAttnBwdSm90INS1_25CollectiveMainloopBwdSm90ILi2ELi2ELi2EN4cute5tupleIJNS5_1CILi1EEES8_S8_EEENS6_IJNS7_ILi64EEENS7_ILi128EEENS7_ILi96EEEEEENS_6half_tEfNS_4arch4Sm90ELb1ELb0ELb0ELb0ELb1ELb1ELb0ELb0ELi2ELi1ELi2ELi1ELb1EEENS1_21CollectiveEpilogueBwdISD_SE_SG_Li256ELb0ELb0ELi1EEENS1_25SingleTileBwdLPTSchedulerILb0ELi128ELb1EEEEEEEEEvNT_6ParamsE,"ax",@progbits
	.align	128
.text._ZN7cutlass13device_kernelIN5flash11enable_sm90INS1_16FlashAttnBwdSm90INS1_25CollectiveMainloopBwdSm90ILi2ELi2ELi2EN4cute5tupleIJNS5_1CILi1EEES8_S8_EEENS6_IJNS7_ILi64EEENS7_ILi128EEENS7_ILi96EEEEEENS_6half_tEfNS_4arch4Sm90ELb1ELb0ELb0ELb0ELb1ELb1ELb0ELb0ELi2ELi1ELi2ELi1ELb1EEENS1_21CollectiveEpilogueBwdISD_SE_SG_Li256ELb0ELb0ELi1EEENS1_25SingleTileBwdLPTSchedulerILb0ELi128ELb1EEEEEEEEEvNT_6ParamsE:
        .type           _ZN7cutlass13device_kernelIN5flash11enable_sm90INS1_16FlashAttnBwdSm90INS1_25CollectiveMainloopBwdSm90ILi2ELi2ELi2EN4cute5tupleIJNS5_1CILi1EEES8_S8_EEENS6_IJNS7_ILi64EEENS7_ILi128EEENS7_ILi96EEEEEENS_6half_tEfNS_4arch4Sm90ELb1ELb0ELb0ELb0ELb1ELb1ELb0ELb0ELi2ELi1ELi2ELi1ELb1EEENS1_21CollectiveEpilogueBwdISD_SE_SG_Li256ELb0ELb0ELi1EEENS1_25SingleTileBwdLPTSchedulerILb0ELi128ELb1EEEEEEEEEvNT_6ParamsE,@function
        .size           _ZN7cutlass13device_kernelIN5flash11enable_sm90INS1_16FlashAttnBwdSm90INS1_25CollectiveMainloopBwdSm90ILi2ELi2ELi2EN4cute5tupleIJNS5_1CILi1EEES8_S8_EEENS6_IJNS7_ILi64EEENS7_ILi128EEENS7_ILi96EEEEEENS_6half_tEfNS_4arch4Sm90ELb1ELb0ELb0ELb0ELb1ELb1ELb0ELb0ELi2ELi1ELi2ELi1ELb1EEENS1_21CollectiveEpilogueBwdISD_SE_SG_Li256ELb0ELb0ELi1EEENS1_25SingleTileBwdLPTSchedulerILb0ELi128ELb1EEEEEEEEEvNT_6ParamsE,(.L_x_83 - _ZN7cutlass13device_kernelIN5flash11enable_sm90INS1_16FlashAttnBwdSm90INS1_25CollectiveMainloopBwdSm90ILi2ELi2ELi2EN4cute5tupleIJNS5_1CILi1EEES8_S8_EEENS6_IJNS7_ILi64EEENS7_ILi128EEENS7_ILi96EEEEEENS_6half_tEfNS_4arch4Sm90ELb1ELb0ELb0ELb0ELb1ELb1ELb0ELb0ELi2ELi1ELi2ELi1ELb1EEENS1_21CollectiveEpilogueBwdISD_SE_SG_Li256ELb0ELb0ELi1EEENS1_25SingleTileBwdLPTSchedulerILb0ELi128ELb1EEEEEEEEEvNT_6ParamsE)
        .other          _ZN7cutlass13device_kernelIN5flash11enable_sm90INS1_16FlashAttnBwdSm90INS1_25CollectiveMainloopBwdSm90ILi2ELi2ELi2EN4cute5tupleIJNS5_1CILi1EEES8_S8_EEENS6_IJNS7_ILi64EEENS7_ILi128EEENS7_ILi96EEEEEENS_6half_tEfNS_4arch4Sm90ELb1ELb0ELb0ELb0ELb1ELb1ELb0ELb0ELi2ELi1ELi2ELi1ELb1EEENS1_21CollectiveEpilogueBwdISD_SE_SG_Li256ELb0ELb0ELi1EEENS1_25SingleTileBwdLPTSchedulerILb0ELi128ELb1EEEEEEEEEvNT_6ParamsE,@"STO_CUDA_ENTRY STV_DEFAULT"
_ZN7cutlass13device_kernelIN5flash11enable_sm90INS1_16FlashAttnBwdSm90INS1_25CollectiveMainloopBwdSm90ILi2ELi2ELi2EN4cute5tupleIJNS5_1CILi1EEES8_S8_EEENS6_IJNS7_ILi64EEENS7_ILi128EEENS7_ILi96EEEEEENS_6half_tEfNS_4arch4Sm90ELb1ELb0ELb0ELb0ELb1ELb1ELb0ELb0ELi2ELi1ELi2ELi1ELb1EEENS1_21CollectiveEpilogueBwdISD_SE_SG_Li256ELb0ELb0ELi1EEENS1_25SingleTileBwdLPTSchedulerILb0ELi128ELb1EEEEEEEEEvNT_6ParamsE:
[----:B------:R-:W-:Y:S01]  /*0000*/  LDC R1, c[0x0][0x37c] ;  /* 0x0000df00ff017b82 */ /* 0x000fe20000000800 */
[----:B------:R-:W-:Y:S05]  /*0010*/  EXIT ;  /* 0x000000000000794d */ /* 0x000fea0003800000 */
.L_x_17:
        /* <DEDUP_REMOVED lines=14> */
.L_x_83:


//--------------------- .text._ZN7cutlass13device_kernelIN5flash11enable_sm90INS1_16FlashAttnBwdSm90INS1_25CollectiveMainloopBwdSm90ILi2ELi2ELi2EN4cute5tupleIJNS5_1CILi1EEES8_S8_EEENS6_IJNS7_ILi64EEENS7_ILi128EEENS7_ILi96EEEEEENS_6half_tEfNS_4arch4Sm90ELb1ELb0ELb0ELb0ELb0ELb1ELb0ELb0ELi2ELi1ELi2ELi1ELb1EEENS1_24CollectiveEpilogueBwdGQAISD_fSG_Li256ELb0ELb0EEENS1_25SingleTileBwdLPTSchedulerILb0ELi128ELb0EEEEEEEEEvNT_6ParamsE --------------------------
	.section	.text._ZN7cutlass13device_kernelIN5flash11enable_sm90INS1_16FlashAttnBwdSm90INS1_25CollectiveMainloopBwdSm90ILi2ELi2ELi2EN4cute5tupleIJNS5_1CILi1EEES8_S8_EEENS6_IJNS7_ILi64EEENS7_ILi128EEENS7_ILi96EEEEEENS_6half_tEfNS_4arch4Sm90ELb1ELb0ELb0ELb0ELb0ELb1ELb0ELb0ELi2ELi1ELi2ELi1ELb1EEENS1_24CollectiveEpilogueBwdGQAISD_fSG_Li256ELb0ELb0EEENS1_25SingleTileBwdLPTSchedulerILb0ELi128ELb0EEEEEEEEEvNT_6ParamsE,"ax",@progbits
	.align	128
.text._ZN7cutlass13device_kernelIN5flash11enable_sm90INS1_16FlashAttnBwdSm90INS1_25CollectiveMainloopBwdSm90ILi2ELi2ELi2EN4cute5tupleIJNS5_1CILi1EEES8_S8_EEENS6_IJNS7_ILi64EEENS7_ILi128EEENS7_ILi96EEEEEENS_6half_tEfNS_4arch4Sm90ELb1ELb0ELb0ELb0ELb0ELb1ELb0ELb0ELi2ELi1ELi2ELi1ELb1EEENS1_24CollectiveEpilogueBwdGQAISD_fSG_Li256ELb0ELb0EEENS1_25SingleTileBwdLPTSchedulerILb0ELi128ELb0EEEEEEEEEvNT_6ParamsE:
        .type           _ZN7cutlass13device_kernelIN5flash11enable_sm90INS1_16FlashAttnBwdSm90INS1_25CollectiveMainloopBwdSm90ILi2ELi2ELi2EN4cute5tupleIJNS5_1CILi1EEES8_S8_EEENS6_IJNS7_ILi64EEENS7_ILi128EEENS7_ILi96EEEEEENS_6half_tEfNS_4arch4Sm90ELb1ELb0ELb0ELb0ELb0ELb1ELb0ELb0ELi2ELi1ELi2ELi1ELb1EEENS1_24CollectiveEpilogueBwdGQAISD_fSG_Li256ELb0ELb0EEENS1_25SingleTileBwdLPTSchedulerILb0ELi128ELb0EEEEEEEEEvNT_6ParamsE,@function
        .size           _ZN7cutlass13device_kernelIN5flash11enable_sm90INS1_16FlashAttnBwdSm90INS1_25CollectiveMainloopBwdSm90ILi2ELi2ELi2EN4cute5tupleIJNS5_1CILi1EEES8_S8_EEENS6_IJNS7_ILi64EEENS7_ILi128EEENS7_ILi96EEEEEENS_6half_tEfNS_4arch4Sm90ELb1ELb0ELb0ELb0ELb0ELb1ELb0ELb0ELi2ELi1ELi2ELi1ELb1EEENS1_24CollectiveEpilogueBwdGQAISD_fSG_Li256ELb0ELb0EEENS1_25SingleTileBwdLPTSchedulerILb0ELi128ELb0EEEEEEEEEvNT_6ParamsE,(.L_x_84 - _ZN7cutlass13device_kernelIN5flash11enable_sm90INS1_16FlashAttnBwdSm90INS1_25CollectiveMainloopBwdSm90ILi2ELi2ELi2EN4cute5tupleIJNS5_1CILi1EEES8_S8_EEENS6_IJNS7_ILi64EEENS7_ILi128EEENS7_ILi96EEEEEENS_6half_tEfNS_4arch4Sm90ELb1ELb0ELb0ELb0ELb0ELb1ELb0ELb0ELi2ELi1ELi2ELi1ELb1EEENS1_24CollectiveEpilogueBwdGQAISD_fSG_Li256ELb0ELb0EEENS1_25SingleTileBwdLPTSchedulerILb0ELi128ELb0EEEEEEEEEvNT_6ParamsE)
        .other          _ZN7cutlass13device_kernelIN5flash11enable_sm90INS1_16FlashAttnBwdSm90INS1_25CollectiveMainloopBwdSm90ILi2ELi2ELi2EN4cute5tupleIJNS5_1CILi1EEES8_S8_EEENS6_IJNS7_ILi64EEENS7_ILi128EEENS7_ILi96EEEEEENS_6half_tEfNS_4arch4Sm90ELb1ELb0ELb0ELb0ELb0ELb1ELb0ELb0ELi2ELi1ELi2ELi1ELb1EEENS1_24CollectiveEpilogueBwdGQAISD_fSG_Li256ELb0ELb0EEENS1_25SingleTileBwdLPTSchedulerILb0ELi128ELb0EEEEEEEEEvNT_6ParamsE,@"STO_CUDA_ENTRY STV_DEFAULT"
_ZN7cutlass13device_kernelIN5flash11enable_sm90INS1_16FlashAttnBwdSm90INS1_25CollectiveMainloopBwdSm90ILi2ELi2ELi2EN4cute5tupleIJNS5_1CILi1EEES8_S8_EEENS6_IJNS7_ILi64EEENS7_ILi128EEENS7_ILi96EEEEEENS_6half_tEfNS_4arch4Sm90ELb1ELb0ELb0ELb0ELb0ELb1ELb0ELb0ELi2ELi1ELi2ELi1ELb1EEENS1_24CollectiveEpilogueBwdGQAISD_fSG_Li256ELb0ELb0EEENS1_25SingleTileBwdLPTSchedulerILb0ELi128ELb0EEEEEEEEEvNT_6ParamsE:
[----:B------:R-:W-:Y:S01]  /*0000*/  LDC R1, c[0x0][0x37c] ;  /* 0x0000df00ff017b82 */ /* 0x000fe20000000800 */
[----:B------:R-:W-:Y:S05]  /*0010*/  EXIT ;  /* 0x000000000000794d */ /* 0x000fea0003800000 */
.L_x_18:
        /* <DEDUP_REMOVED lines=14> */
.L_x_84:


//--------------------- .text._ZN7cutlass13device_kernelIN5flash11enable_sm90INS1_16FlashAttnBwdSm90INS1_25CollectiveMainloopBwdSm90ILi2ELi2ELi2EN4cute5tupleIJNS5_1CILi1EEES8_S8_EEENS6_IJNS7_ILi64EEENS7_ILi128EEENS7_ILi96EEEEEENS_6half_tEfNS_4arch4Sm90ELb1ELb0ELb0ELb0ELb1ELb1ELb0ELb0ELi2ELi1ELi2ELi1ELb1EEENS1_24CollectiveEpilogueBwdGQAISD_fSG_Li256ELb0ELb1EEENS1_25SingleTileBwdLPTSchedulerILb0ELi128ELb1EEEEEEEEEvNT_6ParamsE --------------------------
	.section	.text._ZN7cutlass13device_kernelIN5flash11enable_sm90INS1_16FlashAttnBwdSm90INS1_25CollectiveMainloopBwdSm90ILi2ELi2ELi2EN4cute5tupleIJNS5_1CILi1EEES8_S8_EEENS6_IJNS7_ILi64EEENS7_ILi128EEENS7_ILi96EEEEEENS_6half_tEfNS_4arch4Sm90ELb1ELb0ELb0ELb0ELb1ELb1ELb0ELb0ELi2ELi1ELi2ELi1ELb1EEENS1_24CollectiveEpilogueBwdGQAISD_fSG_Li256ELb0ELb1EEENS1_25SingleTileBwdLPTSchedulerILb0ELi128ELb1EEEEEEEEEvNT_6ParamsE,"ax",@progbits
	.align	128
.text._ZN7cutlass13device_kernelIN5flash11enable_sm90INS1_16FlashAttnBwdSm90INS1_25CollectiveMainloopBwdSm90ILi2ELi2ELi2EN4cute5tupleIJNS5_1CILi1EEES8_S8_EEENS6_IJNS7_ILi64EEENS7_ILi128EEENS7_ILi96EEEEEENS_6half_tEfNS_4arch4Sm90ELb1ELb0ELb0ELb0ELb1ELb1ELb0ELb0ELi2ELi1ELi2ELi1ELb1EEENS1_24CollectiveEpilogueBwdGQAISD_fSG_Li256ELb0ELb1EEENS1_25SingleTileBwdLPTSchedulerILb0ELi128ELb1EEEEEEEEEvNT_6ParamsE:
        .type           _ZN7cutlass13device_kernelIN5flash11enable_sm90INS1_16FlashAttnBwdSm90INS1_25CollectiveMainloopBwdSm90ILi2ELi2ELi2EN4cute5tupleIJNS5_1CILi1EEES8_S8_EEENS6_IJNS7_ILi64EEENS7_ILi128EEENS7_ILi96EEEEEENS_6half_tEfNS_4arch4Sm90ELb1ELb0ELb0ELb0ELb1ELb1ELb0ELb0ELi2ELi1ELi2ELi1ELb1EEENS1_24CollectiveEpilogueBwdGQAISD_fSG_Li256ELb0ELb1EEENS1_25SingleTileBwdLPTSchedulerILb0ELi128ELb1EEEEEEEEEvNT_6ParamsE,@function
        .size           _ZN7cutlass13device_kernelIN5flash11enable_sm90INS1_16FlashAttnBwdSm90INS1_25CollectiveMainloopBwdSm90ILi2ELi2ELi2EN4cute5tupleIJNS5_1CILi1EEES8_S8_EEENS6_IJNS7_ILi64EEENS7_ILi128EEENS7_ILi96EEEEEENS_6half_tEfNS_4arch4Sm90ELb1ELb0ELb0ELb0ELb1ELb1ELb0ELb0ELi2ELi1ELi2ELi1ELb1EEENS1_24CollectiveEpilogueBwdGQAISD_fSG_Li256ELb0ELb1EEENS1_25SingleTileBwdLPTSchedulerILb0ELi128ELb1EEEEEEEEEvNT_6ParamsE,(.L_x_85 - _ZN7cutlass13device_kernelIN5flash11enable_sm90INS1_16FlashAttnBwdSm90INS1_25CollectiveMainloopBwdSm90ILi2ELi2ELi2EN4cute5tupleIJNS5_1CILi1EEES8_S8_EEENS6_IJNS7_ILi64EEENS7_ILi128EEENS7_ILi96EEEEEENS_6half_tEfNS_4arch4Sm90ELb1ELb0ELb0ELb0ELb1ELb1ELb0ELb0ELi2ELi1ELi2ELi1ELb1EEENS1_24CollectiveEpilogueBwdGQAISD_fSG_Li256ELb0ELb1EEENS1_25SingleTileBwdLPTSchedulerILb0ELi128ELb1EEEEEEEEEvNT_6ParamsE)
        .other          _ZN7cutlass13device_kernelIN5flash11enable_sm90INS1_16FlashAttnBwdSm90INS1_25CollectiveMainloopBwdSm90ILi2ELi2ELi2EN4cute5tupleIJNS5_1CILi1EEES8_S8_EEENS6_IJNS7_ILi64EEENS7_ILi128EEENS7_ILi96EEEEEENS_6half_tEfNS_4arch4Sm90ELb1ELb0ELb0ELb0ELb1ELb1ELb0ELb0ELi2ELi1ELi2ELi1ELb1EEENS1_24CollectiveEpilogueBwdGQAISD_fSG_Li256ELb0ELb1EEENS1_25SingleTileBwdLPTSchedulerILb0ELi128ELb1EEEEEEEEEvNT_6ParamsE,@"STO_CUDA_ENTRY STV_DEFAULT"
_ZN7cutlass13device_kernelIN5flash11enable_sm90INS1_16FlashAttnBwdSm90INS1_25CollectiveMainloopBwdSm90ILi2ELi2ELi2EN4cute5tupleIJNS5_1CILi1EEES8_S8_EEENS6_IJNS7_ILi64EEENS7_ILi128EEENS7_ILi96EEEEEENS_6half_tEfNS_4arch4Sm90ELb1ELb0ELb0ELb0ELb1ELb1ELb0ELb0ELi2ELi1ELi2ELi1ELb1EEENS1_24CollectiveEpilogueBwdGQAISD_fSG_Li256ELb0ELb1EEENS1_25SingleTileBwdLPTSchedulerILb0ELi128ELb1EEEEEEEEEvNT_6ParamsE:
[----:B------:R-:W-:Y:S01]  /*0000*/  LDC R1, c[0x0][0x37c] ;  /* 0x0000df00ff017b82 */ /* 0x000fe20000000800 */
[----:B------:R-:W-:Y:S05]  /*0010*/  EXIT ;  /* 0x000000000000794d */ /* 0x000fea0003800000 */
.L_x_19:
        /* <DEDUP_REMOVED lines=14> */
.L_x_85:


//--------------------- .text._ZN7cutlass13device_kernelIN5flash22FlashAttnBwdPreprocessIN4cute5tupleIJNS3_1CILi64EEENS5_ILi96EEEEEENS_6half_tEfNS_4arch4Sm90ELb1ELb0EEEEEvNT_6ParamsE --------------------------
	.section	.text._ZN7cutlass13device_kernelIN5flash22FlashAttnBwdPreprocessIN4cute5tupleIJNS3_1CILi64EEENS5_ILi96EEEEEENS_6half_tEfNS_4arch4Sm90ELb1ELb0EEEEEvNT_6ParamsE,"ax",@progbits
	.align	128
.text._ZN7cutlass13device_kernelIN5flash22FlashAttnBwdPreprocessIN4cute5tupleIJNS3_1CILi64EEENS5_ILi96EEEEEENS_6half_tEfNS_4arch4Sm90ELb1ELb0EEEEEvNT_6ParamsE:
        .type           _ZN7cutlass13device_kernelIN5flash22FlashAttnBwdPreprocessIN4cute5tupleIJNS3_1CILi64EEENS5_ILi96EEEEEENS_6half_tEfNS_4arch4Sm90ELb1ELb0EEEEEvNT_6ParamsE,@function
        .size           _ZN7cutlass13device_kernelIN5flash22FlashAttnBwdPreprocessIN4cute5tupleIJNS3_1CILi64EEENS5_ILi96EEEEEENS_6half_tEfNS_4arch4Sm90ELb1ELb0EEEEEvNT_6ParamsE,(.L_x_86 - _ZN7cutlass13device_kernelIN5flash22FlashAttnBwdPreprocessIN4cute5tupleIJNS3_1CILi64EEENS5_ILi96EEEEEENS_6half_tEfNS_4arch4Sm90ELb1ELb0EEEEEvNT_6ParamsE)
        .other          _ZN7cutlass13device_kernelIN5flash22FlashAttnBwdPreprocessIN4cute5tupleIJNS3_1CILi64EEENS5_ILi96EEEEEENS_6half_tEfNS_4arch4Sm90ELb1ELb0EEEEEvNT_6ParamsE,@"STO_CUDA_ENTRY STV_DEFAULT"
_ZN7cutlass13device_kernelIN5flash22FlashAttnBwdPreprocessIN4cute5tupleIJNS3_1CILi64EEENS5_ILi96EEEEEENS_6half_tEfNS_4arch4Sm90ELb1ELb0EEEEEvNT_6ParamsE:
[----:B------:R-:W-:Y:S01]  /*0000*/  LDC R1, c[0x0][0x37c] ;  /* 0x0000df00ff017b82 */ /* 0x000fe20000000800 */
[----:B------:R-:W0:Y:S07]  /*0010*/  S2R R0, SR_CTAID.X ;  /* 0x0000000000007919 */ /* 0x000e2e0000002500 */
[----:B------:R-:W0:Y:S01]  /*0020*/  LDC R5, c[0x0][0x388] ;  /* 0x0000e200ff057b82 */ /* 0x000e220000000800 */
[----:B------:R-:W1:Y:S01]  /*0030*/  LDCU.64 UR4, c[0x0][0x358] ;  /* 0x00006b00ff0477ac */ /* 0x000e620008000a00 */
[----:B------:R-:W2:Y:S06]  /*0040*/  S2R R3, SR_TID.X ;  /* 0x0000000000037919 */ /* 0x000eac0000002100 */
[----:B------:R-:W3:Y:S08]  /*0050*/  S2UR UR6, SR_CTAID.Y ;  /* 0x00000000000679c3 */ /* 0x000ef00000002600 */
[----:B------:R-:W3:Y:S08]  /*0060*/  LDC.64 R8, c[0x0][0x400] ;  /* 0x00010000ff087b82 */ /* 0x000ef00000000a00 */
[----:B------:R-:W4:Y:S01]  /*0070*/  S2UR UR7, SR_CTAID.Z ;  /* 0x00000000000779c3 */ /* 0x000f220000002700 */
[----:B0-----:R-:W-:-:S07]  /*0080*/  IMAD R2, R0, -0x40, R5 ;  /* 0xffffffc000027824 */ /* 0x001fce00078e0205 */
[----:B------:R-:W4:Y:S01]  /*0090*/  LDC.64 R10, c[0x0][0x408] ;  /* 0x00010200ff0a7b82 */ /* 0x000f220000000a00 */
[----:B--2---:R-:W-:-:S04]  /*00a0*/  ISETP.GE.AND P0, PT, R3, R2, PT ;  /* 0x000000020300720c */ /* 0x004fc80003f06270 */
[----:B------:R-:W-:-:S13]  /*00b0*/  ISETP.GT.U32.OR P0, PT, R3, 0x3f, P0 ;  /* 0x0000003f0300780c */ /* 0x000fda0000704470 */
[----:B------:R-:W0:Y:S01]  /*00c0*/  @!P0 LDC.64 R18, c[0x0][0x3f8] ;  /* 0x0000fe00ff128b82 */ /* 0x000e220000000a00 */
[----:B------:R-:W-:Y:S02]  /*00d0*/  @!P0 LEA R6, R0, R3, 0x6 ;  /* 0x0000000300068211 */ /* 0x000fe400078e30ff */
[----:B------:R-:W-:-:S03]  /*00e0*/  @!P0 MOV R7, RZ ;  /* 0x000000ff00078202 */ /* 0x000fc60000000f00 */
[----:B---3--:R-:W-:-:S04]  /*00f0*/  @!P0 IMAD.WIDE.U32 R6, R8, UR6, R6 ;  /* 0x0000000608068c25 */ /* 0x008fc8000f8e0006 */
[----:B------:R-:W-:Y:S02]  /*0100*/  @!P0 IMAD R7, R9, UR6, R7 ;  /* 0x0000000609078c24 */ /* 0x000fe4000f8e0207 */
[----:B----4-:R-:W-:-:S04]  /*0110*/  @!P0 IMAD.WIDE.U32 R6, R10, UR7, R6 ;  /* 0x000000070a068c25 */ /* 0x010fc8000f8e0006 */
[----:B------:R-:W-:Y:S01]  /*0120*/  @!P0 IMAD R4, R11, UR7, R7 ;  /* 0x000000070b048c24 */ /* 0x000fe2000f8e0207 */
[----:B0-----:R-:W-:-:S04]  /*0130*/  @!P0 LEA R18, P1, R6, R18, 0x2 ;  /* 0x0000001206128211 */ /* 0x001fc800078210ff */
[----:B------:R-:W-:Y:S02]  /*0140*/  @!P0 LEA.HI.X R19, R6, R19, R4, 0x2, P1 ;  /* 0x0000001306138211 */ /* 0x000fe400008f1404 */
[----:B------:R-:W-:Y:S02]  /*0150*/  MOV R4, 0x7f800000 ;  /* 0x7f80000000047802 */ /* 0x000fe40000000f00 */
[----:B------:R-:W-:-:S04]  /*0160*/  SHF.R.U32.HI R32, RZ, 0x2, R3 ;  /* 0x00000002ff207819 */ /* 0x000fc80000011603 */
[----:B-1----:R0:W5:Y:S01]  /*0170*/  @!P0 LDG.E R4, desc[UR4][R18.64] ;  /* 0x0000000412048981 */ /* 0x002162000c1e1900 */
[----:B------:R-:W-:Y:S01]  /*0180*/  ISETP.GE.AND P0, PT, R32, R2, PT ;  /* 0x000000022000720c */ /* 0x000fe20003f06270 */
[----:B------:R-:W-:Y:S01]  /*0190*/  BSSY.RECONVERGENT B0, `(.L_x_20) ;  /* 0x000002a000007945 */ /* 0x000fe20003800200 */
[----:B------:R-:W-:Y:S01]  /*01a0*/  SHF.L.U32 R6, R3, 0x3, RZ ;  /* 0x0000000303067819 */ /* 0x000fe200000006ff */
[----:B------:R-:W-:Y:S01]  /*01b0*/  HFMA2 R33, -RZ, RZ, 0, 0 ;  /* 0x00000000ff217431 */ /* 0x000fe200000001ff */
[----:B------:R-:W-:Y:S02]  /*01c0*/  CS2R R8, SRZ ;  /* 0x0000000000087805 */ /* 0x000fe4000001ff00 */
[----:B------:R-:W-:Y:S02]  /*01d0*/  CS2R R10, SRZ ;  /* 0x00000000000a7805 */ /* 0x000fe4000001ff00 */
[----:B------:R-:W-:Y:S02]  /*01e0*/  LOP3.LUT R6, R6, 0x18, RZ, 0xc0, !PT ;  /* 0x0000001806067812 */ /* 0x000fe400078ec0ff */
[----:B------:R-:W-:-:S02]  /*01f0*/  CS2R R12, SRZ ;  /* 0x00000000000c7805 */ /* 0x000fc4000001ff00 */
[----:B------:R-:W-:Y:S02]  /*0200*/  CS2R R14, SRZ ;  /* 0x00000000000e7805 */ /* 0x000fe4000001ff00 */
[----:B------:R-:W-:Y:S02]  /*0210*/  CS2R R16, SRZ ;  /* 0x0000000000107805 */ /* 0x000fe4000001ff00 */
[----:B0-----:R-:W-:Y:S02]  /*0220*/  CS2R R18, SRZ ;  /* 0x0000000000127805 */ /* 0x001fe4000001ff00 */
[----:B------:R-:W-:Y:S02]  /*0230*/  CS2R R20, SRZ ;  /* 0x0000000000147805 */ /* 0x000fe4000001ff00 */
[----:B------:R-:W-:Y:S02]  /*0240*/  CS2R R22, SRZ ;  /* 0x0000000000167805 */ /* 0x000fe4000001ff00 */
[----:B------:R-:W-:-:S02]  /*0250*/  CS2R R24, SRZ ;  /* 0x0000000000187805 */ /* 0x000fc4000001ff00 */
[----:B------:R-:W-:Y:S02]  /*0260*/  CS2R R26, SRZ ;  /* 0x00000000001a7805 */ /* 0x000fe4000001ff00 */
[----:B------:R-:W-:Y:S02]  /*0270*/  CS2R R28, SRZ ;  /* 0x00000000001c7805 */ /* 0x000fe4000001ff00 */
[----:B------:R-:W-:Y:S02]  /*0280*/  CS2R R30, SRZ ;  /* 0x00000000001e7805 */ /* 0x000fe4000001ff00 */
[C---:B------:R-:W-:Y:S02]  /*0290*/  LOP3.LUT R40, R6.reuse, 0x20, RZ, 0xfc, !PT ;  /* 0x0000002006287812 */ /* 0x040fe400078efcff */
[----:B------:R-:W-:Y:S01]  /*02a0*/  LOP3.LUT R41, R6, 0x40, RZ, 0xfc, !PT ;  /* 0x0000004006297812 */ /* 0x000fe200078efcff */
[----:B------:R-:W-:Y:S06]  /*02b0*/  @P0 BRA `(.L_x_21) ;  /* 0x00000000005c0947 */ /* 0x000fec0003800000 */
[----:B------:R-:W0:Y:S01]  /*02c0*/  LDC.64 R34, c[0x0][0x3a0] ;  /* 0x0000e800ff227b82 */ /* 0x000e220000000a00 */
[----:B------:R-:W-:Y:S01]  /*02d0*/  MOV R7, RZ ;  /* 0x000000ff00077202 */ /* 0x000fe20000000f00 */
[----:B------:R-:W1:Y:S01]  /*02e0*/  LDCU.64 UR10, c[0x0][0x398] ;  /* 0x00007300ff0a77ac */ /* 0x000e620008000a00 */
[----:B------:R-:W2:Y:S05]  /*02f0*/  LDCU UR8, c[0x0][0x38c] ;  /* 0x00007180ff0877ac */ /* 0x000eaa0008000800 */
[----:B------:R-:W3:Y:S01]  /*0300*/  LDC.64 R36, c[0x0][0x3a8] ;  /* 0x0000ea00ff247b82 */ /* 0x000ee20000000a00 */
[----:B------:R-:W4:Y:S01]  /*0310*/  LDCU.64 UR12, c[0x0][0x380] ;  /* 0x00007000ff0c77ac */ /* 0x000f220008000a00 */
[----:B0-----:R-:W-:Y:S01]  /*0320*/  IMAD.WIDE.U32 R38, R34, UR6, R6 ;  /* 0x0000000622267c25 */ /* 0x001fe2000f8e0006 */
[----:B--2---:R-:W-:-:S02]  /*0330*/  ISETP.GE.AND P1, PT, R6, UR8, PT ;  /* 0x0000000806007c0c */ /* 0x004fc4000bf26270 */
[----:B------:R-:W-:Y:S01]  /*0340*/  ISETP.GE.AND P2, PT, R40, UR8, PT ;  /* 0x0000000828007c0c */ /* 0x000fe2000bf46270 */
[----:B------:R-:W-:Y:S01]  /*0350*/  IMAD R39, R35, UR6, R39 ;  /* 0x0000000623277c24 */ /* 0x000fe2000f8e0227 */
[----:B------:R-:W-:Y:S01]  /*0360*/  ISETP.GE.AND P3, PT, R41, UR8, PT ;  /* 0x0000000829007c0c */ /* 0x000fe2000bf66270 */
[----:B---3--:R-:W-:-:S04]  /*0370*/  IMAD.WIDE.U32 R34, R36, UR7, R38 ;  /* 0x0000000724227c25 */ /* 0x008fc8000f8e0026 */
[----:B------:R-:W-:-:S04]  /*0380*/  IMAD.WIDE.U32 R38, R0, 0x40, R32 ;  /* 0x0000004000267825 */ /* 0x000fc800078e0020 */
[----:B------:R-:W-:Y:S02]  /*0390*/  IMAD R35, R37, UR7, R35 ;  /* 0x0000000725237c24 */ /* 0x000fe4000f8e0223 */
[----:B-1----:R-:W-:Y:S02]  /*03a0*/  IMAD R37, R39, UR10, RZ ;  /* 0x0000000a27257c24 */ /* 0x002fe4000f8e02ff */
[----:B------:R-:W-:-:S04]  /*03b0*/  IMAD.WIDE.U32 R34, R38, UR10, R34 ;  /* 0x0000000a26227c25 */ /* 0x000fc8000f8e0022 */
[----:B------:R-:W-:Y:S01]  /*03c0*/  IMAD R37, R38, UR11, R37 ;  /* 0x0000000b26257c24 */ /* 0x000fe2000f8e0225 */
[----:B----4-:R-:W-:-:S04]  /*03d0*/  LEA R36, P4, R34, UR12, 0x1 ;  /* 0x0000000c22247c11 */ /* 0x010fc8000f8808ff */
[----:B------:R-:W-:-:S04]  /*03e0*/  IADD3 R35, PT, PT, R35, R37, RZ ;  /* 0x0000002523237210 */ /* 0x000fc80007ffe0ff */
[----:B------:R-:W-:-:S05]  /*03f0*/  LEA.HI.X R37, R34, UR13, R35, 0x1, P4 ;  /* 0x0000000d22257c11 */ /* 0x000fca000a0f0c23 */
[----:B------:R0:W5:Y:S04]  /*0400*/  @!P1 LDG.E.128 R8, desc[UR4][R36.64] ;  /* 0x0000000424089981 */ /* 0x000168000c1e1d00 */
[----:B------:R0:W5:Y:S04]  /*0410*/  @!P2 LDG.E.128 R12, desc[UR4][R36.64+0x40] ;  /* 0x00004004240ca981 */ /* 0x000168000c1e1d00 */
[----:B------:R0:W5:Y:S02]  /*0420*/  @!P3 LDG.E.128 R16, desc[UR4][R36.64+0x80] ;  /* 0x000080042410b981 */ /* 0x000164000c1e1d00 */
.L_x_21:
[----:B------:R-:W-:Y:S05]  /*0430*/  BSYNC.RECONVERGENT B0 ;  /* 0x0000000000007941 */ /* 0x000fea0003800200 */
.L_x_20:
[----:B------:R-:W-:Y:S04]  /*0440*/  BSSY.RECONVERGENT B0, `(.L_x_22) ;  /* 0x0000019000007945 */ /* 0x000fe80003800200 */
[----:B------:R-:W-:Y:S05]  /*0450*/  @P0 BRA `(.L_x_23) ;  /* 0x00000000005c0947 */ /* 0x000fea0003800000 */
[----:B------:R-:W1:Y:S01]  /*0460*/  LDC.64 R34, c[0x0][0x3c0] ;  /* 0x0000f000ff227b82 */ /* 0x000e620000000a00 */
[----:B------:R-:W-:Y:S01]  /*0470*/  HFMA2 R39, -RZ, RZ, 0, 0 ;  /* 0x00000000ff277431 */ /* 0x000fe200000001ff */
[----:B------:R-:W2:Y:S01]  /*0480*/  LDCU.128 UR8, c[0x0][0x3b0] ;  /* 0x00007600ff0877ac */ /* 0x000ea20008000c00 */
[----:B------:R-:W-:Y:S01]  /*0490*/  MOV R38, R6 ;  /* 0x0000000600267202 */ /* 0x000fe20000000f00 */
[----:B------:R-:W3:Y:S04]  /*04a0*/  LDCU UR12, c[0x0][0x38c] ;  /* 0x00007180ff0c77ac */ /* 0x000ee80008000800 */
[----:B0-----:R-:W0:Y:S01]  /*04b0*/  LDC.64 R36, c[0x0][0x3c8] ;  /* 0x0000f200ff247b82 */ /* 0x001e220000000a00 */
[----:B-1----:R-:W-:Y:S01]  /*04c0*/  IMAD.WIDE.U32 R38, R34, UR6, R38 ;  /* 0x0000000622267c25 */ /* 0x002fe2000f8e0026 */
[----:B---3--:R-:W-:-:S02]  /*04d0*/  ISETP.GE.AND P2, PT, R40, UR12, PT ;  /* 0x0000000c28007c0c */ /* 0x008fc4000bf46270 */
[----:B------:R-:W-:Y:S01]  /*04e0*/  ISETP.GE.AND P1, PT, R6, UR12, PT ;  /* 0x0000000c06007c0c */ /* 0x000fe2000bf26270 */
[----:B------:R-:W-:Y:S01]  /*04f0*/  IMAD R39, R35, UR6, R39 ;  /* 0x0000000623277c24 */ /* 0x000fe2000f8e0227 */
[----:B------:R-:W-:Y:S01]  /*0500*/  ISETP.GE.AND P3, PT, R41, UR12, PT ;  /* 0x0000000c29007c0c */ /* 0x000fe2000bf66270 */
[----:B------:R-:W-:-:S04]  /*0510*/  IMAD.WIDE.U32 R34, R0, 0x40, R32 ;  /* 0x0000004000227825 */ /* 0x000fc800078e0020 */
[----:B0-----:R-:W-:-:S04]  /*0520*/  IMAD.WIDE.U32 R38, R36, UR7, R38 ;  /* 0x0000000724267c25 */ /* 0x001fc8000f8e0026 */
[----:B------:R-:W-:Y:S02]  /*0530*/  IMAD R39, R37, UR7, R39 ;  /* 0x0000000725277c24 */ /* 0x000fe4000f8e0227 */
[----:B--2---:R-:W-:Y:S02]  /*0540*/  IMAD R35, R35, UR10, RZ ;  /* 0x0000000a23237c24 */ /* 0x004fe4000f8e02ff */
[----:B------:R-:W-:-:S04]  /*0550*/  IMAD.WIDE.U32 R38, R34, UR10, R38 ;  /* 0x0000000a22267c25 */ /* 0x000fc8000f8e0026 */
[----:B------:R-:W-:Y:S01]  /*0560*/  IMAD R35, R34, UR11, R35 ;  /* 0x0000000b22237c24 */ /* 0x000fe2000f8e0223 */
[----:B------:R-:W-:-:S04]  /*0570*/  LEA R34, P0, R38, UR8, 0x1 ;  /* 0x0000000826227c11 */ /* 0x000fc8000f8008ff */
[----:B------:R-:W-:-:S04]  /*0580*/  IADD3 R35, PT, PT, R39, R35, RZ ;  /* 0x0000002327237210 */ /* 0x000fc80007ffe0ff */
[----:B------:R-:W-:-:S05]  /*0590*/  LEA.HI.X R35, R38, UR9, R35, 0x1, P0 ;  /* 0x0000000926237c11 */ /* 0x000fca00080f0c23 */
[----:B------:R1:W5:Y:S04]  /*05a0*/  @!P1 LDG.E.128 R20, desc[UR4][R34.64] ;  /* 0x0000000422149981 */ /* 0x000368000c1e1d00 */
[----:B------:R1:W5:Y:S04]  /*05b0*/  @!P2 LDG.E.128 R24, desc[UR4][R34.64+0x40] ;  /* 0x000040042218a981 */ /* 0x000368000c1e1d00 */
[----:B------:R1:W5:Y:S02]  /*05c0*/  @!P3 LDG.E.128 R28, desc[UR4][R34.64+0x80] ;  /* 0x00008004221cb981 */ /* 0x000364000c1e1d00 */
.L_x_23:
[----:B------:R-:W-:Y:S05]  /*05d0*/  BSYNC.RECONVERGENT B0 ;  /* 0x0000000000007941 */ /* 0x000fea0003800200 */
.L_x_22:
[----:B-----5:R-:W-:Y:S01]  /*05e0*/  HADD2.F32 R7, -RZ, R8.H1_H1 ;  /* 0x30000008ff077230 */ /* 0x020fe20000004100 */
[----:B------:R-:W-:Y:S01]  /*05f0*/  ISETP.NE.AND P1, PT, R6, RZ, PT ;  /* 0x000000ff0600720c */ /* 0x000fe20003f25270 */
[----:B-1----:R-:W-:Y:S01]  /*0600*/  HADD2.F32 R34, -RZ, R20.H1_H1 ;  /* 0x30000014ff227230 */ /* 0x002fe20000004100 */
[----:B------:R-:W-:Y:S01]  /*0610*/  BSSY.RECONVERGENT B0, `(.L_x_24) ;  /* 0x0000067000007945 */ /* 0x000fe20003800200 */
[----:B------:R-:W-:Y:S02]  /*0620*/  HADD2.F32 R8, -RZ, R8.H0_H0 ;  /* 0x20000008ff087230 */ /* 0x000fe40000004100 */
[----:B------:R-:W-:Y:S02]  /*0630*/  HADD2.F32 R35, -RZ, R20.H0_H0 ;  /* 0x20000014ff237230 */ /* 0x000fe40000004100 */
[----:B0-----:R-:W-:Y:S01]  /*0640*/  FMUL.FTZ R37, R7, R34 ;  /* 0x0000002207257220 */ /* 0x001fe20000410000 */
[----:B------:R-:W-:Y:S02]  /*0650*/  HADD2.F32 R7, -RZ, R9.H0_H0 ;  /* 0x20000009ff077230 */ /* 0x000fe40000004100 */
[----:B------:R-:W-:-:S02]  /*0660*/  HADD2.F32 R20, -RZ, R21.H0_H0 ;  /* 0x20000015ff147230 */ /* 0x000fc40000004100 */
[----:B------:R-:W-:Y:S01]  /*0670*/  FFMA.FTZ R34, R8, R35, R37 ;  /* 0x0000002308227223 */ /* 0x000fe20000010025 */
[----:B------:R-:W-:Y:S02]  /*0680*/  HADD2.F32 R9, -RZ, R9.H1_H1 ;  /* 0x30000009ff097230 */ /* 0x000fe40000004100 */
[----:B------:R-:W-:Y:S02]  /*0690*/  HADD2.F32 R8, -RZ, R21.H1_H1 ;  /* 0x30000015ff087230 */ /* 0x000fe40000004100 */
[----:B------:R-:W-:Y:S01]  /*06a0*/  FFMA.FTZ R34, R7, R20, R34 ;  /* 0x0000001407227223 */ /* 0x000fe20000010022 */
[----:B------:R-:W-:Y:S02]  /*06b0*/  HADD2.F32 R7, -RZ, R10.H0_H0 ;  /* 0x2000000aff077230 */ /* 0x000fe40000004100 */
[----:B------:R-:W-:Y:S02]  /*06c0*/  HADD2.F32 R20, -RZ, R22.H0_H0 ;  /* 0x20000016ff147230 */ /* 0x000fe40000004100 */
[----:B------:R-:W-:Y:S01]  /*06d0*/  FFMA.FTZ R8, R9, R8, R34 ;  /* 0x0000000809087223 */ /* 0x000fe20000010022 */
[----:B------:R-:W-:-:S02]  /*06e0*/  HADD2.F32 R10, -RZ, R10.H1_H1 ;  /* 0x3000000aff0a7230 */ /* 0x000fc40000004100 */
[----:B------:R-:W-:Y:S02]  /*06f0*/  HADD2.F32 R9, -RZ, R22.H1_H1 ;  /* 0x30000016ff097230 */ /* 0x000fe40000004100 */
[----:B------:R-:W-:Y:S01]  /*0700*/  FFMA.FTZ R21, R7, R20, R8 ;  /* 0x0000001407157223 */ /* 0x000fe20000010008 */
[----:B------:R-:W-:Y:S02]  /*0710*/  HADD2.F32 R7, -RZ, R11.H0_H0 ;  /* 0x2000000bff077230 */ /* 0x000fe40000004100 */
[----:B------:R-:W-:Y:S02]  /*0720*/  HADD2.F32 R8, -RZ, R23.H0_H0 ;  /* 0x20000017ff087230 */ /* 0x000fe40000004100 */
[----:B------:R-:W-:Y:S01]  /*0730*/  FFMA.FTZ R20, R10, R9, R21 ;  /* 0x000000090a147223 */ /* 0x000fe20000010015 */
[----:B------:R-:W-:Y:S02]  /*0740*/  HADD2.F32 R11, -RZ, R11.H1_H1 ;  /* 0x3000000bff0b7230 */ /* 0x000fe40000004100 */
[----:B------:R-:W-:-:S02]  /*0750*/  HADD2.F32 R10, -RZ, R23.H1_H1 ;  /* 0x30000017ff0a7230 */ /* 0x000fc40000004100 */
[----:B------:R-:W-:Y:S01]  /*0760*/  FFMA.FTZ R20, R7, R8, R20 ;  /* 0x0000000807147223 */ /* 0x000fe20000010014 */
[----:B------:R-:W-:Y:S02]  /*0770*/  HADD2.F32 R7, -RZ, R12.H0_H0 ;  /* 0x2000000cff077230 */ /* 0x000fe40000004100 */
[----:B------:R-:W-:Y:S02]  /*0780*/  HADD2.F32 R8, -RZ, R24.H0_H0 ;  /* 0x20000018ff087230 */ /* 0x000fe40000004100 */
[----:B------:R-:W-:Y:S01]  /*0790*/  FFMA.FTZ R10, R11, R10, R20 ;  /* 0x0000000a0b0a7223 */ /* 0x000fe20000010014 */
[----:B------:R-:W-:Y:S02]  /*07a0*/  HADD2.F32 R12, -RZ, R12.H1_H1 ;  /* 0x3000000cff0c7230 */ /* 0x000fe40000004100 */
[----:B------:R-:W-:Y:S02]  /*07b0*/  HADD2.F32 R9, -RZ, R24.H1_H1 ;  /* 0x30000018ff097230 */ /* 0x000fe40000004100 */
[----:B------:R-:W-:Y:S01]  /*07c0*/  FFMA.FTZ R11, R7, R8, R10 ;  /* 0x00000008070b7223 */ /* 0x000fe2000001000a */
[----:B------:R-:W-:-:S02]  /*07d0*/  HADD2.F32 R7, -RZ, R13.H0_H0 ;  /* 0x2000000dff077230 */ /* 0x000fc40000004100 */
[----:B------:R-:W-:Y:S02]  /*07e0*/  HADD2.F32 R8, -RZ, R25.H0_H0 ;  /* 0x20000019ff087230 */ /* 0x000fe40000004100 */
[----:B------:R-:W-:Y:S01]  /*07f0*/  FFMA.FTZ R12, R12, R9, R11 ;  /* 0x000000090c0c7223 */ /* 0x000fe2000001000b */
[----:B------:R-:W-:Y:S02]  /*0800*/  HADD2.F32 R13, -RZ, R13.H1_H1 ;  /* 0x3000000dff0d7230 */ /* 0x000fe40000004100 */
[----:B------:R-:W-:Y:S02]  /*0810*/  HADD2.F32 R10, -RZ, R25.H1_H1 ;  /* 0x30000019ff0a7230 */ /* 0x000fe40000004100 */
[----:B------:R-:W-:Y:S01]  /*0820*/  FFMA.FTZ R12, R7, R8, R12 ;  /* 0x00000008070c7223 */ /* 0x000fe2000001000c */
        /* <DEDUP_REMOVED lines=36> */
[----:B------:R-:W-:Y:S01]  /*0a70*/  IADD3 R7, PT, PT, R5, 0x3f, RZ ;  /* 0x0000003f05077810 */ /* 0x000fe20007ffe0ff */
[----:B------:R-:W-:Y:S02]  /*0a80*/  IMAD R6, R0, 0x600, R3 ;  /* 0x0000060000067824 */ /* 0x000fe400078e0203 */
[----:B------:R-:W-:Y:S01]  /*0a90*/  FFMA.FTZ R19, R19, R10, R8 ;  /* 0x0000000a13137223 */ /* 0x000fe20000010008 */
[----:B------:R-:W-:-:S02]  /*0aa0*/  SHF.R.S32.HI R10, RZ, 0x1f, R7 ;  /* 0x0000001fff0a7819 */ /* 0x000fc40000011407 */
[----:B------:R-:W-:Y:S02]  /*0ab0*/  SHF.L.U32 R6, R6, 0x2, RZ ;  /* 0x0000000206067819 */ /* 0x000fe400000006ff */
[----:B------:R-:W0:Y:S01]  /*0ac0*/  SHFL.BFLY PT, R8, R19, 0x2, 0x1f ;  /* 0x0c401f0013087f89 */ /* 0x000e2200000e0000 */
[----:B------:R-:W-:-:S04]  /*0ad0*/  LEA.HI R10, R10, R7, RZ, 0x6 ;  /* 0x000000070a0a7211 */ /* 0x000fc800078f30ff */
[----:B------:R-:W-:-:S04]  /*0ae0*/  LOP3.LUT R10, R10, 0xffffffc0, RZ, 0xc0, !PT ;  /* 0xffffffc00a0a7812 */ /* 0x000fc800078ec0ff */
[----:B------:R-:W-:Y:S02]  /*0af0*/  IADD3 R9, PT, PT, R7, -R10, RZ ;  /* 0x8000000a07097210 */ /* 0x000fe40007ffe0ff */
[----:B------:R-:W1:Y:S02]  /*0b00*/  LDC.64 R10, c[0x0][0x440] ;  /* 0x00011000ff0a7b82 */ /* 0x000e640000000a00 */
[----:B------:R-:W-:-:S04]  /*0b10*/  LEA R14, R0, R9, 0x6 ;  /* 0x00000009000e7211 */ /* 0x000fc800078e30ff */
[----:B------:R-:W-:-:S04]  /*0b20*/  IADD3 R14, PT, PT, R7, -R14, RZ ;  /* 0x8000000e070e7210 */ /* 0x000fc80007ffe0ff */
[----:B------:R-:W-:Y:S01]  /*0b30*/  ISETP.GE.AND P0, PT, R3, R14, PT ;  /* 0x0000000e0300720c */ /* 0x000fe20003f06270 */
[----:B0-----:R-:W-:-:S03]  /*0b40*/  FADD.FTZ R5, R19, R8 ;  /* 0x0000000813057221 */ /* 0x001fc60000010000 */
[----:B------:R-:W-:Y:S01]  /*0b50*/  ISETP.GT.U32.OR P0, PT, R3, 0x3f, P0 ;  /* 0x0000003f0300780c */ /* 0x000fe20000704470 */
[----:B------:R-:W0:Y:S01]  /*0b60*/  LDC.64 R8, c[0x0][0x448] ;  /* 0x00011200ff087b82 */ /* 0x000e220000000a00 */
[----:B------:R-:W2:Y:S02]  /*0b70*/  SHFL.BFLY PT, R12, R5, 0x1, 0x1f ;  /* 0x0c201f00050c7f89 */ /* 0x000ea400000e0000 */
[----:B--2---:R-:W-:Y:S01]  /*0b80*/  FADD.FTZ R18, R5, R12 ;  /* 0x0000000c05127221 */ /* 0x004fe20000010000 */
[----:B------:R-:W-:Y:S08]  /*0b90*/  @P1 BRA `(.L_x_25) ;  /* 0x0000000000381947 */ /* 0x000ff00003800000 */
[----:B------:R-:W2:Y:S01]  /*0ba0*/  LDC.64 R14, c[0x0][0x3e8] ;  /* 0x0000fa00ff0e7b82 */ /* 0x000ea20000000a00 */
[----:B------:R-:W-:Y:S01]  /*0bb0*/  LEA R12, R0, R32, 0x6 ;  /* 0x00000020000c7211 */ /* 0x000fe200078e30ff */
[----:B------:R-:W3:Y:S01]  /*0bc0*/  LDCU.64 UR8, c[0x0][0x3d0] ;  /* 0x00007a00ff0877ac */ /* 0x000ee20008000a00 */
[----:B------:R-:W-:Y:S02]  /*0bd0*/  MOV R13, RZ ;  /* 0x000000ff000d7202 */ /* 0x000fe40000000f00 */
[----:B------:R-:W-:-:S03]  /*0be0*/  ISETP.GE.AND P1, PT, R32, R2, PT ;  /* 0x000000022000720c */ /* 0x000fc60003f26270 */
[----:B------:R-:W4:Y:S01]  /*0bf0*/  LDC.64 R16, c[0x0][0x3f0] ;  /* 0x0000fc00ff107b82 */ /* 0x000f220000000a00 */
[----:B--2---:R-:W-:-:S04]  /*0c00*/  IMAD.WIDE.U32 R12, R14, UR6, R12 ;  /* 0x000000060e0c7c25 */ /* 0x004fc8000f8e000c */
[----:B------:R-:W-:Y:S02]  /*0c10*/  IMAD R13, R15, UR6, R13 ;  /* 0x000000060f0d7c24 */ /* 0x000fe4000f8e020d */
[----:B----4-:R-:W-:-:S04]  /*0c20*/  IMAD.WIDE.U32 R12, R16, UR7, R12 ;  /* 0x00000007100c7c25 */ /* 0x010fc8000f8e000c */
[----:B------:R-:W-:Y:S01]  /*0c30*/  IMAD R5, R17, UR7, R13 ;  /* 0x0000000711057c24 */ /* 0x000fe2000f8e020d */
[----:B---3--:R-:W-:-:S04]  /*0c40*/  LEA R14, P2, R12, UR8, 0x2 ;  /* 0x000000080c0e7c11 */ /* 0x008fc8000f8410ff */
[----:B------:R-:W-:Y:S02]  /*0c50*/  LEA.HI.X R15, R12, UR9, R5, 0x2, P2 ;  /* 0x000000090c0f7c11 */ /* 0x000fe400090f1405 */
[----:B------:R-:W-:-:S05]  /*0c60*/  FSEL R5, R18, RZ, !P1 ;  /* 0x000000ff12057208 */ /* 0x000fca0004800000 */
[----:B------:R2:W-:Y:S02]  /*0c70*/  STG.E desc[UR4][R14.64], R5 ;  /* 0x000000050e007986 */ /* 0x0005e4000c101904 */
.L_x_25:
[----:B------:R-:W-:Y:S05]  /*0c80*/  BSYNC.RECONVERGENT B0 ;  /* 0x0000000000007941 */ /* 0x000fea0003800200 */
.L_x_24:
[----:B------:R-:W-:Y:S04]  /*0c90*/  BSSY.RECONVERGENT B0, `(.L_x_26) ;  /* 0x0000011000007945 */ /* 0x000fe80003800200 */
[----:B------:R-:W-:Y:S05]  /*0ca0*/  @P0 BRA `(.L_x_27) ;  /* 0x00000000003c0947 */ /* 0x000fea0003800000 */
[----:B--2---:R-:W2:Y:S01]  /*0cb0*/  LDC.64 R14, c[0x0][0x418] ;  /* 0x00010600ff0e7b82 */ /* 0x004ea20000000a00 */
[----:B------:R-:W-:Y:S01]  /*0cc0*/  HFMA2 R13, -RZ, RZ, 0, 0 ;  /* 0x00000000ff0d7431 */ /* 0x000fe200000001ff */
[----:B------:R-:W-:Y:S01]  /*0cd0*/  LEA R12, R0, R3, 0x6 ;  /* 0x00000003000c7211 */ /* 0x000fe200078e30ff */
[C---:B------:R-:W-:Y:S01]  /*0ce0*/  FMUL.FTZ R2, R4.reuse, 1.4426950216293334961 ;  /* 0x3fb8aa3b04027820 */ /* 0x040fe20000410000 */
[----:B------:R-:W-:-:S04]  /*0cf0*/  FSETP.NEU.FTZ.AND P0, PT, R4, -INF , PT ;  /* 0xff8000000400780b */ /* 0x000fc80003f1d000 */
[----:B------:R-:W3:Y:S08]  /*0d00*/  LDC.64 R16, c[0x0][0x420] ;  /* 0x00010800ff107b82 */ /* 0x000ef00000000a00 */
[----:B------:R-:W4:Y:S01]  /*0d10*/  LDC.64 R18, c[0x0][0x410] ;  /* 0x00010400ff127b82 */ /* 0x000f220000000a00 */
[----:B--2---:R-:W-:-:S04]  /*0d20*/  IMAD.WIDE.U32 R12, R14, UR6, R12 ;  /* 0x000000060e0c7c25 */ /* 0x004fc8000f8e000c */
[----:B------:R-:W-:Y:S02]  /*0d30*/  IMAD R13, R15, UR6, R13 ;  /* 0x000000060f0d7c24 */ /* 0x000fe4000f8e020d */
[----:B---3--:R-:W-:-:S04]  /*0d40*/  IMAD.WIDE.U32 R12, R16, UR7, R12 ;  /* 0x00000007100c7c25 */ /* 0x008fc8000f8e000c */
[----:B------:R-:W-:Y:S01]  /*0d50*/  IMAD R5, R17, UR7, R13 ;  /* 0x0000000711057c24 */ /* 0x000fe2000f8e020d */
[----:B----4-:R-:W-:-:S04]  /*0d60*/  LEA R14, P1, R12, R18, 0x2 ;  /* 0x000000120c0e7211 */ /* 0x010fc800078210ff */
[----:B------:R-:W-:Y:S02]  /*0d70*/  LEA.HI.X R15, R12, R19, R5, 0x2, P1 ;  /* 0x000000130c0f7211 */ /* 0x000fe400008f1405 */
[----:B------:R-:W-:-:S05]  /*0d80*/  FSEL R5, R2, RZ, P0 ;  /* 0x000000ff02057208 */ /* 0x000fca0000000000 */
[----:B------:R3:W-:Y:S02]  /*0d90*/  STG.E desc[UR4][R14.64], R5 ;  /* 0x000000050e007986 */ /* 0x0007e4000c101904 */
.L_x_27:
[----:B------:R-:W-:Y:S05]  /*0da0*/  BSYNC.RECONVERGENT B0 ;  /* 0x0000000000007941 */ /* 0x000fea0003800200 */
.L_x_26:
[----:B------:R-:W4:Y:S01]  /*0db0*/  LDCU.64 UR10, c[0x0][0x458] ;  /* 0x00008b00ff0a77ac */ /* 0x000f220008000a00 */
[----:B------:R-:W-:Y:S01]  /*0dc0*/  MOV R7, RZ ;  /* 0x000000ff00077202 */ /* 0x000fe20000000f00 */
[----:B------:R-:W5:Y:S02]  /*0dd0*/  LDCU.64 UR8, c[0x0][0x428] ;  /* 0x00008500ff0877ac */ /* 0x000f640008000a00 */
[----:B-1----:R-:W-:-:S04]  /*0de0*/  IMAD.WIDE.U32 R6, R10, UR6, R6 ;  /* 0x000000060a067c25 */ /* 0x002fc8000f8e0006 */
[----:B------:R-:W-:Y:S02]  /*0df0*/  IMAD R7, R11, UR6, R7 ;  /* 0x000000060b077c24 */ /* 0x000fe4000f8e0207 */
[----:B0-23--:R-:W-:Y:S01]  /*0e00*/  IMAD.WIDE.U32 R4, R8, UR7, R6 ;  /* 0x0000000708047c25 */ /* 0x00dfe2000f8e0006 */
[----:B----4-:R-:W-:-:S03]  /*0e10*/  ISETP.NE.U32.AND P0, PT, RZ, UR10, PT ;  /* 0x0000000aff007c0c */ /* 0x010fc6000bf05070 */
[----:B------:R-:W-:Y:S01]  /*0e20*/  IMAD R9, R9, UR7, R5 ;  /* 0x0000000709097c24 */ /* 0x000fe2000f8e0205 */
[----:B------:R-:W-:Y:S02]  /*0e30*/  ISETP.NE.AND.EX P0, PT, RZ, UR11, PT, P0 ;  /* 0x0000000bff007c0c */ /* 0x000fe4000bf05300 */
[C---:B-----5:R-:W-:Y:S02]  /*0e40*/  LEA R6, P1, R4.reuse, UR8, 0x2 ;  /* 0x0000000804067c11 */ /* 0x060fe4000f8210ff */
[----:B------:R-:W-:Y:S02]  /*0e50*/  ISETP.NE.OR P0, PT, R3, RZ, !P0 ;  /* 0x000000ff0300720c */ /* 0x000fe40004705670 */
[----:B------:R-:W-:-:S05]  /*0e60*/  LEA.HI.X R7, R4, UR9, R9, 0x2, P1 ;  /* 0x0000000904077c11 */ /* 0x000fca00088f1409 */
[----:B------:R0:W-:Y:S04]  /*0e70*/  STG.E.128 desc[UR4][R6.64], RZ ;  /* 0x000000ff06007986 */ /* 0x0001e8000c101d04 */
[----:B------:R0:W-:Y:S04]  /*0e80*/  STG.E.128 desc[UR4][R6.64+0x1000], RZ ;  /* 0x001000ff06007986 */ /* 0x0001e8000c101d04 */
[----:B------:R0:W-:Y:S04]  /*0e90*/  STG.E.128 desc[UR4][R6.64+0x2000], RZ ;  /* 0x002000ff06007986 */ /* 0x0001e8000c101d04 */
[----:B------:R0:W-:Y:S04]  /*0ea0*/  STG.E.128 desc[UR4][R6.64+0x3000], RZ ;  /* 0x003000ff06007986 */ /* 0x0001e8000c101d04 */
[----:B------:R0:W-:Y:S04]  /*0eb0*/  STG.E.128 desc[UR4][R6.64+0x4000], RZ ;  /* 0x004000ff06007986 */ /* 0x0001e8000c101d04 */
[----:B------:R0:W-:Y:S01]  /*0ec0*/  STG.E.128 desc[UR4][R6.64+0x5000], RZ ;  /* 0x005000ff06007986 */ /* 0x0001e2000c101d04 */
[----:B------:R-:W-:Y:S05]  /*0ed0*/  @P0 EXIT ;  /* 0x000000000000094d */ /* 0x000fea0003800000 */
[----:B------:R-:W1:Y:S08]  /*0ee0*/  LDC R5, c[0x0][0x450] ;  /* 0x00011400ff057b82 */ /* 0x000e700000000800 */
[----:B0-----:R-:W0:Y:S08]  /*0ef0*/  LDC R7, c[0x0][0x390] ;  /* 0x0000e400ff077b82 */ /* 0x001e300000000800 */
[----:B------:R-:W2:Y:S01]  /*0f00*/  LDC.64 R2, c[0x0][0x458] ;  /* 0x00011600ff027b82 */ /* 0x000ea20000000a00 */
[----:B-1----:R-:W-:-:S04]  /*0f10*/  IMAD R0, R0, R5, UR7 ;  /* 0x0000000700007e24 */ /* 0x002fc8000f8e0205 */
[----:B0-----:R-:W-:-:S04]  /*0f20*/  IMAD R5, R0, R7, UR6 ;  /* 0x0000000600057e24 */ /* 0x001fc8000f8e0207 */
[----:B--2---:R-:W-:-:S05]  /*0f30*/  IMAD.WIDE R2, R5, 0x4, R2 ;  /* 0x0000000405027825 */ /* 0x004fca00078e0202 */
[----:B------:R-:W-:Y:S01]  /*0f40*/  STG.E desc[UR4][R2.64], RZ ;  /* 0x000000ff02007986 */ /* 0x000fe2000c101904 */
[----:B------:R-:W-:Y:S05]  /*0f50*/  EXIT ;  /* 0x000000000000794d */ /* 0x000fea0003800000 */
.L_x_28:
        /* <DEDUP_REMOVED lines=10> */
.L_x_86:


//--------------------- .text._ZN7cutlass13device_kernelIN5flash11enable_sm90INS1_16FlashAttnBwdSm90INS1_25CollectiveMainloopBwdSm90ILi2ELi2ELi2EN4cute5tupleIJNS5_1CILi1EEES8_S8_EEENS6_IJNS7_ILi64EEENS7_ILi128EEENS7_ILi96EEEEEENS_6half_tEfNS_4arch4Sm90ELb1ELb0ELb0ELb1ELb0ELb1ELb0ELb0ELi2ELi1ELi2ELi1ELb1EEENS1_21CollectiveEpilogueBwdISD_SE_SG_Li256ELb1ELb0ELi1EEENS1_25SingleTileBwdLPTSchedulerILb1ELi128ELb0EEEEEEEEEvNT_6ParamsE --------------------------
	.section	.text._ZN7cutlass13device_kernelIN5flash11enable_sm90INS1_16FlashAttnBwdSm90INS1_25CollectiveMainloopBwdSm90ILi2ELi2ELi2EN4cute5tupleIJNS5_1CILi1EEES8_S8_EEENS6_IJNS7_ILi64EEENS7_ILi128EEENS7_ILi96EEEEEENS_6half_tEfNS_4arch4Sm90ELb1ELb0ELb0ELb1ELb0ELb1ELb0ELb0ELi2ELi1ELi2ELi1ELb1EEENS1_21CollectiveEpilogueBwdISD_SE_SG_Li256ELb1ELb0ELi1EEENS1_25SingleTileBwdLPTSchedulerILb1ELi128ELb0EEEEEEEEEvNT_6ParamsE,"ax",@progbits
	.align	128
.text._ZN7cutlass13device_kernelIN5flash11enable_sm90INS1_16FlashAttnBwdSm90INS1_25CollectiveMainloopBwdSm90ILi2ELi2ELi2EN4cute5tupleIJNS5_1CILi1EEES8_S8_EEENS6_IJNS7_ILi64EEENS7_ILi128EEENS7_ILi96EEEEEENS_6half_tEfNS_4arch4Sm90ELb1ELb0ELb0ELb1ELb0ELb1ELb0ELb0ELi2ELi1ELi2ELi1ELb1EEENS1_21CollectiveEpilogueBwdISD_SE_SG_Li256ELb1ELb0ELi1EEENS1_25SingleTileBwdLPTSchedulerILb1ELi128ELb0EEEEEEEEEvNT_6ParamsE:
        .type           _ZN7cutlass13device_kernelIN5flash11enable_sm90INS1_16FlashAttnBwdSm90INS1_25CollectiveMainloopBwdSm90ILi2ELi2ELi2EN4cute5tupleIJNS5_1CILi1EEES8_S8_EEENS6_IJNS7_ILi64EEENS7_ILi128EEENS7_ILi96EEEEEENS_6half_tEfNS_4arch4Sm90ELb1ELb0ELb0ELb1ELb0ELb1ELb0ELb0ELi2ELi1ELi2ELi1ELb1EEENS1_21CollectiveEpilogueBwdISD_SE_SG_Li256ELb1ELb0ELi1EEENS1_25SingleTileBwdLPTSchedulerILb1ELi128ELb0EEEEEEEEEvNT_6ParamsE,@function
        .size           _ZN7cutlass13device_kernelIN5flash11enable_sm90INS1_16FlashAttnBwdSm90INS1_25CollectiveMainloopBwdSm90ILi2ELi2ELi2EN4cute5tupleIJNS5_1CILi1EEES8_S8_EEENS6_IJNS7_ILi64EEENS7_ILi128EEENS7_ILi96EEEEEENS_6half_tEfNS_4arch4Sm90ELb1ELb0ELb0ELb1ELb0ELb1ELb0ELb0ELi2ELi1ELi2ELi1ELb1EEENS1_21CollectiveEpilogueBwdISD_SE_SG_Li256ELb1ELb0ELi1EEENS1_25SingleTileBwdLPTSchedulerILb1ELi128ELb0EEEEEEEEEvNT_6ParamsE,(.L_x_87 - _ZN7cutlass13device_kernelIN5flash11enable_sm90INS1_16FlashAttnBwdSm90INS1_25CollectiveMainloopBwdSm90ILi2ELi2ELi2EN4cute5tupleIJNS5_1CILi1EEES8_S8_EEENS6_IJNS7_ILi64EEENS7_ILi128EEENS7_ILi96EEEEEENS_6half_tEfNS_4arch4Sm90ELb1ELb0ELb0ELb1ELb0ELb1ELb0ELb0ELi2ELi1ELi2ELi1ELb1EEENS1_21CollectiveEpilogueBwdISD_SE_SG_Li256ELb1ELb0ELi1EEENS1_25SingleTileBwdLPTSchedulerILb1ELi128ELb0EEEEEEEEEvNT_6ParamsE)
        .other          _ZN7cutlass13device_kernelIN5flash11enable_sm90INS1_16FlashAttnBwdSm90INS1_25CollectiveMainloopBwdSm90ILi2ELi2ELi2EN4cute5tupleIJNS5_1CILi1EEES8_S8_EEENS6_IJNS7_ILi64EEENS7_ILi128EEENS7_ILi96EEEEEENS_6half_tEfNS_4arch4Sm90ELb1ELb0ELb0ELb1ELb0ELb1ELb0ELb0ELi2ELi1ELi2ELi1ELb1EEENS1_21CollectiveEpilogueBwdISD_SE_SG_Li256ELb1ELb0ELi1EEENS1_25SingleTileBwdLPTSchedulerILb1ELi128ELb0EEEEEEEEEvNT_6ParamsE,@"STO_CUDA_ENTRY STV_DEFAULT"
_ZN7cutlass13device_kernelIN5flash11enable_sm90INS1_16FlashAttnBwdSm90INS1_25CollectiveMainloopBwdSm90ILi2ELi2ELi2EN4cute5tupleIJNS5_1CILi1EEES8_S8_EEENS6_IJNS7_ILi64EEENS7_ILi128EEENS7_ILi96EEEEEENS_6half_tEfNS_4arch4Sm90ELb1ELb0ELb0ELb1ELb0ELb1ELb0ELb0ELi2ELi1ELi2ELi1ELb1EEENS1_21CollectiveEpilogueBwdISD_SE_SG_Li256ELb1ELb0ELi1EEENS1_25SingleTileBwdLPTSchedulerILb1ELi128ELb0EEEEEEEEEvNT_6ParamsE:
[----:B------:R-:W-:Y:S01]  /*0000*/  LDC R1, c[0x0][0x37c] ;  /* 0x0000df00ff017b82 */ /* 0x000fe20000000800 */
[----:B------:R-:W-:Y:S05]  /*0010*/  EXIT ;  /* 0x000000000000794d */ /* 0x000fea0003800000 */
.L_x_29:
        /* <DEDUP_REMOVED lines=14> */
.L_x_87:


//--------------------- .text._ZN7cutlass13device_kernelIN5flash11enable_sm90INS1_16FlashAttnBwdSm90INS1_25CollectiveMainloopBwdSm90ILi2ELi2ELi2EN4cute5tupleIJNS5_1CILi1EEES8_S8_EEENS6_IJNS7_ILi64EEENS7_ILi128EEENS7_ILi96EEEEEENS_6half_tEfNS_4arch4Sm90ELb1ELb0ELb0ELb1ELb1ELb1ELb0ELb0ELi2ELi1ELi2ELi1ELb1EEENS1_21CollectiveEpilogueBwdISD_SE_SG_Li256ELb1ELb0ELi1EEENS1_25SingleTileBwdLPTSchedulerILb1ELi128ELb1EEEEEEEEEvNT_6ParamsE --------------------------
	.section	.text._ZN7cutlass13device_kernelIN5flash11enable_sm90INS1_16FlashAttnBwdSm90INS1_25CollectiveMainloopBwdSm90ILi2ELi2ELi2EN4cute5tupleIJNS5_1CILi1EEES8_S8_EEENS6_IJNS7_ILi64EEENS7_ILi128EEENS7_ILi96EEEEEENS_6half_tEfNS_4arch4Sm90ELb1ELb0ELb0ELb1ELb1ELb1ELb0ELb0ELi2ELi1ELi2ELi1ELb1EEENS1_21CollectiveEpilogueBwdISD_SE_SG_Li256ELb1ELb0ELi1EEENS1_25SingleTileBwdLPTSchedulerILb1ELi128ELb1EEEEEEEEEvNT_6ParamsE,"ax",@progbits
	.align	128
.text._ZN7cutlass13device_kernelIN5flash11enable_sm90INS1_16FlashAttnBwdSm90INS1_25CollectiveMainloopBwdSm90ILi2ELi2ELi2EN4cute5tupleIJNS5_1CILi1EEES8_S8_EEENS6_IJNS7_ILi64EEENS7_ILi128EEENS7_ILi96EEEEEENS_6half_tEfNS_4arch4Sm90ELb1ELb0ELb0ELb1ELb1ELb1ELb0ELb0ELi2ELi1ELi2ELi1ELb1EEENS1_21CollectiveEpilogueBwdISD_SE_SG_Li256ELb1ELb0ELi1EEENS1_25SingleTileBwdLPTSchedulerILb1ELi128ELb1EEEEEEEEEvNT_6ParamsE:
        .type           _ZN7cutlass13device_kernelIN5flash11enable_sm90INS1_16FlashAttnBwdSm90INS1_25CollectiveMainloopBwdSm90ILi2ELi2ELi2EN4cute5tupleIJNS5_1CILi1EEES8_S8_EEENS6_IJNS7_ILi64EEENS7_ILi128EEENS7_ILi96EEEEEENS_6half_tEfNS_4arch4Sm90ELb1ELb0ELb0ELb1ELb1ELb1ELb0ELb0ELi2ELi1ELi2ELi1ELb1EEENS1_21CollectiveEpilogueBwdISD_SE_SG_Li256ELb1ELb0ELi1EEENS1_25SingleTileBwdLPTSchedulerILb1ELi128ELb1EEEEEEEEEvNT_6ParamsE,@function
        .size           _ZN7cutlass13device_kernelIN5flash11enable_sm90INS1_16FlashAttnBwdSm90INS1_25CollectiveMainloopBwdSm90ILi2ELi2ELi2EN4cute5tupleIJNS5_1CILi1EEES8_S8_EEENS6_IJNS7_ILi64EEENS7_ILi128EEENS7_ILi96EEEEEENS_6half_tEfNS_4arch4Sm90ELb1ELb0ELb0ELb1ELb1ELb1ELb0ELb0ELi2ELi1ELi2ELi1ELb1EEENS1_21CollectiveEpilogueBwdISD_SE_SG_Li256ELb1ELb0ELi1EEENS1_25SingleTileBwdLPTSchedulerILb1ELi128ELb1EEEEEEEEEvNT_6ParamsE,(.L_x_88 - _ZN7cutlass13device_kernelIN5flash11enable_sm90INS1_16FlashAttnBwdSm90INS1_25CollectiveMainloopBwdSm90ILi2ELi2ELi2EN4cute5tupleIJNS5_1CILi1EEES8_S8_EEENS6_IJNS7_ILi64EEENS7_ILi128EEENS7_ILi96EEEEEENS_6half_tEfNS_4arch4Sm90ELb1ELb0ELb0ELb1ELb1ELb1ELb0ELb0ELi2ELi1ELi2ELi1ELb1EEENS1_21CollectiveEpilogueBwdISD_SE_SG_Li256ELb1ELb0ELi1EEENS1_25SingleTileBwdLPTSchedulerILb1ELi128ELb1EEEEEEEEEvNT_6ParamsE)
        .other          _ZN7cutlass13device_kernelIN5flash11enable_sm90INS1_16FlashAttnBwdSm90INS1_25CollectiveMainloopBwdSm90ILi2ELi2ELi2EN4cute5tupleIJNS5_1CILi1EEES8_S8_EEENS6_IJNS7_ILi64EEENS7_ILi128EEENS7_ILi96EEEEEENS_6half_tEfNS_4arch4Sm90ELb1ELb0ELb0ELb1ELb1ELb1ELb0ELb0ELi2ELi1ELi2ELi1ELb1EEENS1_21CollectiveEpilogueBwdISD_SE_SG_Li256ELb1ELb0ELi1EEENS1_25SingleTileBwdLPTSchedulerILb1ELi128ELb1EEEEEEEEEvNT_6ParamsE,@"STO_CUDA_ENTRY STV_DEFAULT"
_ZN7cutlass13device_kernelIN5flash11enable_sm90INS1_16FlashAttnBwdSm90INS1_25CollectiveMainloopBwdSm90ILi2ELi2ELi2EN4cute5tupleIJNS5_1CILi1EEES8_S8_EEENS6_IJNS7_ILi64EEENS7_ILi128EEENS7_ILi96EEEEEENS_6half_tEfNS_4arch4Sm90ELb1ELb0ELb0ELb1ELb1ELb1ELb0ELb0ELi2ELi1ELi2ELi1ELb1EEENS1_21CollectiveEpilogueBwdISD_SE_SG_Li256ELb1ELb0ELi1EEENS1_25SingleTileBwdLPTSchedulerILb1ELi128ELb1EEEEEEEEEvNT_6ParamsE:
[----:B------:R-:W-:Y:S01]  /*0000*/  LDC R1, c[0x0][0x37c] ;  /* 0x0000df00ff017b82 */ /* 0x000fe20000000800 */
[----:B------:R-:W-:Y:S05]  /*0010*/  EXIT ;  /* 0x000000000000794d */ /* 0x000fea0003800000 */
.L_x_30:
        /* <DEDUP_REMOVED lines=14> */
.L_x_88:


//--------------------- .text._ZN7cutlass13device_kernelIN5flash11enable_sm90INS1_16FlashAttnBwdSm90INS1_25CollectiveMainloopBwdSm90ILi2ELi2ELi2EN4cute5tupleIJNS5_1CILi1EEES8_S8_EEENS6_IJNS7_ILi64EEENS7_ILi128EEENS7_ILi96EEEEEENS_6half_tEfNS_4arch4Sm90ELb1ELb0ELb0ELb1ELb0ELb1ELb0ELb0ELi2ELi1ELi2ELi1ELb1EEENS1_24CollectiveEpilogueBwdGQAISD_fSG_Li256ELb1ELb0EEENS1_25SingleTileBwdLPTSchedulerILb1ELi128ELb0EEEEEEEEEvNT_6ParamsE --------------------------
	.section	.text._ZN7cutlass13device_kernelIN5flash11enable_sm90INS1_16FlashAttnBwdSm90INS1_25CollectiveMainloopBwdSm90ILi2ELi2ELi2EN4cute5tupleIJNS5_1CILi1EEES8_S8_EEENS6_IJNS7_ILi64EEENS7_ILi128EEENS7_ILi96EEEEEENS_6half_tEfNS_4arch4Sm90ELb1ELb0ELb0ELb1ELb0ELb1ELb0ELb0ELi2ELi1ELi2ELi1ELb1EEENS1_24CollectiveEpilogueBwdGQAISD_fSG_Li256ELb1ELb0EEENS1_25SingleTileBwdLPTSchedulerILb1ELi128ELb0EEEEEEEEEvNT_6ParamsE,"ax",@progbits
	.align	128
.text._ZN7cutlass13device_kernelIN5flash11enable_sm90INS1_16FlashAttnBwdSm90INS1_25CollectiveMainloopBwdSm90ILi2ELi2ELi2EN4cute5tupleIJNS5_1CILi1EEES8_S8_EEENS6_IJNS7_ILi64EEENS7_ILi128EEENS7_ILi96EEEEEENS_6half_tEfNS_4arch4Sm90ELb1ELb0ELb0ELb1ELb0ELb1ELb0ELb0ELi2ELi1ELi2ELi1ELb1EEENS1_24CollectiveEpilogueBwdGQAISD_fSG_Li256ELb1ELb0EEENS1_25SingleTileBwdLPTSchedulerILb1ELi128ELb0EEEEEEEEEvNT_6ParamsE:
        .type           _ZN7cutlass13device_kernelIN5flash11enable_sm90INS1_16FlashAttnBwdSm90INS1_25CollectiveMainloopBwdSm90ILi2ELi2ELi2EN4cute5tupleIJNS5_1CILi1EEES8_S8_EEENS6_IJNS7_ILi64EEENS7_ILi128EEENS7_ILi96EEEEEENS_6half_tEfNS_4arch4Sm90ELb1ELb0ELb0ELb1ELb0ELb1ELb0ELb0ELi2ELi1ELi2ELi1ELb1EEENS1_24CollectiveEpilogueBwdGQAISD_fSG_Li256ELb1ELb0EEENS1_25SingleTileBwdLPTSchedulerILb1ELi128ELb0EEEEEEEEEvNT_6ParamsE,@function
        .size           _ZN7cutlass13device_kernelIN5flash11enable_sm90INS1_16FlashAttnBwdSm90INS1_25CollectiveMainloopBwdSm90ILi2ELi2ELi2EN4cute5tupleIJNS5_1CILi1EEES8_S8_EEENS6_IJNS7_ILi64EEENS7_ILi128EEENS7_ILi96EEEEEENS_6half_tEfNS_4arch4Sm90ELb1ELb0ELb0ELb1ELb0ELb1ELb0ELb0ELi2ELi1ELi2ELi1ELb1EEENS1_24CollectiveEpilogueBwdGQAISD_fSG_Li256ELb1ELb0EEENS1_25SingleTileBwdLPTSchedulerILb1ELi128ELb0EEEEEEEEEvNT_6ParamsE,(.L_x_89 - _ZN7cutlass13device_kernelIN5flash11enable_sm90INS1_16FlashAttnBwdSm90INS1_25CollectiveMainloopBwdSm90ILi2ELi2ELi2EN4cute5tupleIJNS5_1CILi1EEES8_S8_EEENS6_IJNS7_ILi64EEENS7_ILi128EEENS7_ILi96EEEEEENS_6half_tEfNS_4arch4Sm90ELb1ELb0ELb0ELb1ELb0ELb1ELb0ELb0ELi2ELi1ELi2ELi1ELb1EEENS1_24CollectiveEpilogueBwdGQAISD_fSG_Li256ELb1ELb0EEENS1_25SingleTileBwdLPTSchedulerILb1ELi128ELb0EEEEEEEEEvNT_6ParamsE)
        .other          _ZN7cutlass13device_kernelIN5flash11enable_sm90INS1_16FlashAttnBwdSm90INS1_25CollectiveMainloopBwdSm90ILi2ELi2ELi2EN4cute5tupleIJNS5_1CILi1EEES8_S8_EEENS6_IJNS7_ILi64EEENS7_ILi128EEENS7_ILi96EEEEEENS_6half_tEfNS_4arch4Sm90ELb1ELb0ELb0ELb1ELb0ELb1ELb0ELb0ELi2ELi1ELi2ELi1ELb1EEENS1_24CollectiveEpilogueBwdGQAISD_fSG_Li256ELb1ELb0EEENS1_25SingleTileBwdLPTSchedulerILb1ELi128ELb0EEEEEEEEEvNT_6ParamsE,@"STO_CUDA_ENTRY STV_DEFAULT"
_ZN7cutlass13device_kernelIN5flash11enable_sm90INS1_16FlashAttnBwdSm90INS1_25CollectiveMainloopBwdSm90ILi2ELi2ELi2EN4cute5tupleIJNS5_1CILi1EEES8_S8_EEENS6_IJNS7_ILi64EEENS7_ILi128EEENS7_ILi96EEEEEENS_6half_tEfNS_4arch4Sm90ELb1ELb0ELb0ELb1ELb0ELb1ELb0ELb0ELi2ELi1ELi2ELi1ELb1EEENS1_24CollectiveEpilogueBwdGQAISD_fSG_Li256ELb1ELb0EEENS1_25SingleTileBwdLPTSchedulerILb1ELi128ELb0EEEEEEEEEvNT_6ParamsE:
[----:B------:R-:W-:Y:S01]  /*0000*/  LDC R1, c[0x0][0x37c] ;  /* 0x0000df00ff017b82 */ /* 0x000fe20000000800 */
[----:B------:R-:W-:Y:S05]  /*0010*/  EXIT ;  /* 0x000000000000794d */ /* 0x000fea0003800000 */
.L_x_31:
        /* <DEDUP_REMOVED lines=14> */
.L_x_89:


//--------------------- .text._ZN7cutlass13device_kernelIN5flash32FlashAttnBwdPostprocessConvertdQIN4cute5tupleIJNS3_1CILi128EEENS5_ILi96EEEEEENS_6half_tEfNS_4arch4Sm90ELi256ENS3_8TiledMMAINS3_8MMA_AtomIJNS3_4SM904GMMA25MMA_64x96x16_F32F16F16_RSILNSF_5MajorE0ELSH_1ELNSF_7ScaleInE1ELSI_1EEEEEENS3_6LayoutINS4_IJNS5_ILi2EEENS5_ILi1EEESN_EEENS4_IJSN_NS5_ILi0EEESP_EEEEENS4_IJNS3_10UnderscoreESS_SS_EEEEELb0EEEEEvNT_6ParamsE --------------------------
	.section	.text._ZN7cutlass13device_kernelIN5flash32FlashAttnBwdPostprocessConvertdQIN4cute5tupleIJNS3_1CILi128EEENS5_ILi96EEEEEENS_6half_tEfNS_4arch4Sm90ELi256ENS3_8TiledMMAINS3_8MMA_AtomIJNS3_4SM904GMMA25MMA_64x96x16_F32F16F16_RSILNSF_5MajorE0ELSH_1ELNSF_7ScaleInE1ELSI_1EEEEEENS3_6LayoutINS4_IJNS5_ILi2EEENS5_ILi1EEESN_EEENS4_IJSN_NS5_ILi0EEESP_EEEEENS4_IJNS3_10UnderscoreESS_SS_EEEEELb0EEEEEvNT_6ParamsE,"ax",@progbits
	.align	128
.text._ZN7cutlass13device_kernelIN5flash32FlashAttnBwdPostprocessConvertdQIN4cute5tupleIJNS3_1CILi128EEENS5_ILi96EEEEEENS_6half_tEfNS_4arch4Sm90ELi256ENS3_8TiledMMAINS3_8MMA_AtomIJNS3_4SM904GMMA25MMA_64x96x16_F32F16F16_RSILNSF_5MajorE0ELSH_1ELNSF_7ScaleInE1ELSI_1EEEEEENS3_6LayoutINS4_IJNS5_ILi2EEENS5_ILi1EEESN_EEENS4_IJSN_NS5_ILi0EEESP_EEEEENS4_IJNS3_10UnderscoreESS_SS_EEEEELb0EEEEEvNT_6ParamsE:
        .type           _ZN7cutlass13device_kernelIN5flash32FlashAttnBwdPostprocessConvertdQIN4cute5tupleIJNS3_1CILi128EEENS5_ILi96EEEEEENS_6half_tEfNS_4arch4Sm90ELi256ENS3_8TiledMMAINS3_8MMA_AtomIJNS3_4SM904GMMA25MMA_64x96x16_F32F16F16_RSILNSF_5MajorE0ELSH_1ELNSF_7ScaleInE1ELSI_1EEEEEENS3_6LayoutINS4_IJNS5_ILi2EEENS5_ILi1EEESN_EEENS4_IJSN_NS5_ILi0EEESP_EEEEENS4_IJNS3_10UnderscoreESS_SS_EEEEELb0EEEEEvNT_6ParamsE,@function
        .size           _ZN7cutlass13device_kernelIN5flash32FlashAttnBwdPostprocessConvertdQIN4cute5tupleIJNS3_1CILi128EEENS5_ILi96EEEEEENS_6half_tEfNS_4arch4Sm90ELi256ENS3_8TiledMMAINS3_8MMA_AtomIJNS3_4SM904GMMA25MMA_64x96x16_F32F16F16_RSILNSF_5MajorE0ELSH_1ELNSF_7ScaleInE1ELSI_1EEEEEENS3_6LayoutINS4_IJNS5_ILi2EEENS5_ILi1EEESN_EEENS4_IJSN_NS5_ILi0EEESP_EEEEENS4_IJNS3_10UnderscoreESS_SS_EEEEELb0EEEEEvNT_6ParamsE,(.L_x_90 - _ZN7cutlass13device_kernelIN5flash32FlashAttnBwdPostprocessConvertdQIN4cute5tupleIJNS3_1CILi128EEENS5_ILi96EEEEEENS_6half_tEfNS_4arch4Sm90ELi256ENS3_8TiledMMAINS3_8MMA_AtomIJNS3_4SM904GMMA25MMA_64x96x16_F32F16F16_RSILNSF_5MajorE0ELSH_1ELNSF_7ScaleInE1ELSI_1EEEEEENS3_6LayoutINS4_IJNS5_ILi2EEENS5_ILi1EEESN_EEENS4_IJSN_NS5_ILi0EEESP_EEEEENS4_IJNS3_10UnderscoreESS_SS_EEEEELb0EEEEEvNT_6ParamsE)
        .other          _ZN7cutlass13device_kernelIN5flash32FlashAttnBwdPostprocessConvertdQIN4cute5tupleIJNS3_1CILi128EEENS5_ILi96EEEEEENS_6half_tEfNS_4arch4Sm90ELi256ENS3_8TiledMMAINS3_8MMA_AtomIJNS3_4SM904GMMA25MMA_64x96x16_F32F16F16_RSILNSF_5MajorE0ELSH_1ELNSF_7ScaleInE1ELSI_1EEEEEENS3_6LayoutINS4_IJNS5_ILi2EEENS5_ILi1EEESN_EEENS4_IJSN_NS5_ILi0EEESP_EEEEENS4_IJNS3_10UnderscoreESS_SS_EEEEELb0EEEEEvNT_6ParamsE,@"STO_CUDA_ENTRY STV_DEFAULT"
_ZN7cutlass13device_kernelIN5flash32FlashAttnBwdPostprocessConvertdQIN4cute5tupleIJNS3_1CILi128EEENS5_ILi96EEEEEENS_6half_tEfNS_4arch4Sm90ELi256ENS3_8TiledMMAINS3_8MMA_AtomIJNS3_4SM904GMMA25MMA_64x96x16_F32F16F16_RSILNSF_5MajorE0ELSH_1ELNSF_7ScaleInE1ELSI_1EEEEEENS3_6LayoutINS4_IJNS5_ILi2EEENS5_ILi1EEESN_EEENS4_IJSN_NS5_ILi0EEESP_EEEEENS4_IJNS3_10UnderscoreESS_SS_EEEEELb0EEEEEvNT_6ParamsE:
[----:B------:R-:W-:Y:S08]  /*0000*/  LDC R1, c[0x0][0x37c] ;  /* 0x0000df00ff017b82 */ /* 0x000ff00000000800 */
[----:B------:R-:W0:Y:S01]  /*0010*/  LDC.64 R10, c[0x0][0x3e0] ;  /* 0x0000f800ff0a7b82 */ /* 0x000e220000000a00 */
[----:B------:R-:W1:Y:S01]  /*0020*/  S2R R3, SR_CTAID.X ;  /* 0x0000000000037919 */ /* 0x000e620000002500 */
[----:B------:R-:W2:Y:S01]  /*0030*/  LDCU.64 UR8, c[0x0][0x358] ;  /* 0x00006b00ff0877ac */ /* 0x000ea20008000a00 */
[----:B------:R-:W3:Y:S01]  /*0040*/  S2R R9, SR_CTAID.Z ;  /* 0x0000000000097919 */ /* 0x000ee20000002700 */
[----:B0-----:R-:W-:-:S04]  /*0050*/  ISETP.NE.U32.AND P0, PT, R10, RZ, PT ;  /* 0x000000ff0a00720c */ /* 0x001fc80003f05070 */
[----:B------:R-:W-:-:S13]  /*0060*/  ISETP.NE.AND.EX P1, PT, R11, RZ, PT, P0 ;  /* 0x000000ff0b00720c */ /* 0x000fda0003f25300 */
[----:B-123--:R-:W-:Y:S05]  /*0070*/  @P1 BRA `(.L_x_32) ;  /* 0x0000000000241947 */ /* 0x00efea0003800000 */
[----:B------:R-:W0:Y:S01]  /*0080*/  LDCU.64 UR4, c[0x0][0x3e8] ;  /* 0x00007d00ff0477ac */ /* 0x000e220008000a00 */
[----:B------:R-:W-:Y:S02]  /*0090*/  CS2R R6, SRZ ;  /* 0x0000000000067805 */ /* 0x000fe4000001ff00 */
[----:B------:R-:W-:Y:S01]  /*00a0*/  CS2R R64, SRZ ;  /* 0x0000000000407805 */ /* 0x000fe2000001ff00 */
[----:B------:R-:W1:Y:S01]  /*00b0*/  LDCU UR6, c[0x0][0x3b0] ;  /* 0x00007600ff0677ac */ /* 0x000e620008000800 */
[----:B0-----:R-:W-:-:S04]  /*00c0*/  UISETP.NE.U32.AND UP0, UPT, UR4, URZ, UPT ;  /* 0x000000ff0400728c */ /* 0x001fc8000bf05070 */
[----:B------:R-:W-:Y:S01]  /*00d0*/  UISETP.NE.AND.EX UP0, UPT, UR5, URZ, UPT, UP0 ;  /* 0x000000ff0500728c */ /* 0x000fe2000bf05300 */
[----:B-1----:R-:W-:-:S08]  /*00e0*/  IMAD.U32 R45, RZ, RZ, UR6 ;  /* 0x00000006ff2d7e24 */ /* 0x002fd0000f8e00ff */
[----:B------:R-:W-:Y:S05]  /*00f0*/  BRA.U !UP0, `(.L_x_33) ;  /* 0x0000000108547547 */ /* 0x000fea000b800000 */
[----:B------:R-:W-:Y:S05]  /*0100*/  BRA `(.L_x_34) ;  /* 0x0000000000387947 */ /* 0x000fea0003800000 */
.L_x_32:
[----:B------:R-:W0:Y:S01]  /*0110*/  LDC.64 R4, c[0x0][0x3e0] ;  /* 0x0000f800ff047b82 */ /* 0x000e220000000a00 */
[----:B------:R-:W1:Y:S01]  /*0120*/  LDCU.64 UR4, c[0x0][0x3e8] ;  /* 0x00007d00ff0477ac */ /* 0x000e620008000a00 */
[----:B0-----:R-:W-:-:S05]  /*0130*/  IMAD.WIDE.U32 R4, R9, 0x4, R4 ;  /* 0x0000000409047825 */ /* 0x001fca00078e0004 */
[----:B------:R-:W2:Y:S01]  /*0140*/  LDG.E R64, desc[UR8][R4.64] ;  /* 0x0000000804407981 */ /* 0x000ea2000c1e1900 */
[----:B-1----:R-:W-:-:S04]  /*0150*/  UISETP.NE.U32.AND UP0, UPT, UR4, URZ, UPT ;  /* 0x000000ff0400728c */ /* 0x002fc8000bf05070 */
[----:B------:R-:W-:Y:S01]  /*0160*/  UISETP.NE.AND.EX UP0, UPT, UR5, URZ, UPT, UP0 ;  /* 0x000000ff0500728c */ /* 0x000fe2000bf05300 */
[--C-:B--2---:R-:W-:Y:S01]  /*0170*/  IMAD R0, R9, 0x80, R64.reuse ;  /* 0x0000008009007824 */ /* 0x104fe200078e0240 */
[----:B------:R-:W-:-:S04]  /*0180*/  SHF.R.S32.HI R65, RZ, 0x1f, R64 ;  /* 0x0000001fff417819 */ /* 0x000fc80000011440 */
[----:B------:R-:W-:-:S04]  /*0190*/  SHF.R.S32.HI R7, RZ, 0x1f, R0 ;  /* 0x0000001fff077819 */ /* 0x000fc80000011400 */
[----:B------:R-:W-:-:S04]  /*01a0*/  LEA.HI R7, R7, R0, RZ, 0x7 ;  /* 0x0000000007077211 */ /* 0x000fc800078f38ff */
[----:B------:R-:W-:-:S05]  /*01b0*/  SHF.R.U32.HI R7, RZ, 0x7, R7 ;  /* 0x00000007ff077819 */ /* 0x000fca0000011607 */
[----:B------:R-:W-:-:S05]  /*01c0*/  IMAD R6, R7, 0x3000, RZ ;  /* 0x0000300007067824 */ /* 0x000fca00078e02ff */
[----:B------:R-:W-:Y:S01]  /*01d0*/  SHF.R.S32.HI R7, RZ, 0x1f, R6 ;  /* 0x0000001fff077819 */ /* 0x000fe20000011406 */
[----:B------:R-:W-:Y:S06]  /*01e0*/  BRA.U !UP0, `(.L_x_35) ;  /* 0x0000000108107547 */ /* 0x000fec000b800000 */
.L_x_34:
[----:B------:R-:W0:Y:S02]  /*01f0*/  LDC.64 R4, c[0x0][0x3e8] ;  /* 0x0000fa00ff047b82 */ /* 0x000e240000000a00 */
[----:B0-----:R-:W-:-:S05]  /*0200*/  IMAD.WIDE.U32 R4, R9, 0x4, R4 ;  /* 0x0000000409047825 */ /* 0x001fca00078e0004 */
[----:B------:R0:W5:Y:S01]  /*0210*/  LDG.E R45, desc[UR8][R4.64] ;  /* 0x00000008042d7981 */ /* 0x000162000c1e1900 */
[----:B------:R-:W-:Y:S05]  /*0220*/  BRA `(.L_x_33) ;  /* 0x0000000000087947 */ /* 0x000fea0003800000 */
.L_x_35:
[----:B------:R-:W2:Y:S02]  /*0230*/  LDG.E R5, desc[UR8][R4.64+0x4] ;  /* 0x0000040804057981 */ /* 0x000ea4000c1e1900 */
[----:B--2---:R-:W-:-:S07]  /*0240*/  IMAD.IADD R45, R5, 0x1, -R64 ;  /* 0x00000001052d7824 */ /* 0x004fce00078e0a40 */
.L_x_33:
[----:B0-----:R-:W-:Y:S02]  /*0250*/  SHF.L.U32 R4, R3, 0x7, RZ ;  /* 0x0000000703047819 */ /* 0x001fe400000006ff */
[----:B------:R-:W-:Y:S02]  /*0260*/  ISETP.NE.AND.EX P0, PT, R11, RZ, PT, P0 ;  /* 0x000000ff0b00720c */ /* 0x000fe40003f05300 */
[----:B-----5:R-:W-:-:S13]  /*0270*/  ISETP.GT.AND P2, PT, R45, R4, PT ;  /* 0x000000042d00720c */ /* 0x020fda0003f44270 */
[----:B------:R-:W-:Y:S05]  /*0280*/  @!P2 EXIT P0 ;  /* 0x000000000000a94d */ /* 0x000fea0000000000 */
[----:B------:R-:W0:Y:S01]  /*0290*/  S2R R0, SR_CTAID.Y ;  /* 0x0000000000007919 */ /* 0x000e220000002600 */
[----:B------:R-:W0:Y:S01]  /*02a0*/  LDC.64 R10, c[0x0][0x398] ;  /* 0x0000e600ff0a7b82 */ /* 0x000e220000000a00 */
[----:B------:R-:W-:Y:S01]  /*02b0*/  IMAD R15, R3, 0x3000, RZ ;  /* 0x00003000030f7824 */ /* 0x000fe200078e02ff */
[----:B------:R-:W-:Y:S01]  /*02c0*/  SEL R2, R9, RZ, !P1 ;  /* 0x000000ff09027207 */ /* 0x000fe20004800000 */
[----:B------:R-:W1:Y:S01]  /*02d0*/  S2R R5, SR_TID.X ;  /* 0x0000000000057919 */ /* 0x000e620000002100 */
[----:B------:R-:W-:Y:S02]  /*02e0*/  BSSY.RECONVERGENT B0, `(.L_x_36) ;  /* 0x0000023000007945 */ /* 0x000fe40003800200 */
[----:B------:R-:W-:Y:S01]  /*02f0*/  IADD3 R6, P0, PT, R15, R6, RZ ;  /* 0x000000060f067210 */ /* 0x000fe20007f1e0ff */
[----:B------:R-:W2:Y:S01]  /*0300*/  S2R R17, SR_CgaCtaId ;  /* 0x0000000000117919 */ /* 0x000ea20000008800 */
[----:B------:R-:W3:Y:S03]  /*0310*/  LDC.64 R12, c[0x0][0x3a0] ;  /* 0x0000e800ff0c7b82 */ /* 0x000ee60000000a00 */
[----:B------:R-:W-:-:S05]  /*0320*/  IMAD.X R7, RZ, RZ, R7, P0 ;  /* 0x000000ffff077224 */ /* 0x000fca00000e0607 */
[----:B------:R-:W4:Y:S01]  /*0330*/  LDC.64 R14, c[0x0][0x380] ;  /* 0x0000e000ff0e7b82 */ /* 0x000f220000000a00 */
[----:B0-----:R-:W-:Y:S01]  /*0340*/  IMAD.WIDE.U32 R6, R0, R10, R6 ;  /* 0x0000000a00067225 */ /* 0x001fe200078e0006 */
[----:B-1----:R-:W-:-:S03]  /*0350*/  ISETP.NE.AND P0, PT, R5, RZ, PT ;  /* 0x000000ff0500720c */ /* 0x002fc60003f05270 */
[----:B------:R-:W-:Y:S02]  /*0360*/  IMAD R7, R0, R11, R7 ;  /* 0x0000000b00077224 */ /* 0x000fe400078e0207 */
[----:B---3--:R-:W-:-:S04]  /*0370*/  IMAD.WIDE.U32 R6, R2, R12, R6 ;  /* 0x0000000c02067225 */ /* 0x008fc800078e0006 */
[----:B------:R-:W-:Y:S01]  /*0380*/  IMAD R7, R2, R13, R7 ;  /* 0x0000000d02077224 */ /* 0x000fe200078e0207 */
[----:B----4-:R-:W-:-:S04]  /*0390*/  LEA R14, P1, R6, R14, 0x2 ;  /* 0x0000000e060e7211 */ /* 0x010fc800078210ff */
[----:B------:R-:W-:Y:S01]  /*03a0*/  LEA.HI.X R7, R6, R15, R7, 0x2, P1 ;  /* 0x0000000f06077211 */ /* 0x000fe200008f1407 */
[----:B--2---:R-:W-:Y:S08]  /*03b0*/  @P0 BRA `(.L_x_37) ;  /* 0x0000000000540947 */ /* 0x004ff00003800000 */
[----:B------:R-:W0:Y:S01]  /*03c0*/  S2UR UR7, SR_CgaCtaId ;  /* 0x00000000000779c3 */ /* 0x000e220000008800 */
[----:B------:R-:W-:Y:S01]  /*03d0*/  UMOV UR6, 0x400 ;  /* 0x0000040000067882 */ /* 0x000fe20000000000 */
[----:B------:R-:W-:Y:S01]  /*03e0*/  UMOV UR4, 0x1 ;  /* 0x0000000100047882 */ /* 0x000fe20000000000 */
[----:B------:R-:W-:Y:S01]  /*03f0*/  IMAD.MOV.U32 R6, RZ, RZ, 0xc000 ;  /* 0x0000c000ff067424 */ /* 0x000fe200078e00ff */
[----:B------:R-:W-:-:S04]  /*0400*/  UIADD3 UR4, UPT, UPT, -UR4, 0x100000, URZ ;  /* 0x0010000004047890 */ /* 0x000fc8000fffe1ff */
[----:B------:R-:W-:Y:S02]  /*0410*/  USHF.L.U32 UR5, UR4, 0xb, URZ ;  /* 0x0000000b04057899 */ /* 0x000fe400080006ff */
[----:B------:R-:W-:Y:S01]  /*0420*/  USHF.L.U32 UR4, UR4, 0x1, URZ ;  /* 0x0000000104047899 */ /* 0x000fe200080006ff */
[----:B------:R-:W-:Y:S01]  /*0430*/  PLOP3.LUT P0, PT, PT, PT, PT, 0x80, 0x8 ;  /* 0x000000000008781c */ /* 0x000fe20003f0f070 */
[----:B------:R-:W-:Y:S01]  /*0440*/  UMOV UR10, 0xc00 ;  /* 0x00000c00000a7882 */ /* 0x000fe20000000000 */
[----:B0-----:R-:W-:-:S04]  /*0450*/  ULEA UR6, UR7, UR6, 0x18 ;  /* 0x0000000607067291 */ /* 0x001fc8000f8ec0ff */
[----:B------:R-:W-:Y:S01]  /*0460*/  UIADD3 UR7, UPT, UPT, UR6, 0x12000, URZ ;  /* 0x0001200006077890 */ /* 0x000fe2000fffe0ff */
[----:B------:R-:W0:Y:S07]  /*0470*/  FENCE.VIEW.ASYNC.S ;  /* 0x00000000000073c6 */ /* 0x000e2e0000000000 */
[----:B0-----:R0:W1:Y:S02]  /*0480*/  SYNCS.EXCH.64 URZ, [UR6+0x12000], UR4 ;  /* 0x0120000406ff75b2 */ /* 0x0010640008000100 */
[----:B0-----:R-:W-:-:S02]  /*0490*/  R2UR UR4, R14 ;  /* 0x000000000e0472ca */ /* 0x001fc400000e0000 */
[----:B------:R-:W-:Y:S01]  /*04a0*/  R2UR UR5, R7 ;  /* 0x00000000070572ca */ /* 0x000fe200000e0000 */
[----:B-1----:R0:W-:-:S14]  /*04b0*/  SYNCS.ARRIVE.TRANS64 RZ, [UR6+0x12000], R6 ;  /* 0x01200006ffff79a7 */ /* 0x0021dc0008000006 */
.L_x_38:
[----:B------:R-:W-:Y:S01]  /*04c0*/  @P0 ELECT P1, URZ, PT ;  /* 0x0000000000ff082f */ /* 0x000fe20003820000 */
[----:B------:R1:W-:-:S12]  /*04d0*/  UBLKCP.S.G [UR6], [UR4], UR10 ;  /* 0x00000006040073ba */ /* 0x0003d8000800020a */
[----:B------:R-:W-:Y:S02]  /*04e0*/  @P1 PLOP3.LUT P0, PT, P1, PT, PT, 0x8, 0x80 ;  /* 0x000000000080181c */ /* 0x000fe40000f0e170 */
[----:B------:R-:W-:-:S11]  /*04f0*/  PLOP3.LUT P1, PT, PT, PT, PT, 0x8, 0x80 ;  /* 0x000000000080781c */ /* 0x000fd60003f2e170 */
[----:B-1----:R-:W-:Y:S05]  /*0500*/  @P0 BRA.U.ANY `(.L_x_38) ;  /* 0xfffffffd00ec0947 */ /* 0x002fea000393ffff */
.L_x_37:
[----:B------:R-:W-:Y:S05]  /*0510*/  BSYNC.RECONVERGENT B0 ;  /* 0x0000000000007941 */ /* 0x000fea0003800200 */
.L_x_36:
[----:B------:R-:W-:Y:S01]  /*0520*/  BAR.SYNC.DEFER_BLOCKING 0x0 ;  /* 0x0000000000007b1d */ /* 0x000fe20000010000 */
[----:B0-----:R-:W-:Y:S02]  /*0530*/  MOV R6, 0x400 ;  /* 0x0000040000067802 */ /* 0x001fe40000000f00 */
[----:B------:R-:W-:Y:S02]  /*0540*/  SHF.L.U32 R7, RZ, 0x1f, RZ ;  /* 0x0000001fff077819 */ /* 0x000fe400000006ff */
[----:B------:R-:W-:-:S07]  /*0550*/  LEA R6, R17, R6, 0x18 ;  /* 0x0000000611067211 */ /* 0x000fce00078ec0ff */
.L_x_39:
[----:B0-----:R0:W1:Y:S02]  /*0560*/  SYNCS.PHASECHK.TRANS64.TRYWAIT P0, [R6+URZ+0x12000], R7 ;  /* 0x01200007060075a7 */ /* 0x00106400080011ff */
[----:B-1----:R-:W-:Y:S05]  /*0570*/  @!P0 NANOSLEEP.SYNCS 0x989680 ;  /* 0x009896800000895d */ /* 0x002fea0003900000 */
[----:B------:R-:W1:Y:S02]  /*0580*/  @!P0 SYNCS.PHASECHK.TRANS64 P0, [R6+URZ+0x12000], R7 ;  /* 0x01200007060085a7 */ /* 0x000e6400080010ff */
[----:B-1----:R-:W-:Y:S05]  /*0590*/  @!P0 BRA `(.L_x_39) ;  /* 0xfffffffc00f08947 */ /* 0x002fea000383ffff */
[C---:B------:R-:W-:Y:S01]  /*05a0*/  IMAD.SHL.U32 R20, R5.reuse, 0x10, RZ ;  /* 0x0000001005147824 */ /* 0x040fe200078e00ff */
[--C-:B0-----:R-:W-:Y:S01]  /*05b0*/  SHF.R.U32.HI R7, RZ, 0x7, R5.reuse ;  /* 0x00000007ff077819 */ /* 0x101fe20000011605 */
[C---:B------:R-:W-:Y:S01]  /*05c0*/  IMAD.SHL.U32 R24, R5.reuse, 0x4, RZ ;  /* 0x0000000405187824 */ /* 0x040fe200078e00ff */
[----:B------:R-:W0:Y:S01]  /*05d0*/  LDCU UR4, c[0x0][0x3d8] ;  /* 0x00007b00ff0477ac */ /* 0x000e220008000800 */
[----:B------:R-:W-:Y:S01]  /*05e0*/  LOP3.LUT P0, RZ, R5, 0x4, RZ, 0xc0, !PT ;  /* 0x0000000405ff7812 */ /* 0x000fe2000780c0ff */
[----:B------:R-:W-:Y:S01]  /*05f0*/  BSSY.RECONVERGENT B0, `(.L_x_40) ;  /* 0x000009a000007945 */ /* 0x000fe20003800200 */
[C---:B------:R-:W-:Y:S01]  /*0600*/  LOP3.LUT R8, R20.reuse, 0x7f0, RZ, 0xc0, !PT ;  /* 0x000007f014087812 */ /* 0x040fe200078ec0ff */
[----:B------:R-:W1:Y:S01]  /*0610*/  LDCU.64 UR6, c[0x0][0x3d0] ;  /* 0x00007a00ff0677ac */ /* 0x000e620008000a00 */
[----:B------:R-:W-:Y:S02]  /*0620*/  LOP3.LUT R22, R20, 0x3e00, RZ, 0xc0, !PT ;  /* 0x00003e0014167812 */ /* 0x000fe400078ec0ff */
[----:B------:R-:W-:Y:S01]  /*0630*/  SHF.R.U32.HI R20, RZ, 0x1, R5 ;  /* 0x00000001ff147819 */ /* 0x000fe20000011605 */
[----:B------:R-:W-:Y:S01]  /*0640*/  IMAD R7, R7, 0x6000, R8 ;  /* 0x0000600007077824 */ /* 0x000fe200078e0208 */
[----:B------:R-:W-:-:S04]  /*0650*/  VIADDMNMX R4, R45, -R4, 0x80, PT ;  /* 0x000000802d047446 */ /* 0x000fc80003800904 */
[----:B------:R-:W-:Y:S01]  /*0660*/  IADD3 R46, PT, PT, R6, R7, RZ ;  /* 0x00000007062e7210 */ /* 0x000fe20007ffe0ff */
[----:B------:R-:W-:-:S04]  /*0670*/  IMAD.SHL.U32 R7, R5, 0x20, RZ ;  /* 0x0000002005077824 */ /* 0x000fc800078e00ff */
[----:B------:R-:W0:Y:S01]  /*0680*/  LDS.128 R12, [R46+0x800] ;  /* 0x000800002e0c7984 */ /* 0x000e220000000c00 */
[----:B------:R-:W-:Y:S02]  /*0690*/  LOP3.LUT R21, R7, 0xc0, RZ, 0xc0, !PT ;  /* 0x000000c007157812 */ /* 0x000fe400078ec0ff */
[--C-:B------:R-:W-:Y:S01]  /*06a0*/  LOP3.LUT R22, R22, 0x20, R7.reuse, 0xf8, !PT ;  /* 0x0000002016167812 */ /* 0x100fe200078ef807 */
[----:B------:R-:W2:Y:S01]  /*06b0*/  LDS.128 R8, [R46] ;  /* 0x000000002e087984 */ /* 0x000ea20000000c00 */
[----:B------:R-:W-:Y:S02]  /*06c0*/  LOP3.LUT R21, R21, 0x18, R24, 0xf8, !PT ;  /* 0x0000001815157812 */ /* 0x000fe400078ef818 */
[----:B------:R-:W-:Y:S01]  /*06d0*/  LOP3.LUT R7, R22, 0x100, R7, 0xf8, !PT ;  /* 0x0000010016077812 */ /* 0x000fe200078ef807 */
[----:B------:R-:W3:Y:S01]  /*06e0*/  LDS.128 R24, [R46+0x1800] ;  /* 0x001800002e187984 */ /* 0x000ee20000000c00 */
[----:B------:R-:W-:-:S03]  /*06f0*/  LOP3.LUT R20, R21, 0x8, R20, 0x78, !PT ;  /* 0x0000000815147812 */ /* 0x000fc600078e7814 */
[----:B------:R-:W4:Y:S01]  /*0700*/  LDS.128 R16, [R46+0x1000] ;  /* 0x001000002e107984 */ /* 0x000f220000000c00 */
[----:B------:R-:W-:Y:S02]  /*0710*/  LOP3.LUT R40, R7, R20, RZ, 0xfc, !PT ;  /* 0x0000001407287212 */ /* 0x000fe400078efcff */
[----:B------:R-:W-:Y:S01]  /*0720*/  IADD3 R7, PT, PT, R6, 0xc000, RZ ;  /* 0x0000c00006077810 */ /* 0x000fe20007ffe0ff */
[----:B------:R-:W5:Y:S04]  /*0730*/  LDS.128 R28, [R46+0x2000] ;  /* 0x002000002e1c7984 */ /* 0x000f680000000c00 */
[----:B------:R-:W1:Y:S01]  /*0740*/  LDS.128 R32, [R46+0x2800] ;  /* 0x002800002e207984 */ /* 0x000e620000000c00 */
[----:B------:R-:W-:-:S04]  /*0750*/  IMAD R20, R40, 0x2, R7 ;  /* 0x0000000228147824 */ /* 0x000fc800078e0207 */
[C---:B------:R-:W-:Y:S01]  /*0760*/  VIADD R44, R20.reuse, 0x20 ;  /* 0x00000020142c7836 */ /* 0x040fe20000000000 */
[----:B------:R-:W-:Y:S02]  /*0770*/  @P0 IADD3 R44, PT, PT, R20, -0x20, RZ ;  /* 0xffffffe0142c0810 */ /* 0x000fe40007ffe0ff */
[----:B------:R-:W1:Y:S01]  /*0780*/  LDS.128 R20, [R46+0x4800] ;  /* 0x004800002e147984 */ /* 0x000e620000000c00 */
[----:B0-----:R-:W-:Y:S01]  /*0790*/  FMUL.FTZ R41, R12, UR4 ;  /* 0x000000040c297c20 */ /* 0x001fe20008410000 */
[----:B------:R-:W-:Y:S01]  /*07a0*/  FMUL.FTZ R42, R13, UR4 ;  /* 0x000000040d2a7c20 */ /* 0x000fe20008410000 */
[----:B------:R-:W-:Y:S01]  /*07b0*/  FMUL.FTZ R43, R14, UR4 ;  /* 0x000000040e2b7c20 */ /* 0x000fe20008410000 */
[----:B------:R-:W-:Y:S01]  /*07c0*/  FMUL.FTZ R48, R15, UR4 ;  /* 0x000000040f307c20 */ /* 0x000fe20008410000 */
[----:B--2---:R-:W-:Y:S01]  /*07d0*/  FMUL.FTZ R36, R8, UR4 ;  /* 0x0000000408247c20 */ /* 0x004fe20008410000 */
[----:B------:R-:W0:Y:S01]  /*07e0*/  LDS.128 R12, [R46+0x3800] ;  /* 0x003800002e0c7984 */ /* 0x000e220000000c00 */
[----:B------:R-:W-:Y:S01]  /*07f0*/  FMUL.FTZ R39, R9, UR4 ;  /* 0x0000000409277c20 */ /* 0x000fe20008410000 */
[----:B------:R-:W-:Y:S01]  /*0800*/  FMUL.FTZ R37, R10, UR4 ;  /* 0x000000040a257c20 */ /* 0x000fe20008410000 */
[----:B---3--:R-:W-:Y:S01]  /*0810*/  FMUL.FTZ R51, R24, UR4 ;  /* 0x0000000418337c20 */ /* 0x008fe20008410000 */
[----:B------:R-:W-:Y:S01]  /*0820*/  FMUL.FTZ R54, R25, UR4 ;  /* 0x0000000419367c20 */ /* 0x000fe20008410000 */
[----:B------:R-:W-:Y:S01]  /*0830*/  FMUL.FTZ R53, R26, UR4 ;  /* 0x000000041a357c20 */ /* 0x000fe20008410000 */
[----:B------:R-:W-:Y:S01]  /*0840*/  FMUL.FTZ R56, R27, UR4 ;  /* 0x000000041b387c20 */ /* 0x000fe20008410000 */
[----:B------:R-:W-:Y:S01]  /*0850*/  FMUL.FTZ R38, R11, UR4 ;  /* 0x000000040b267c20 */ /* 0x000fe20008410000 */
[----:B------:R-:W2:Y:S01]  /*0860*/  LDS.128 R24, [R46+0x5000] ;  /* 0x005000002e187984 */ /* 0x000ea20000000c00 */
[----:B----4-:R-:W-:Y:S01]  /*0870*/  FMUL.FTZ R47, R16, UR4 ;  /* 0x00000004102f7c20 */ /* 0x010fe20008410000 */
[----:B------:R-:W-:Y:S01]  /*0880*/  FMUL.FTZ R50, R17, UR4 ;  /* 0x0000000411327c20 */ /* 0x000fe20008410000 */
[----:B------:R-:W-:Y:S01]  /*0890*/  FMUL.FTZ R49, R18, UR4 ;  /* 0x0000000412317c20 */ /* 0x000fe20008410000 */
[----:B------:R-:W3:Y:S01]  /*08a0*/  LDS.128 R8, [R46+0x3000] ;  /* 0x003000002e087984 */ /* 0x000ee20000000c00 */
[----:B------:R-:W-:Y:S01]  /*08b0*/  FMUL.FTZ R52, R19, UR4 ;  /* 0x0000000413347c20 */ /* 0x000fe20008410000 */
[----:B-----5:R-:W-:Y:S01]  /*08c0*/  FMUL.FTZ R55, R28, UR4 ;  /* 0x000000041c377c20 */ /* 0x020fe20008410000 */
[----:B------:R-:W-:Y:S01]  /*08d0*/  FMUL.FTZ R58, R29, UR4 ;  /* 0x000000041d3a7c20 */ /* 0x000fe20008410000 */
[----:B------:R-:W4:Y:S01]  /*08e0*/  LDS.128 R16, [R46+0x4000] ;  /* 0x004000002e107984 */ /* 0x000f220000000c00 */
[----:B------:R-:W-:Y:S01]  /*08f0*/  FMUL.FTZ R57, R30, UR4 ;  /* 0x000000041e397c20 */ /* 0x000fe20008410000 */
[----:B------:R-:W-:Y:S01]  /*0900*/  FMUL.FTZ R60, R31, UR4 ;  /* 0x000000041f3c7c20 */ /* 0x000fe20008410000 */
[----:B-1----:R-:W-:Y:S01]  /*0910*/  FMUL.FTZ R59, R32, UR4 ;  /* 0x00000004203b7c20 */ /* 0x002fe20008410000 */
[----:B------:R1:W5:Y:S01]  /*0920*/  LDS.128 R28, [R46+0x5800] ;  /* 0x005800002e1c7984 */ /* 0x0003620000000c00 */
[----:B------:R-:W-:Y:S01]  /*0930*/  F2FP.F16.F32.PACK_AB R32, R39, R36 ;  /* 0x000000242720723e */ /* 0x000fe200000000ff */
[----:B------:R-:W-:Y:S01]  /*0940*/  FMUL.FTZ R61, R34, UR4 ;  /* 0x00000004223d7c20 */ /* 0x000fe20008410000 */
[----:B------:R-:W-:Y:S01]  /*0950*/  FMUL.FTZ R62, R35, UR4 ;  /* 0x00000004233e7c20 */ /* 0x000fe20008410000 */
[----:B------:R-:W-:Y:S01]  /*0960*/  F2FP.F16.F32.PACK_AB R36, R50, R47 ;  /* 0x0000002f3224723e */ /* 0x000fe200000000ff */
[----:B------:R-:W-:Y:S01]  /*0970*/  IMAD R47, R40, 0x2, R6 ;  /* 0x00000002282f7824 */ /* 0x000fe200078e0206 */
[----:B------:R-:W-:Y:S01]  /*0980*/  F2FP.F16.F32.PACK_AB R34, R42, R41 ;  /* 0x000000292a22723e */ /* 0x000fe200000000ff */
[----:B------:R-:W-:Y:S01]  /*0990*/  FMUL.FTZ R20, R20, UR4 ;  /* 0x0000000414147c20 */ /* 0x000fe20008410000 */
[----:B-1----:R-:W-:Y:S01]  /*09a0*/  FMUL.FTZ R46, R33, UR4 ;  /* 0x00000004212e7c20 */ /* 0x002fe20008410000 */
[----:B------:R-:W-:Y:S01]  /*09b0*/  F2FP.F16.F32.PACK_AB R33, R38, R37 ;  /* 0x000000252621723e */ /* 0x000fe200000000ff */
[----:B------:R-:W-:Y:S01]  /*09c0*/  FMUL.FTZ R21, R21, UR4 ;  /* 0x0000000415157c20 */ /* 0x000fe20008410000 */
[----:B------:R-:W-:Y:S01]  /*09d0*/  F2FP.F16.F32.PACK_AB R35, R48, R43 ;  /* 0x0000002b3023723e */ /* 0x000fe200000000ff */
[----:B------:R-:W-:Y:S01]  /*09e0*/  FMUL.FTZ R22, R22, UR4 ;  /* 0x0000000416167c20 */ /* 0x000fe20008410000 */
[----:B------:R-:W-:Y:S01]  /*09f0*/  F2FP.F16.F32.PACK_AB R37, R52, R49 ;  /* 0x000000313425723e */ /* 0x000fe200000000ff */
[----:B------:R-:W-:Y:S01]  /*0a00*/  FMUL.FTZ R23, R23, UR4 ;  /* 0x0000000417177c20 */ /* 0x000fe20008410000 */
[----:B------:R-:W-:Y:S01]  /*0a10*/  F2FP.F16.F32.PACK_AB R38, R54, R51 ;  /* 0x000000333626723e */ /* 0x000fe200000000ff */
[----:B------:R2:W-:Y:S01]  /*0a20*/  STSM.16.M88.4 [R47+0xc000], R32 ;  /* 0x00c000202f007844 */ /* 0x0005e20000000200 */
[----:B------:R-:W-:-:S02]  /*0a30*/  F2FP.F16.F32.PACK_AB R39, R56, R53 ;  /* 0x000000353827723e */ /* 0x000fc400000000ff */
[----:B------:R-:W-:Y:S01]  /*0a40*/  F2FP.F16.F32.PACK_AB R40, R58, R55 ;  /* 0x000000373a28723e */ /* 0x000fe200000000ff */
[----:B0-----:R-:W-:Y:S01]  /*0a50*/  FMUL.FTZ R12, R12, UR4 ;  /* 0x000000040c0c7c20 */ /* 0x001fe20008410000 */
[----:B------:R-:W-:Y:S01]  /*0a60*/  FMUL.FTZ R13, R13, UR4 ;  /* 0x000000040d0d7c20 */ /* 0x000fe20008410000 */
[----:B------:R0:W-:Y:S01]  /*0a70*/  STSM.16.M88.4 [R44], R36 ;  /* 0x000000242c007844 */ /* 0x0001e20000000200 */
[----:B------:R-:W-:Y:S01]  /*0a80*/  FMUL.FTZ R14, R14, UR4 ;  /* 0x000000040e0e7c20 */ /* 0x000fe20008410000 */
[----:B------:R-:W-:Y:S01]  /*0a90*/  FMUL.FTZ R15, R15, UR4 ;  /* 0x000000040f0f7c20 */ /* 0x000fe20008410000 */
[----:B------:R-:W-:Y:S02]  /*0aa0*/  F2FP.F16.F32.PACK_AB R41, R60, R57 ;  /* 0x000000393c29723e */ /* 0x000fe400000000ff */
[----:B------:R-:W-:Y:S02]  /*0ab0*/  F2FP.F16.F32.PACK_AB R42, R46, R59 ;  /* 0x0000003b2e2a723e */ /* 0x000fe400000000ff */
[----:B------:R-:W-:Y:S01]  /*0ac0*/  F2FP.F16.F32.PACK_AB R43, R62, R61 ;  /* 0x0000003d3e2b723e */ /* 0x000fe200000000ff */
[----:B--2---:R-:W-:Y:S01]  /*0ad0*/  FMUL.FTZ R34, R26, UR4 ;  /* 0x000000041a227c20 */ /* 0x004fe20008410000 */
[----:B------:R-:W-:Y:S01]  /*0ae0*/  F2FP.F16.F32.PACK_AB R26, R13, R12 ;  /* 0x0000000c0d1a723e */ /* 0x000fe200000000ff */
[----:B---3--:R-:W-:Y:S01]  /*0af0*/  FMUL.FTZ R8, R8, UR4 ;  /* 0x0000000408087c20 */ /* 0x008fe20008410000 */
[----:B------:R-:W-:Y:S01]  /*0b00*/  FMUL.FTZ R9, R9, UR4 ;  /* 0x0000000409097c20 */ /* 0x000fe20008410000 */
[----:B------:R-:W-:Y:S01]  /*0b10*/  FMUL.FTZ R10, R10, UR4 ;  /* 0x000000040a0a7c20 */ /* 0x000fe20008410000 */
[----:B------:R-:W-:Y:S01]  /*0b20*/  FMUL.FTZ R11, R11, UR4 ;  /* 0x000000040b0b7c20 */ /* 0x000fe20008410000 */
[----:B0-----:R-:W-:-:S02]  /*0b30*/  IMAD.SHL.U32 R36, R5, 0x8, RZ ;  /* 0x0000000805247824 */ /* 0x001fc400078e00ff */
[----:B------:R-:W-:Y:S01]  /*0b40*/  FMUL.FTZ R32, R24, UR4 ;  /* 0x0000000418207c20 */ /* 0x000fe20008410000 */
[----:B------:R-:W-:Y:S01]  /*0b50*/  FMUL.FTZ R33, R25, UR4 ;  /* 0x0000000419217c20 */ /* 0x000fe20008410000 */
[----:B------:R-:W-:Y:S01]  /*0b60*/  FMUL.FTZ R35, R27, UR4 ;  /* 0x000000041b237c20 */ /* 0x000fe20008410000 */
[----:B----4-:R-:W-:Y:S01]  /*0b70*/  FMUL.FTZ R16, R16, UR4 ;  /* 0x0000000410107c20 */ /* 0x010fe20008410000 */
[----:B------:R-:W-:Y:S01]  /*0b80*/  LOP3.LUT R12, R36, 0xd8, RZ, 0xc0, !PT ;  /* 0x000000d8240c7812 */ /* 0x000fe200078ec0ff */
[----:B------:R-:W-:Y:S01]  /*0b90*/  FMUL.FTZ R17, R17, UR4 ;  /* 0x0000000411117c20 */ /* 0x000fe20008410000 */
[----:B------:R-:W-:Y:S01]  /*0ba0*/  FMUL.FTZ R18, R18, UR4 ;  /* 0x0000000412127c20 */ /* 0x000fe20008410000 */
[----:B------:R-:W-:Y:S01]  /*0bb0*/  FMUL.FTZ R19, R19, UR4 ;  /* 0x0000000413137c20 */ /* 0x000fe20008410000 */
[----:B------:R-:W-:Y:S01]  /*0bc0*/  F2FP.F16.F32.PACK_AB R27, R15, R14 ;  /* 0x0000000e0f1b723e */ /* 0x000fe200000000ff */
[----:B-----5:R-:W-:Y:S01]  /*0bd0*/  FMUL.FTZ R28, R28, UR4 ;  /* 0x000000041c1c7c20 */ /* 0x020fe20008410000 */
[----:B------:R-:W-:Y:S01]  /*0be0*/  FMUL.FTZ R29, R29, UR4 ;  /* 0x000000041d1d7c20 */ /* 0x000fe20008410000 */
[----:B------:R-:W-:Y:S01]  /*0bf0*/  FMUL.FTZ R30, R30, UR4 ;  /* 0x000000041e1e7c20 */ /* 0x000fe20008410000 */
[----:B------:R-:W-:Y:S01]  /*0c00*/  FMUL.FTZ R31, R31, UR4 ;  /* 0x000000041f1f7c20 */ /* 0x000fe20008410000 */
[----:B------:R-:W-:Y:S01]  /*0c10*/  LOP3.LUT R15, R12, 0x18, R5, 0x78, !PT ;  /* 0x000000180c0f7812 */ /* 0x000fe200078e7805 */
[----:B------:R-:W-:Y:S01]  /*0c20*/  STSM.16.M88.4 [R47+0xe000], R40 ;  /* 0x00e000282f007844 */ /* 0x000fe20000000200 */
[----:B------:R-:W-:Y:S01]  /*0c30*/  F2FP.F16.F32.PACK_AB R24, R9, R8 ;  /* 0x000000080918723e */ /* 0x000fe200000000ff */
[----:B------:R-:W0:Y:S01]  /*0c40*/  LDCU.64 UR4, c[0x0][0x3c8] ;  /* 0x00007900ff0477ac */ /* 0x000e220008000a00 */
[----:B------:R-:W-:-:S02]  /*0c50*/  F2FP.F16.F32.PACK_AB R25, R11, R10 ;  /* 0x0000000a0b19723e */ /* 0x000fc400000000ff */
[----:B------:R-:W-:Y:S02]  /*0c60*/  F2FP.F16.F32.PACK_AB R12, R33, R32 ;  /* 0x00000020210c723e */ /* 0x000fe400000000ff */
[----:B------:R-:W-:Y:S01]  /*0c70*/  F2FP.F16.F32.PACK_AB R8, R17, R16 ;  /* 0x000000101108723e */ /* 0x000fe200000000ff */
[----:B------:R-:W-:Y:S01]  /*0c80*/  STSM.16.M88.4 [R44+0x2000], R24 ;  /* 0x002000182c007844 */ /* 0x000fe20000000200 */
[----:B------:R-:W-:Y:S02]  /*0c90*/  F2FP.F16.F32.PACK_AB R9, R19, R18 ;  /* 0x000000121309723e */ /* 0x000fe400000000ff */
[----:B------:R-:W-:Y:S01]  /*0ca0*/  F2FP.F16.F32.PACK_AB R10, R21, R20 ;  /* 0x00000014150a723e */ /* 0x000fe200000000ff */
[----:B------:R-:W-:Y:S01]  /*0cb0*/  IMAD.MOV.U32 R21, RZ, RZ, RZ ;  /* 0x000000ffff157224 */ /* 0x000fe200078e00ff */
[----:B------:R-:W-:Y:S02]  /*0cc0*/  F2FP.F16.F32.PACK_AB R11, R23, R22 ;  /* 0x00000016170b723e */ /* 0x000fe400000000ff */
[----:B------:R-:W-:-:S02]  /*0cd0*/  LOP3.LUT R32, R15, 0x1f20, R36, 0xf8, !PT ;  /* 0x00001f200f207812 */ /* 0x000fc400078ef824 */
[----:B------:R-:W-:Y:S01]  /*0ce0*/  F2FP.F16.F32.PACK_AB R13, R35, R34 ;  /* 0x00000022230d723e */ /* 0x000fe200000000ff */
[----:B------:R1:W-:Y:S01]  /*0cf0*/  STSM.16.M88.4 [R47+0x10000], R8 ;  /* 0x010000082f007844 */ /* 0x0003e20000000200 */
[----:B------:R-:W-:Y:S01]  /*0d00*/  F2FP.F16.F32.PACK_AB R14, R29, R28 ;  /* 0x0000001c1d0e723e */ /* 0x000fe200000000ff */
[C---:B------:R-:W-:Y:S01]  /*0d10*/  IMAD R7, R32.reuse, 0x2, R7 ;  /* 0x0000000220077824 */ /* 0x040fe200078e0207 */
[----:B------:R-:W-:Y:S02]  /*0d20*/  F2FP.F16.F32.PACK_AB R15, R31, R30 ;  /* 0x0000001e1f0f723e */ /* 0x000fe400000000ff */
[----:B------:R-:W-:Y:S02]  /*0d30*/  LEA R6, R32, R6, 0x1 ;  /* 0x0000000620067211 */ /* 0x000fe400078e08ff */
[----:B------:R-:W-:Y:S01]  /*0d40*/  LOP3.LUT R20, R36, 0x18, RZ, 0xc0, !PT ;  /* 0x0000001824147812 */ /* 0x000fe200078ec0ff */
[----:B------:R2:W-:Y:S01]  /*0d50*/  STSM.16.M88.4 [R44+0x4000], R12 ;  /* 0x0040000c2c007844 */ /* 0x0005e20000000200 */
[----:B------:R-:W-:-:S02]  /*0d60*/  SHF.R.U32.HI R5, RZ, 0x2, R5 ;  /* 0x00000002ff057819 */ /* 0x000fc40000011605 */
[----:B------:R-:W-:Y:S01]  /*0d70*/  LOP3.LUT R32, R20, 0x40, RZ, 0xfc, !PT ;  /* 0x0000004014207812 */ /* 0x000fe200078efcff */
[----:B------:R-:W-:Y:S01]  /*0d80*/  BAR.SYNC.DEFER_BLOCKING 0x0 ;  /* 0x0000000000007b1d */ /* 0x000fe20000010000 */
[C---:B0-----:R-:W-:Y:S01]  /*0d90*/  IMAD.WIDE.U32 R22, R0.reuse, UR4, R20 ;  /* 0x0000000400167c25 */ /* 0x041fe2000f8e0014 */
[C---:B------:R-:W-:Y:S02]  /*0da0*/  ISETP.GE.AND P1, PT, R5.reuse, R4, PT ;  /* 0x000000040500720c */ /* 0x040fe40003f26270 */
[C---:B-1----:R-:W-:Y:S01]  /*0db0*/  IADD3 R8, P0, PT, R5.reuse, R64, RZ ;  /* 0x0000004005087210 */ /* 0x042fe20007f1e0ff */
[----:B------:R-:W-:Y:S02]  /*0dc0*/  IMAD R23, R0, UR5, R23 ;  /* 0x0000000500177c24 */ /* 0x000fe4000f8e0217 */
[----:B------:R-:W-:Y:S01]  /*0dd0*/  VIADD R0, R5, 0x40 ;  /* 0x0000004005007836 */ /* 0x000fe20000000000 */
[----:B------:R-:W-:-:S04]  /*0de0*/  IADD3.X R9, PT, PT, RZ, R65, RZ, P0, !PT ;  /* 0x00000041ff097210 */ /* 0x000fc800007fe4ff */
[----:B------:R-:W-:Y:S01]  /*0df0*/  ISETP.GE.AND P0, PT, R0, R4, PT ;  /* 0x000000040000720c */ /* 0x000fe20003f06270 */
[----:B------:R-:W-:Y:S01]  /*0e00*/  IMAD.WIDE.U32 R4, R2, UR6, R22 ;  /* 0x0000000602047c25 */ /* 0x000fe2000f8e0016 */
[----:B------:R-:W-:-:S03]  /*0e10*/  LOP3.LUT R0, R20, 0x20, RZ, 0xfc, !PT ;  /* 0x0000002014007812 */ /* 0x000fc600078efcff */
[----:B------:R-:W-:Y:S02]  /*0e20*/  IMAD R23, R2, UR7, R5 ;  /* 0x0000000702177c24 */ /* 0x000fe4000f8e0205 */
[----:B------:R-:W-:Y:S01]  /*0e30*/  IMAD.WIDE.U32 R28, R3, 0x80, R8 ;  /* 0x00000080031c7825 */ /* 0x000fe200078e0008 */
[----:B------:R2:W0:Y:S01]  /*0e40*/  LDS.128 R16, [R6+0xd000] ;  /* 0x00d0000006107984 */ /* 0x0004220000000c00 */
[----:B------:R-:W-:Y:S05]  /*0e50*/  @P1 BRA `(.L_x_41) ;  /* 0x00000000004c1947 */ /* 0x000fea0003800000 */
[----:B------:R-:W1:Y:S01]  /*0e60*/  LDCU UR4, c[0x0][0x3b4] ;  /* 0x00007680ff0477ac */ /* 0x000e620008000800 */
[----:B--2---:R-:W2:Y:S01]  /*0e70*/  LDS.128 R12, [R7+0x2000] ;  /* 0x00200000070c7984 */ /* 0x004ea20000000c00 */
[----:B------:R-:W-:Y:S01]  /*0e80*/  IMAD.MOV.U32 R22, RZ, RZ, R4 ;  /* 0x000000ffff167224 */ /* 0x000fe200078e0004 */
[----:B------:R-:W3:Y:S02]  /*0e90*/  LDCU.64 UR6, c[0x0][0x3c0] ;  /* 0x00007800ff0677ac */ /* 0x000ee40008000a00 */
[----:B------:R-:W4:Y:S01]  /*0ea0*/  LDS.128 R24, [R7+0x4000] ;  /* 0x0040000007187984 */ /* 0x000f220000000c00 */
[----:B------:R-:W5:Y:S01]  /*0eb0*/  LDCU.64 UR10, c[0x0][0x3a8] ;  /* 0x00007500ff0a77ac */ /* 0x000f620008000a00 */
[----:B-1----:R-:W-:Y:S02]  /*0ec0*/  ISETP.GE.AND P1, PT, R20, UR4, PT ;  /* 0x0000000414007c0c */ /* 0x002fe4000bf26270 */
[----:B------:R-:W-:Y:S01]  /*0ed0*/  ISETP.GE.AND P2, PT, R0, UR4, PT ;  /* 0x0000000400007c0c */ /* 0x000fe2000bf46270 */
[----:B---3--:R-:W-:Y:S01]  /*0ee0*/  IMAD R31, R29, UR6, RZ ;  /* 0x000000061d1f7c24 */ /* 0x008fe2000f8e02ff */
[----:B------:R-:W-:Y:S01]  /*0ef0*/  ISETP.GE.AND P3, PT, R32, UR4, PT ;  /* 0x0000000420007c0c */ /* 0x000fe2000bf66270 */
[----:B------:R-:W-:-:S04]  /*0f00*/  IMAD.WIDE.U32 R2, R28, UR6, R22 ;  /* 0x000000061c027c25 */ /* 0x000fc8000f8e0016 */
[----:B------:R-:W-:Y:S01]  /*0f10*/  IMAD R31, R28, UR7, R31 ;  /* 0x000000071c1f7c24 */ /* 0x000fe2000f8e021f */
[----:B-----5:R-:W-:-:S03]  /*0f20*/  LEA R30, P4, R2, UR10, 0x1 ;  /* 0x0000000a021e7c11 */ /* 0x020fc6000f8808ff */
[----:B------:R-:W1:Y:S01]  /*0f30*/  @!P1 LDS.128 R8, [R7] ;  /* 0x0000000007089984 */ /* 0x000e620000000c00 */
[----:B------:R-:W-:-:S04]  /*0f40*/  IADD3 R3, PT, PT, R3, R31, RZ ;  /* 0x0000001f03037210 */ /* 0x000fc80007ffe0ff */
[----:B------:R-:W-:-:S05]  /*0f50*/  LEA.HI.X R31, R2, UR11, R3, 0x1, P4 ;  /* 0x0000000b021f7c11 */ /* 0x000fca000a0f0c03 */
[----:B--2---:R3:W-:Y:S04]  /*0f60*/  @!P2 STG.E.128 desc[UR8][R30.64+0x40], R12 ;  /* 0x0000400c1e00a986 */ /* 0x0047e8000c101d08 */
[----:B----4-:R3:W-:Y:S04]  /*0f70*/  @!P3 STG.E.128 desc[UR8][R30.64+0x80], R24 ;  /* 0x000080181e00b986 */ /* 0x0107e8000c101d08 */
[----:B-1----:R3:W-:Y:S02]  /*0f80*/  @!P1 STG.E.128 desc[UR8][R30.64], R8 ;  /* 0x000000081e009986 */ /* 0x0027e4000c101d08 */
.L_x_41:
[----:B------:R-:W-:Y:S05]  /*0f90*/  BSYNC.RECONVERGENT B0 ;  /* 0x0000000000007941 */ /* 0x000fea0003800200 */
.L_x_40:
[----:B---3--:R1:W3:Y:S01]  /*0fa0*/  LDS.128 R8, [R6+0xf000] ;  /* 0x00f0000006087984 */ /* 0x0082e20000000c00 */
[----:B------:R-:W-:Y:S05]  /*0fb0*/  @P0 EXIT ;  /* 0x000000000000094d */ /* 0x000fea0003800000 */
[----:B------:R-:W4:Y:S01]  /*0fc0*/  LDCU.64 UR6, c[0x0][0x3c0] ;  /* 0x00007800ff0677ac */ /* 0x000f220008000a00 */
[----:B--2---:R2:W1:Y:S01]  /*0fd0*/  LDS.128 R12, [R6+0x11000] ;  /* 0x01100000060c7984 */ /* 0x0044620000000c00 */
[----:B------:R-:W-:Y:S01]  /*0fe0*/  IADD3 R5, P0, PT, R28, 0x40, RZ ;  /* 0x000000401c057810 */ /* 0x000fe20007f1e0ff */
[----:B------:R-:W-:Y:S01]  /*0ff0*/  IMAD.MOV.U32 R2, RZ, RZ, R4 ;  /* 0x000000ffff027224 */ /* 0x000fe200078e0004 */
[----:B------:R-:W5:Y:S01]  /*1000*/  LDCU UR4, c[0x0][0x3b4] ;  /* 0x00007680ff0477ac */ /* 0x000f620008000800 */
[----:B------:R-:W-:Y:S02]  /*1010*/  MOV R3, R23 ;  /* 0x0000001700037202 */ /* 0x000fe40000000f00 */
[----:B------:R-:W-:Y:S01]  /*1020*/  IMAD.X R28, RZ, RZ, R29, P0 ;  /* 0x000000ffff1c7224 */ /* 0x000fe200000e061d */
[----:B------:R-:W2:Y:S03]  /*1030*/  LDCU.64 UR10, c[0x0][0x3a8] ;  /* 0x00007500ff0a77ac */ /* 0x000ea60008000a00 */
[----:B----4-:R-:W-:-:S02]  /*1040*/  IMAD R28, R28, UR6, RZ ;  /* 0x000000061c1c7c24 */ /* 0x010fc4000f8e02ff */
[----:B------:R-:W-:Y:S01]  /*1050*/  IMAD.WIDE.U32 R2, R5, UR6, R2 ;  /* 0x0000000605027c25 */ /* 0x000fe2000f8e0002 */
[----:B-----5:R-:W-:-:S03]  /*1060*/  ISETP.GE.AND P1, PT, R20, UR4, PT ;  /* 0x0000000414007c0c */ /* 0x020fc6000bf26270 */
[----:B------:R-:W-:Y:S01]  /*1070*/  IMAD R5, R5, UR7, R28 ;  /* 0x0000000705057c24 */ /* 0x000fe2000f8e021c */
[----:B------:R-:W-:Y:S02]  /*1080*/  ISETP.GE.AND P2, PT, R0, UR4, PT ;  /* 0x0000000400007c0c */ /* 0x000fe4000bf46270 */
[----:B------:R-:W-:Y:S01]  /*1090*/  ISETP.GE.AND P3, PT, R32, UR4, PT ;  /* 0x0000000420007c0c */ /* 0x000fe2000bf66270 */
[----:B------:R-:W-:Y:S01]  /*10a0*/  IMAD.IADD R3, R3, 0x1, R5 ;  /* 0x0000000103037824 */ /* 0x000fe200078e0205 */
[----:B--2---:R-:W-:-:S04]  /*10b0*/  LEA R4, P0, R2, UR10, 0x1 ;  /* 0x0000000a02047c11 */ /* 0x004fc8000f8008ff */
[----:B------:R-:W-:-:S05]  /*10c0*/  LEA.HI.X R5, R2, UR11, R3, 0x1, P0 ;  /* 0x0000000b02057c11 */ /* 0x000fca00080f0c03 */
[----:B0-----:R0:W-:Y:S04]  /*10d0*/  @!P1 STG.E.128 desc[UR8][R4.64], R16 ;  /* 0x0000001004009986 */ /* 0x0011e8000c101d08 */
[----:B---3--:R0:W-:Y:S01]  /*10e0*/  @!P2 STG.E.128 desc[UR8][R4.64+0x40], R8 ;  /* 0x000040080400a986 */ /* 0x0081e2000c101d08 */
[----:B-1----:R-:W-:Y:S05]  /*10f0*/  @P3 EXIT ;  /* 0x000000000000394d */ /* 0x002fea0003800000 */
[----:B------:R-:W-:Y:S01]  /*1100*/  STG.E.128 desc[UR8][R4.64+0x80], R12 ;  /* 0x0000800c04007986 */ /* 0x000fe2000c101d08 */
[----:B------:R-:W-:Y:S05]  /*1110*/  EXIT ;  /* 0x000000000000794d */ /* 0x000fea0003800000 */
.L_x_42:
        /* <DEDUP_REMOVED lines=14> */
.L_x_90:


//--------------------- .text._ZN7cutlass13device_kernelIN5flash32FlashAttnBwdPostprocessConvertdQIN4cute5tupleIJNS3_1CILi64EEENS5_ILi96EEEEEENS_6half_tEfNS_4arch4Sm90ELi256ENS3_8TiledMMAINS3_8MMA_AtomIJNS3_4SM904GMMA25MMA_64x16x16_F32F16F16_SSILNSF_5MajorE0ELSH_1ELNSF_7ScaleInE1ELSI_1EEEEEENS3_6LayoutINS4_IJNS5_ILi1EEENS5_ILi2EEESM_EEENS4_IJNS5_ILi0EEESM_SP_EEEEENS4_IJNS3_10UnderscoreESS_SS_EEEEELb0EEEEEvNT_6ParamsE --------------------------
	.section	.text._ZN7cutlass13device_kernelIN5flash32FlashAttnBwdPostprocessConvertdQIN4cute5tupleIJNS3_1CILi64EEENS5_ILi96EEEEEENS_6half_tEfNS_4arch4Sm90ELi256ENS3_8TiledMMAINS3_8MMA_AtomIJNS3_4SM904GMMA25MMA_64x16x16_F32F16F16_SSILNSF_5MajorE0ELSH_1ELNSF_7ScaleInE1ELSI_1EEEEEENS3_6LayoutINS4_IJNS5_ILi1EEENS5_ILi2EEESM_EEENS4_IJNS5_ILi0EEESM_SP_EEEEENS4_IJNS3_10UnderscoreESS_SS_EEEEELb0EEEEEvNT_6ParamsE,"ax",@progbits
	.align	128
.text._ZN7cutlass13device_kernelIN5flash32FlashAttnBwdPostprocessConvertdQIN4cute5tupleIJNS3_1CILi64EEENS5_ILi96EEEEEENS_6half_tEfNS_4arch4Sm90ELi256ENS3_8TiledMMAINS3_8MMA_AtomIJNS3_4SM904GMMA25MMA_64x16x16_F32F16F16_SSILNSF_5MajorE0ELSH_1ELNSF_7ScaleInE1ELSI_1EEEEEENS3_6LayoutINS4_IJNS5_ILi1EEENS5_ILi2EEESM_EEENS4_IJNS5_ILi0EEESM_SP_EEEEENS4_IJNS3_10UnderscoreESS_SS_EEEEELb0EEEEEvNT_6ParamsE:
        .type           _ZN7cutlass13device_kernelIN5flash32FlashAttnBwdPostprocessConvertdQIN4cute5tupleIJNS3_1CILi64EEENS5_ILi96EEEEEENS_6half_tEfNS_4arch4Sm90ELi256ENS3_8TiledMMAINS3_8MMA_AtomIJNS3_4SM904GMMA25MMA_64x16x16_F32F16F16_SSILNSF_5MajorE0ELSH_1ELNSF_7ScaleInE1ELSI_1EEEEEENS3_6LayoutINS4_IJNS5_ILi1EEENS5_ILi2EEESM_EEENS4_IJNS5_ILi0EEESM_SP_EEEEENS4_IJNS3_10UnderscoreESS_SS_EEEEELb0EEEEEvNT_6ParamsE,@function
        .size           _ZN7cutlass13device_kernelIN5flash32FlashAttnBwdPostprocessConvertdQIN4cute5tupleIJNS3_1CILi64EEENS5_ILi96EEEEEENS_6half_tEfNS_4arch4Sm90ELi256ENS3_8TiledMMAINS3_8MMA_AtomIJNS3_4SM904GMMA25MMA_64x16x16_F32F16F16_SSILNSF_5MajorE0ELSH_1ELNSF_7ScaleInE1ELSI_1EEEEEENS3_6LayoutINS4_IJNS5_ILi1EEENS5_ILi2EEESM_EEENS4_IJNS5_ILi0EEESM_SP_EEEEENS4_IJNS3_10UnderscoreESS_SS_EEEEELb0EEEEEvNT_6ParamsE,(.L_x_91 - _ZN7cutlass13device_kernelIN5flash32FlashAttnBwdPostprocessConvertdQIN4cute5tupleIJNS3_1CILi64EEENS5_ILi96EEEEEENS_6half_tEfNS_4arch4Sm90ELi256ENS3_8TiledMMAINS3_8MMA_AtomIJNS3_4SM904GMMA25MMA_64x16x16_F32F16F16_SSILNSF_5MajorE0ELSH_1ELNSF_7ScaleInE1ELSI_1EEEEEENS3_6LayoutINS4_IJNS5_ILi1EEENS5_ILi2EEESM_EEENS4_IJNS5_ILi0EEESM_SP_EEEEENS4_IJNS3_10UnderscoreESS_SS_EEEEELb0EEEEEvNT_6ParamsE)
        .other          _ZN7cutlass13device_kernelIN5flash32FlashAttnBwdPostprocessConvertdQIN4cute5tupleIJNS3_1CILi64EEENS5_ILi96EEEEEENS_6half_tEfNS_4arch4Sm90ELi256ENS3_8TiledMMAINS3_8MMA_AtomIJNS3_4SM904GMMA25MMA_64x16x16_F32F16F16_SSILNSF_5MajorE0ELSH_1ELNSF_7ScaleInE1ELSI_1EEEEEENS3_6LayoutINS4_IJNS5_ILi1EEENS5_ILi2EEESM_EEENS4_IJNS5_ILi0EEESM_SP_EEEEENS4_IJNS3_10UnderscoreESS_SS_EEEEELb0EEEEEvNT_6ParamsE,@"STO_CUDA_ENTRY STV_DEFAULT"
_ZN7cutlass13device_kernelIN5flash32FlashAttnBwdPostprocessConvertdQIN4cute5tupleIJNS3_1CILi64EEENS5_ILi96EEEEEENS_6half_tEfNS_4arch4Sm90ELi256ENS3_8TiledMMAINS3_8MMA_AtomIJNS3_4SM904GMMA25MMA_64x16x16_F32F16F16_SSILNSF_5MajorE0ELSH_1ELNSF_7ScaleInE1ELSI_1EEEEEENS3_6LayoutINS4_IJNS5_ILi1EEENS5_ILi2EEESM_EEENS4_IJNS5_ILi0EEESM_SP_EEEEENS4_IJNS3_10UnderscoreESS_SS_EEEEELb0EEEEEvNT_6ParamsE:
        /* <DEDUP_REMOVED lines=17> */
.L_x_43:
        /* <DEDUP_REMOVED lines=14> */
.L_x_45:
[----:B------:R-:W0:Y:S02]  /*01f0*/  LDC.64 R2, c[0x0][0x3e8] ;  /* 0x0000fa00ff027b82 */ /* 0x000e240000000a00 */
[----:B0-----:R-:W-:-:S05]  /*0200*/  IMAD.WIDE.U32 R2, R11, 0x4, R2 ;  /* 0x000000040b027825 */ /* 0x001fca00078e0002 */
[----:B------:R0:W5:Y:S01]  /*0210*/  LDG.E R7, desc[UR8][R2.64] ;  /* 0x0000000802077981 */ /* 0x000162000c1e1900 */
[----:B------:R-:W-:Y:S05]  /*0220*/  BRA `(.L_x_44) ;  /* 0x0000000000087947 */ /* 0x000fea0003800000 */
.L_x_46:
[----:B------:R-:W2:Y:S02]  /*0230*/  LDG.E R3, desc[UR8][R2.64+0x4] ;  /* 0x0000040802037981 */ /* 0x000ea4000c1e1900 */
[----:B--2---:R-:W-:-:S07]  /*0240*/  IMAD.IADD R7, R3, 0x1, -R34 ;  /* 0x0000000103077824 */ /* 0x004fce00078e0a22 */
.L_x_44:
[----:B------:R-:W-:Y:S01]  /*0250*/  IMAD.SHL.U32 R32, R0, 0x40, RZ ;  /* 0x0000004000207824 */ /* 0x000fe200078e00ff */
[----:B------:R-:W-:-:S04]  /*0260*/  ISETP.NE.AND.EX P0, PT, R9, RZ, PT, P0 ;  /* 0x000000ff0900720c */ /* 0x000fc80003f05300 */
[----:B-----5:R-:W-:-:S13]  /*0270*/  ISETP.GT.AND P2, PT, R7, R32, PT ;  /* 0x000000200700720c */ /* 0x020fda0003f44270 */
[----:B------:R-:W-:Y:S05]  /*0280*/  @!P2 EXIT P0 ;  /* 0x000000000000a94d */ /* 0x000fea0000000000 */
[----:B0-----:R-:W0:Y:S01]  /*0290*/  S2R R2, SR_CTAID.Y ;  /* 0x0000000000027919 */ /* 0x001e220000002600 */
[----:B------:R-:W0:Y:S01]  /*02a0*/  LDC.64 R12, c[0x0][0x398] ;  /* 0x0000e600ff0c7b82 */ /* 0x000e220000000a00 */
[----:B------:R-:W-:Y:S01]  /*02b0*/  IMAD R9, R0, 0x1800, RZ ;  /* 0x0000180000097824 */ /* 0x000fe200078e02ff */
[----:B------:R-:W-:Y:S01]  /*02c0*/  BSSY.RECONVERGENT B0, `(.L_x_47) ;  /* 0x0000025000007945 */ /* 0x000fe20003800200 */
[----:B------:R-:W1:Y:S03]  /*02d0*/  S2R R3, SR_TID.X ;  /* 0x0000000000037919 */ /* 0x000e660000002100 */
[----:B------:R-:W-:Y:S01]  /*02e0*/  IADD3 R8, P0, PT, R9, R4, RZ ;  /* 0x0000000409087210 */ /* 0x000fe20007f1e0ff */
[----:B------:R-:W2:Y:S01]  /*02f0*/  S2R R10, SR_CgaCtaId ;  /* 0x00000000000a7919 */ /* 0x000ea20000008800 */
[----:B------:R-:W3:Y:S01]  /*0300*/  LDC.64 R14, c[0x0][0x3a0] ;  /* 0x0000e800ff0e7b82 */ /* 0x000ee20000000a00 */
[----:B------:R-:W-:-:S02]  /*0310*/  SEL R4, R11, RZ, !P1 ;  /* 0x000000ff0b047207 */ /* 0x000fc40004800000 */
        /* <DEDUP_REMOVED lines=26> */
.L_x_49:
[----:B------:R-:W-:Y:S01]  /*04c0*/  @P0 ELECT P1, URZ, PT ;  /* 0x0000000000ff082f */ /* 0x000fe20003820000 */
[----:B------:R1:W-:-:S12]  /*04d0*/  UBLKCP.S.G [UR6], [UR4], UR10 ;  /* 0x00000006040073ba */ /* 0x0003d8000800020a */
[----:B------:R-:W-:Y:S02]  /*04e0*/  @P1 PLOP3.LUT P0, PT, P1, PT, PT, 0x8, 0x80 ;  /* 0x000000000080181c */ /* 0x000fe40000f0e170 */
[----:B------:R-:W-:-:S11]  /*04f0*/  PLOP3.LUT P1, PT, PT, PT, PT, 0x8, 0x80 ;  /* 0x000000000080781c */ /* 0x000fd60003f2e170 */
[----:B-1----:R-:W-:Y:S05]  /*0500*/  @P0 BRA.U.ANY `(.L_x_49) ;  /* 0xfffffffd00ec0947 */ /* 0x002fea000393ffff */
.L_x_48:
[----:B------:R-:W-:Y:S05]  /*0510*/  BSYNC.RECONVERGENT B0 ;  /* 0x0000000000007941 */ /* 0x000fea0003800200 */
.L_x_47:
[----:B------:R-:W-:Y:S01]  /*0520*/  BAR.SYNC.DEFER_BLOCKING 0x0 ;  /* 0x0000000000007b1d */ /* 0x000fe20000010000 */
[----:B------:R-:W-:Y:S02]  /*0530*/  MOV R5, 0x400 ;  /* 0x0000040000057802 */ /* 0x000fe40000000f00 */
[----:B0-----:R-:W-:Y:S02]  /*0540*/  SHF.L.U32 R6, RZ, 0x1f, RZ ;  /* 0x0000001fff067819 */ /* 0x001fe400000006ff */
[----:B------:R-:W-:-:S07]  /*0550*/  LEA R5, R10, R5, 0x18 ;  /* 0x000000050a057211 */ /* 0x000fce00078ec0ff */
.L_x_50:
[----:B0-----:R0:W1:Y:S02]  /*0560*/  SYNCS.PHASECHK.TRANS64.TRYWAIT P0, [R5+URZ+0x9000], R6 ;  /* 0x00900006050075a7 */ /* 0x00106400080011ff */
[----:B-1----:R-:W-:Y:S05]  /*0570*/  @!P0 NANOSLEEP.SYNCS 0x989680 ;  /* 0x009896800000895d */ /* 0x002fea0003900000 */
[----:B------:R-:W1:Y:S02]  /*0580*/  @!P0 SYNCS.PHASECHK.TRANS64 P0, [R5+URZ+0x9000], R6 ;  /* 0x00900006050085a7 */ /* 0x000e6400080010ff */
[----:B-1----:R-:W-:Y:S05]  /*0590*/  @!P0 BRA `(.L_x_50) ;  /* 0xfffffffc00f08947 */ /* 0x002fea000383ffff */
[C---:B------:R-:W-:Y:S01]  /*05a0*/  IMAD.SHL.U32 R33, R3.reuse, 0x10, RZ ;  /* 0x0000001003217824 */ /* 0x040fe200078e00ff */
[--C-:B0-----:R-:W-:Y:S01]  /*05b0*/  SHF.R.U32.HI R6, RZ, 0x7, R3.reuse ;  /* 0x00000007ff067819 */ /* 0x101fe20000011603 */
[----:B------:R-:W0:Y:S01]  /*05c0*/  LDCU UR4, c[0x0][0x3d8] ;  /* 0x00007b00ff0477ac */ /* 0x000e220008000800 */
[----:B------:R-:W-:Y:S01]  /*05d0*/  IMAD.SHL.U32 R40, R3, 0x2, RZ ;  /* 0x0000000203287824 */ /* 0x000fe200078e00ff */
[----:B------:R-:W-:Y:S02]  /*05e0*/  VIADDMNMX R42, R7, -R32, 0x40, PT ;  /* 0x00000040072a7446 */ /* 0x000fe40003800920 */
[C---:B------:R-:W-:Y:S02]  /*05f0*/  LOP3.LUT R9, R33.reuse, 0x7f0, RZ, 0xc0, !PT ;  /* 0x000007f021097812 */ /* 0x040fe400078ec0ff */
[----:B------:R-:W-:Y:S02]  /*0600*/  LOP3.LUT R37, R33, 0x40, RZ, 0xc0, !PT ;  /* 0x0000004021257812 */ /* 0x000fe400078ec0ff */
[----:B------:R-:W-:Y:S01]  /*0610*/  SHF.R.U32.HI R32, RZ, 0x1, R3 ;  /* 0x00000001ff207819 */ /* 0x000fe20000011603 */
[----:B------:R-:W-:Y:S01]  /*0620*/  IMAD R6, R6, 0x3000, R9 ;  /* 0x0000300006067824 */ /* 0x000fe200078e0209 */
[----:B------:R-:W-:-:S02]  /*0630*/  LOP3.LUT R37, R37, 0x8, R40, 0xf8, !PT ;  /* 0x0000000825257812 */ /* 0x000fc400078ef828 */
[----:B------:R-:W-:Y:S01]  /*0640*/  LOP3.LUT R32, R32, 0x8, RZ, 0xc0, !PT ;  /* 0x0000000820207812 */ /* 0x000fe200078ec0ff */
[----:B------:R-:W-:Y:S01]  /*0650*/  IMAD.IADD R36, R5, 0x1, R6 ;  /* 0x0000000105247824 */ /* 0x000fe200078e0206 */
[----:B------:R-:W-:Y:S01]  /*0660*/  SHF.R.U32.HI R7, RZ, 0x2, R3 ;  /* 0x00000002ff077819 */ /* 0x000fe20000011603 */
[----:B------:R-:W-:-:S03]  /*0670*/  IMAD.SHL.U32 R6, R3, 0x8, RZ ;  /* 0x0000000803067824 */ /* 0x000fc600078e00ff */
[----:B------:R-:W0:Y:S01]  /*0680*/  LDS.128 R8, [R36] ;  /* 0x0000000024087984 */ /* 0x000e220000000c00 */
[----:B------:R-:W-:Y:S02]  /*0690*/  ISETP.GE.AND P0, PT, R7, R42, PT ;  /* 0x0000002a0700720c */ /* 0x000fe40003f06270 */
[----:B------:R-:W-:Y:S01]  /*06a0*/  LOP3.LUT R38, R6, 0x1c00, RZ, 0xc0, !PT ;  /* 0x00001c0006267812 */ /* 0x000fe200078ec0ff */
[----:B------:R-:W1:Y:S03]  /*06b0*/  LDS.128 R12, [R36+0x800] ;  /* 0x00080000240c7984 */ /* 0x000e660000000c00 */
[--C-:B------:R-:W-:Y:S01]  /*06c0*/  LOP3.LUT R38, R38, 0x30, R33.reuse, 0xf8, !PT ;  /* 0x0000003026267812 */ /* 0x100fe200078ef821 */
[----:B------:R-:W2:Y:S03]  /*06d0*/  LDS.128 R16, [R36+0x1000] ;  /* 0x0010000024107984 */ /* 0x000ea60000000c00 */
[----:B------:R-:W-:Y:S01]  /*06e0*/  LOP3.LUT R33, R38, 0x80, R33, 0xf8, !PT ;  /* 0x0000008026217812 */ /* 0x000fe200078ef821 */
[----:B------:R-:W3:Y:S03]  /*06f0*/  LDS.128 R20, [R36+0x1800] ;  /* 0x0018000024147984 */ /* 0x000ee60000000c00 */
[----:B------:R-:W-:Y:S01]  /*0700*/  LOP3.LUT R33, R33, 0x300, R6, 0xf8, !PT ;  /* 0x0000030021217812 */ /* 0x000fe200078ef806 */
[----:B------:R-:W4:Y:S04]  /*0710*/  LDS.128 R24, [R36+0x2000] ;  /* 0x0020000024187984 */ /* 0x000f280000000c00 */
[----:B------:R5:W4:Y:S02]  /*0720*/  LDS.128 R28, [R36+0x2800] ;  /* 0x00280000241c7984 */ /* 0x000b240000000c00 */
[----:B-----5:R-:W-:-:S05]  /*0730*/  LOP3.LUT R36, R33, R37, R32, 0xf6, !PT ;  /* 0x0000002521247212 */ /* 0x020fca00078ef620 */
[----:B------:R-:W-:Y:S02]  /*0740*/  IMAD R36, R36, 0x2, R5 ;  /* 0x0000000224247824 */ /* 0x000fe400078e0205 */
[----:B0-----:R-:W-:Y:S01]  /*0750*/  FMUL.FTZ R8, R8, UR4 ;  /* 0x0000000408087c20 */ /* 0x001fe20008410000 */
[----:B------:R-:W-:Y:S01]  /*0760*/  FMUL.FTZ R9, R9, UR4 ;  /* 0x0000000409097c20 */ /* 0x000fe20008410000 */
[----:B------:R-:W-:Y:S01]  /*0770*/  FMUL.FTZ R10, R10, UR4 ;  /* 0x000000040a0a7c20 */ /* 0x000fe20008410000 */
[----:B------:R-:W-:Y:S01]  /*0780*/  FMUL.FTZ R11, R11, UR4 ;  /* 0x000000040b0b7c20 */ /* 0x000fe20008410000 */
[----:B-1----:R-:W-:Y:S01]  /*0790*/  FMUL.FTZ R12, R12, UR4 ;  /* 0x000000040c0c7c20 */ /* 0x002fe20008410000 */
[----:B------:R-:W-:Y:S01]  /*07a0*/  FMUL.FTZ R13, R13, UR4 ;  /* 0x000000040d0d7c20 */ /* 0x000fe20008410000 */
[----:B------:R-:W-:Y:S01]  /*07b0*/  FMUL.FTZ R14, R14, UR4 ;  /* 0x000000040e0e7c20 */ /* 0x000fe20008410000 */
[----:B------:R-:W-:Y:S01]  /*07c0*/  FMUL.FTZ R15, R15, UR4 ;  /* 0x000000040f0f7c20 */ /* 0x000fe20008410000 */
[----:B--2---:R-:W-:Y:S01]  /*07d0*/  FMUL.FTZ R16, R16, UR4 ;  /* 0x0000000410107c20 */ /* 0x004fe20008410000 */
[----:B------:R-:W-:Y:S01]  /*07e0*/  FMUL.FTZ R17, R17, UR4 ;  /* 0x0000000411117c20 */ /* 0x000fe20008410000 */
[----:B------:R-:W-:Y:S01]  /*07f0*/  FMUL.FTZ R18, R18, UR4 ;  /* 0x0000000412127c20 */ /* 0x000fe20008410000 */
[----:B------:R-:W-:Y:S01]  /*0800*/  FMUL.FTZ R19, R19, UR4 ;  /* 0x0000000413137c20 */ /* 0x000fe20008410000 */
[----:B---3--:R-:W-:Y:S01]  /*0810*/  FMUL.FTZ R20, R20, UR4 ;  /* 0x0000000414147c20 */ /* 0x008fe20008410000 */
[----:B------:R-:W-:Y:S01]  /*0820*/  FMUL.FTZ R21, R21, UR4 ;  /* 0x0000000415157c20 */ /* 0x000fe20008410000 */
[----:B------:R-:W-:Y:S01]  /*0830*/  FMUL.FTZ R22, R22, UR4 ;  /* 0x0000000416167c20 */ /* 0x000fe20008410000 */
[----:B------:R-:W-:Y:S01]  /*0840*/  FMUL.FTZ R23, R23, UR4 ;  /* 0x0000000417177c20 */ /* 0x000fe20008410000 */
[----:B----4-:R-:W-:Y:S01]  /*0850*/  FMUL.FTZ R24, R24, UR4 ;  /* 0x0000000418187c20 */ /* 0x010fe20008410000 */
[----:B------:R-:W-:Y:S01]  /*0860*/  FMUL.FTZ R25, R25, UR4 ;  /* 0x0000000419197c20 */ /* 0x000fe20008410000 */
[----:B------:R-:W-:Y:S01]  /*0870*/  FMUL.FTZ R26, R26, UR4 ;  /* 0x000000041a1a7c20 */ /* 0x000fe20008410000 */
[----:B------:R-:W-:Y:S01]  /*0880*/  FMUL.FTZ R27, R27, UR4 ;  /* 0x000000041b1b7c20 */ /* 0x000fe20008410000 */
[----:B------:R-:W-:Y:S01]  /*0890*/  FMUL.FTZ R28, R28, UR4 ;  /* 0x000000041c1c7c20 */ /* 0x000fe20008410000 */
[----:B------:R-:W-:Y:S01]  /*08a0*/  FMUL.FTZ R29, R29, UR4 ;  /* 0x000000041d1d7c20 */ /* 0x000fe20008410000 */
[----:B------:R-:W-:Y:S01]  /*08b0*/  FMUL.FTZ R30, R30, UR4 ;  /* 0x000000041e1e7c20 */ /* 0x000fe20008410000 */
[----:B------:R-:W-:Y:S01]  /*08c0*/  FMUL.FTZ R31, R31, UR4 ;  /* 0x000000041f1f7c20 */ /* 0x000fe20008410000 */
[----:B------:R-:W-:-:S02]  /*08d0*/  F2FP.F16.F32.PACK_AB R8, R9, R8 ;  /* 0x000000080908723e */ /* 0x000fc400000000ff */
[----:B------:R-:W-:Y:S02]  /*08e0*/  F2FP.F16.F32.PACK_AB R9, R11, R10 ;  /* 0x0000000a0b09723e */ /* 0x000fe400000000ff */
[----:B------:R-:W-:Y:S02]  /*08f0*/  F2FP.F16.F32.PACK_AB R10, R13, R12 ;  /* 0x0000000c0d0a723e */ /* 0x000fe400000000ff */
[----:B------:R-:W-:Y:S02]  /*0900*/  F2FP.F16.F32.PACK_AB R11, R15, R14 ;  /* 0x0000000e0f0b723e */ /* 0x000fe400000000ff */
[----:B------:R-:W-:Y:S02]  /*0910*/  F2FP.F16.F32.PACK_AB R12, R17, R16 ;  /* 0x00000010110c723e */ /* 0x000fe400000000ff */
[----:B------:R-:W-:Y:S01]  /*0920*/  F2FP.F16.F32.PACK_AB R13, R19, R18 ;  /* 0x00000012130d723e */ /* 0x000fe200000000ff */
[----:B------:R0:W-:Y:S01]  /*0930*/  STSM.16.M88.4 [R36+0x6000], R8 ;  /* 0x0060000824007844 */ /* 0x0001e20000000200 */
[----:B------:R-:W-:-:S02]  /*0940*/  F2FP.F16.F32.PACK_AB R14, R21, R20 ;  /* 0x00000014150e723e */ /* 0x000fc400000000ff */
[----:B------:R-:W-:Y:S02]  /*0950*/  F2FP.F16.F32.PACK_AB R15, R23, R22 ;  /* 0x00000016170f723e */ /* 0x000fe400000000ff */
[----:B------:R-:W-:Y:S02]  /*0960*/  F2FP.F16.F32.PACK_AB R16, R25, R24 ;  /* 0x000000181910723e */ /* 0x000fe400000000ff */
[----:B------:R-:W-:Y:S01]  /*0970*/  F2FP.F16.F32.PACK_AB R17, R27, R26 ;  /* 0x0000001a1b11723e */ /* 0x000fe200000000ff */
[----:B------:R0:W-:Y:S01]  /*0980*/  STSM.16.M88.4 [R36+0x7000], R12 ;  /* 0x0070000c24007844 */ /* 0x0001e20000000200 */
[----:B------:R-:W-:Y:S02]  /*0990*/  F2FP.F16.F32.PACK_AB R18, R29, R28 ;  /* 0x0000001c1d12723e */ /* 0x000fe400000000ff */
[----:B------:R-:W-:-:S05]  /*09a0*/  F2FP.F16.F32.PACK_AB R19, R31, R30 ;  /* 0x0000001e1f13723e */ /* 0x000fca00000000ff */
[----:B------:R0:W-:Y:S01]  /*09b0*/  STSM.16.M88.4 [R36+0x8000], R16 ;  /* 0x0080001024007844 */ /* 0x0001e20000000200 */
[----:B------:R-:W-:Y:S06]  /*09c0*/  BAR.SYNC.DEFER_BLOCKING 0x0 ;  /* 0x0000000000007b1d */ /* 0x000fec0000010000 */
[----:B------:R-:W-:Y:S05]  /*09d0*/  @P0 EXIT ;  /* 0x000000000000094d */ /* 0x000fea0003800000 */
[----:B------:R-:W1:Y:S01]  /*09e0*/  LDCU UR4, c[0x0][0x3b4] ;  /* 0x00007680ff0477ac */ /* 0x000e620008000800 */
[C---:B0-----:R-:W-:Y:S01]  /*09f0*/  IMAD.SHL.U32 R9, R3.reuse, 0x4, RZ ;  /* 0x0000000403097824 */ /* 0x041fe200078e00ff */
[C---:B------:R-:W-:Y:S01]  /*0a00*/  LOP3.LUT R8, R6.reuse, 0x8, RZ, 0xc0, !PT ;  /* 0x0000000806087812 */ /* 0x040fe200078ec0ff */
[----:B------:R-:W-:Y:S01]  /*0a10*/  IMAD.SHL.U32 R3, R3, 0x200, RZ ;  /* 0x0000020003037824 */ /* 0x000fe200078e00ff */
[----:B------:R-:W-:Y:S01]  /*0a20*/  LOP3.LUT R16, R6, 0x18, RZ, 0xc0, !PT ;  /* 0x0000001806107812 */ /* 0x000fe200078ec0ff */
[----:B------:R-:W-:Y:S01]  /*0a30*/  VIADD R5, R5, 0x6000 ;  /* 0x0000600005057836 */ /* 0x000fe20000000000 */
[----:B------:R-:W-:Y:S01]  /*0a40*/  LOP3.LUT R11, R8, 0x40, R9, 0xf8, !PT ;  /* 0x00000040080b7812 */ /* 0x000fe200078ef809 */
[----:B------:R-:W0:Y:S01]  /*0a50*/  LDCU.128 UR12, c[0x0][0x3c0] ;  /* 0x00007800ff0c77ac */ /* 0x000e220008000c00 */
[----:B------:R-:W-:Y:S01]  /*0a60*/  LOP3.LUT R8, R9, 0xfb0, RZ, 0xc0, !PT ;  /* 0x00000fb009087812 */ /* 0x000fe200078ec0ff */
[----:B------:R-:W-:Y:S01]  /*0a70*/  IMAD.MOV.U32 R17, RZ, RZ, RZ ;  /* 0x000000ffff117224 */ /* 0x000fe200078e00ff */
[----:B------:R-:W-:Y:S01]  /*0a80*/  LOP3.LUT R11, R11, R32, RZ, 0x3c, !PT ;  /* 0x000000200b0b7212 */ /* 0x000fe200078e3cff */
[----:B------:R-:W2:Y:S01]  /*0a90*/  LDCU.64 UR6, c[0x0][0x3d0] ;  /* 0x00007a00ff0677ac */ /* 0x000ea20008000a00 */
[----:B------:R-:W-:-:S02]  /*0aa0*/  LOP3.LUT R3, R3, 0x400, RZ, 0xc0, !PT ;  /* 0x0000040003037812 */ /* 0x000fc400078ec0ff */
[----:B------:R-:W-:Y:S01]  /*0ab0*/  IADD3 R6, P1, PT, R7, R34, RZ ;  /* 0x0000002207067210 */ /* 0x000fe20007f3e0ff */
[----:B------:R-:W3:Y:S01]  /*0ac0*/  LDCU.64 UR10, c[0x0][0x3a8] ;  /* 0x00007500ff0a77ac */ /* 0x000ee20008000a00 */
[----:B------:R-:W-:Y:S02]  /*0ad0*/  IADD3 R8, PT, PT, R11, R8, R3 ;  /* 0x000000080b087210 */ /* 0x000fe40007ffe003 */
[----:B-1----:R-:W-:Y:S01]  /*0ae0*/  ISETP.GE.AND P0, PT, R16, UR4, PT ;  /* 0x0000000410007c0c */ /* 0x002fe2000bf06270 */
[----:B------:R-:W-:Y:S02]  /*0af0*/  IMAD.X R7, RZ, RZ, R35, P1 ;  /* 0x000000ffff077224 */ /* 0x000fe400008e0623 */
[----:B------:R-:W-:Y:S02]  /*0b00*/  IMAD R5, R8, 0x2, R5 ;  /* 0x0000000208057824 */ /* 0x000fe400078e0205 */
[----:B0-----:R-:W-:-:S03]  /*0b10*/  IMAD.WIDE.U32 R18, R2, UR14, R16 ;  /* 0x0000000e02127c25 */ /* 0x001fc6000f8e0010 */
[----:B------:R-:W0:Y:S01]  /*0b20*/  LDS.128 R8, [R5+0x1000] ;  /* 0x0010000005087984 */ /* 0x000e220000000c00 */
[----:B------:R-:W-:Y:S01]  /*0b30*/  LOP3.LUT R17, R16, 0x40, RZ, 0xfc, !PT ;  /* 0x0000004010117812 */ /* 0x000fe200078efcff */
[----:B------:R-:W-:-:S03]  /*0b40*/  IMAD R19, R2, UR15, R19 ;  /* 0x0000000f02137c24 */ /* 0x000fc6000f8e0213 */
[----:B------:R-:W1:Y:S01]  /*0b50*/  @!P0 LDS.128 R12, [R5] ;  /* 0x00000000050c8984 */ /* 0x000e620000000c00 */
[----:B------:R-:W-:Y:S01]  /*0b60*/  IMAD.WIDE.U32 R2, R0, 0x40, R6 ;  /* 0x0000004000027825 */ /* 0x000fe200078e0006 */
[----:B------:R-:W-:Y:S02]  /*0b70*/  LOP3.LUT R0, R16, 0x20, RZ, 0xfc, !PT ;  /* 0x0000002010007812 */ /* 0x000fe400078efcff */
[----:B------:R-:W-:Y:S01]  /*0b80*/  ISETP.GE.AND P2, PT, R17, UR4, PT ;  /* 0x0000000411007c0c */ /* 0x000fe2000bf46270 */
[----:B--2---:R-:W-:Y:S01]  /*0b90*/  IMAD.WIDE.U32 R18, R4, UR6, R18 ;  /* 0x0000000604127c25 */ /* 0x004fe2000f8e0012 */
[----:B------:R-:W-:-:S03]  /*0ba0*/  ISETP.GE.AND P1, PT, R0, UR4, PT ;  /* 0x0000000400007c0c */ /* 0x000fc6000bf26270 */
[----:B------:R-:W-:Y:S02]  /*0bb0*/  IMAD R3, R3, UR12, RZ ;  /* 0x0000000c03037c24 */ /* 0x000fe4000f8e02ff */
[----:B------:R-:W-:Y:S02]  /*0bc0*/  IMAD R19, R4, UR7, R19 ;  /* 0x0000000704137c24 */ /* 0x000fe4000f8e0213 */
[C---:B------:R-:W-:Y:S02]  /*0bd0*/  IMAD R7, R2.reuse, UR13, R3 ;  /* 0x0000000d02077c24 */ /* 0x040fe4000f8e0203 */
[----:B------:R-:W-:-:S04]  /*0be0*/  IMAD.WIDE.U32 R2, R2, UR12, R18 ;  /* 0x0000000c02027c25 */ /* 0x000fc8000f8e0012 */
[----:B------:R-:W-:Y:S01]  /*0bf0*/  IMAD.IADD R3, R3, 0x1, R7 ;  /* 0x0000000103037824 */ /* 0x000fe200078e0207 */
[----:B---3--:R-:W-:-:S04]  /*0c00*/  LEA R16, P3, R2, UR10, 0x1 ;  /* 0x0000000a02107c11 */ /* 0x008fc8000f8608ff */
[----:B------:R-:W-:-:S05]  /*0c10*/  LEA.HI.X R17, R2, UR11, R3, 0x1, P3 ;  /* 0x0000000b02117c11 */ /* 0x000fca00098f0c03 */
[----:B0-----:R0:W-:Y:S04]  /*0c20*/  @!P1 STG.E.128 desc[UR8][R16.64+0x40], R8 ;  /* 0x0000400810009986 */ /* 0x0011e8000c101d08 */
[----:B-1----:R0:W-:Y:S01]  /*0c30*/  @!P0 STG.E.128 desc[UR8][R16.64], R12 ;  /* 0x0000000c10008986 */ /* 0x0021e2000c101d08 */
[----:B------:R-:W-:Y:S05]  /*0c40*/  @P2 EXIT ;  /* 0x000000000000294d */ /* 0x000fea0003800000 */
[----:B------:R-:W1:Y:S04]  /*0c50*/  LDS.128 R4, [R5+0x2000] ;  /* 0x0020000005047984 */ /* 0x000e680000000c00 */
[----:B-1----:R-:W-:Y:S01]  /*0c60*/  STG.E.128 desc[UR8][R16.64+0x80], R4 ;  /* 0x0000800410007986 */ /* 0x002fe2000c101d08 */
[----:B------:R-:W-:Y:S05]  /*0c70*/  EXIT ;  /* 0x000000000000794d */ /* 0x000fea0003800000 */
.L_x_51:
        /* <DEDUP_REMOVED lines=16> */
.L_x_91:


//--------------------- .text._ZN7cutlass13device_kernelIN5flash11enable_sm90INS1_16FlashAttnBwdSm90INS1_25CollectiveMainloopBwdSm90ILi2ELi2ELi2EN4cute5tupleIJNS5_1CILi1EEES8_S8_EEENS6_IJNS7_ILi64EEENS7_ILi128EEENS7_ILi96EEEEEENS_6half_tEfNS_4arch4Sm90ELb1ELb0ELb0ELb1ELb1ELb1ELb0ELb0ELi2ELi1ELi2ELi1ELb1EEENS1_24CollectiveEpilogueBwdGQAISD_fSG_Li256ELb1ELb1EEENS1_25SingleTileBwdLPTSchedulerILb1ELi128ELb1EEEEEEEEEvNT_6ParamsE --------------------------
	.section	.text._ZN7cutlass13device_kernelIN5flash11enable_sm90INS1_16FlashAttnBwdSm90INS1_25CollectiveMainloopBwdSm90ILi2ELi2ELi2EN4cute5tupleIJNS5_1CILi1EEES8_S8_EEENS6_IJNS7_ILi64EEENS7_ILi128EEENS7_ILi96EEEEEENS_6half_tEfNS_4arch4Sm90ELb1ELb0ELb0ELb1ELb1ELb1ELb0ELb0ELi2ELi1ELi2ELi1ELb1EEENS1_24CollectiveEpilogueBwdGQAISD_fSG_Li256ELb1ELb1EEENS1_25SingleTileBwdLPTSchedulerILb1ELi128ELb1EEEEEEEEEvNT_6ParamsE,"ax",@progbits
	.align	128
.text._ZN7cutlass13device_kernelIN5flash11enable_sm90INS1_16FlashAttnBwdSm90INS1_25CollectiveMainloopBwdSm90ILi2ELi2ELi2EN4cute5tupleIJNS5_1CILi1EEES8_S8_EEENS6_IJNS7_ILi64EEENS7_ILi128EEENS7_ILi96EEEEEENS_6half_tEfNS_4arch4Sm90ELb1ELb0ELb0ELb1ELb1ELb1ELb0ELb0ELi2ELi1ELi2ELi1ELb1EEENS1_24CollectiveEpilogueBwdGQAISD_fSG_Li256ELb1ELb1EEENS1_25SingleTileBwdLPTSchedulerILb1ELi128ELb1EEEEEEEEEvNT_6ParamsE:
        .type           _ZN7cutlass13device_kernelIN5flash11enable_sm90INS1_16FlashAttnBwdSm90INS1_25CollectiveMainloopBwdSm90ILi2ELi2ELi2EN4cute5tupleIJNS5_1CILi1EEES8_S8_EEENS6_IJNS7_ILi64EEENS7_ILi128EEENS7_ILi96EEEEEENS_6half_tEfNS_4arch4Sm90ELb1ELb0ELb0ELb1ELb1ELb1ELb0ELb0ELi2ELi1ELi2ELi1ELb1EEENS1_24CollectiveEpilogueBwdGQAISD_fSG_Li256ELb1ELb1EEENS1_25SingleTileBwdLPTSchedulerILb1ELi128ELb1EEEEEEEEEvNT_6ParamsE,@function
        .size           _ZN7cutlass13device_kernelIN5flash11enable_sm90INS1_16FlashAttnBwdSm90INS1_25CollectiveMainloopBwdSm90ILi2ELi2ELi2EN4cute5tupleIJNS5_1CILi1EEES8_S8_EEENS6_IJNS7_ILi64EEENS7_ILi128EEENS7_ILi96EEEEEENS_6half_tEfNS_4arch4Sm90ELb1ELb0ELb0ELb1ELb1ELb1ELb0ELb0ELi2ELi1ELi2ELi1ELb1EEENS1_24CollectiveEpilogueBwdGQAISD_fSG_Li256ELb1ELb1EEENS1_25SingleTileBwdLPTSchedulerILb1ELi128ELb1EEEEEEEEEvNT_6ParamsE,(.L_x_92 - _ZN7cutlass13device_kernelIN5flash11enable_sm90INS1_16FlashAttnBwdSm90INS1_25CollectiveMainloopBwdSm90ILi2ELi2ELi2EN4cute5tupleIJNS5_1CILi1EEES8_S8_EEENS6_IJNS7_ILi64EEENS7_ILi128EEENS7_ILi96EEEEEENS_6half_tEfNS_4arch4Sm90ELb1ELb0ELb0ELb1ELb1ELb1ELb0ELb0ELi2ELi1ELi2ELi1ELb1EEENS1_24CollectiveEpilogueBwdGQAISD_fSG_Li256ELb1ELb1EEENS1_25SingleTileBwdLPTSchedulerILb1ELi128ELb1EEEEEEEEEvNT_6ParamsE)
        .other          _ZN7cutlass13device_kernelIN5flash11enable_sm90INS1_16FlashAttnBwdSm90INS1_25CollectiveMainloopBwdSm90ILi2ELi2ELi2EN4cute5tupleIJNS5_1CILi1EEES8_S8_EEENS6_IJNS7_ILi64EEENS7_ILi128EEENS7_ILi96EEEEEENS_6half_tEfNS_4arch4Sm90ELb1ELb0ELb0ELb1ELb1ELb1ELb0ELb0ELi2ELi1ELi2ELi1ELb1EEENS1_24CollectiveEpilogueBwdGQAISD_fSG_Li256ELb1ELb1EEENS1_25SingleTileBwdLPTSchedulerILb1ELi128ELb1EEEEEEEEEvNT_6ParamsE,@"STO_CUDA_ENTRY STV_DEFAULT"
_ZN7cutlass13device_kernelIN5flash11enable_sm90INS1_16FlashAttnBwdSm90INS1_25CollectiveMainloopBwdSm90ILi2ELi2ELi2EN4cute5tupleIJNS5_1CILi1EEES8_S8_EEENS6_IJNS7_ILi64EEENS7_ILi128EEENS7_ILi96EEEEEENS_6half_tEfNS_4arch4Sm90ELb1ELb0ELb0ELb1ELb1ELb1ELb0ELb0ELi2ELi1ELi2ELi1ELb1EEENS1_24CollectiveEpilogueBwdGQAISD_fSG_Li256ELb1ELb1EEENS1_25SingleTileBwdLPTSchedulerILb1ELi128ELb1EEEEEEEEEvNT_6ParamsE:
[----:B------:R-:W-:Y:S01]  /*0000*/  LDC R1, c[0x0][0x37c] ;  /* 0x0000df00ff017b82 */ /* 0x000fe20000000800 */
[----:B------:R-:W-:Y:S05]  /*0010*/  EXIT ;  /* 0x000000000000794d */ /* 0x000fea0003800000 */
.L_x_52:
        /* <DEDUP_REMOVED lines=14> */
.L_x_92:


//--------------------- .text._ZN7cutlass13device_kernelIN5flash22FlashAttnBwdPreprocessIN4cute5tupleIJNS3_1CILi64EEENS5_ILi96EEEEEENS_6half_tEfNS_4arch4Sm90ELb1ELb1EEEEEvNT_6ParamsE --------------------------
	.section	.text._ZN7cutlass13device_kernelIN5flash22FlashAttnBwdPreprocessIN4cute5tupleIJNS3_1CILi64EEENS5_ILi96EEEEEENS_6half_tEfNS_4arch4Sm90ELb1ELb1EEEEEvNT_6ParamsE,"ax",@progbits
	.align	128
.text._ZN7cutlass13device_kernelIN5flash22FlashAttnBwdPreprocessIN4cute5tupleIJNS3_1CILi64EEENS5_ILi96EEEEEENS_6half_tEfNS_4arch4Sm90ELb1ELb1EEEEEvNT_6ParamsE:
        .type           _ZN7cutlass13device_kernelIN5flash22FlashAttnBwdPreprocessIN4cute5tupleIJNS3_1CILi64EEENS5_ILi96EEEEEENS_6half_tEfNS_4arch4Sm90ELb1ELb1EEEEEvNT_6ParamsE,@function
        .size           _ZN7cutlass13device_kernelIN5flash22FlashAttnBwdPreprocessIN4cute5tupleIJNS3_1CILi64EEENS5_ILi96EEEEEENS_6half_tEfNS_4arch4Sm90ELb1ELb1EEEEEvNT_6ParamsE,(.L_x_93 - _ZN7cutlass13device_kernelIN5flash22FlashAttnBwdPreprocessIN4cute5tupleIJNS3_1CILi64EEENS5_ILi96EEEEEENS_6half_tEfNS_4arch4Sm90ELb1ELb1EEEEEvNT_6ParamsE)
        .other          _ZN7cutlass13device_kernelIN5flash22FlashAttnBwdPreprocessIN4cute5tupleIJNS3_1CILi64EEENS5_ILi96EEEEEENS_6half_tEfNS_4arch4Sm90ELb1ELb1EEEEEvNT_6ParamsE,@"STO_CUDA_ENTRY STV_DEFAULT"
_ZN7cutlass13device_kernelIN5flash22FlashAttnBwdPreprocessIN4cute5tupleIJNS3_1CILi64EEENS5_ILi96EEEEEENS_6half_tEfNS_4arch4Sm90ELb1ELb1EEEEEvNT_6ParamsE:
[----:B------:R-:W-:Y:S08]  /*0000*/  LDC R1, c[0x0][0x37c] ;  /* 0x0000df00ff017b82 */ /* 0x000ff00000000800 */
[----:B------:R-:W0:Y:S01]  /*0010*/  LDC.64 R8, c[0x0][0x460] ;  /* 0x00011800ff087b82 */ /* 0x000e220000000a00 */
[----:B------:R-:W1:Y:S01]  /*0020*/  S2R R0, SR_CTAID.X ;  /* 0x0000000000007919 */ /* 0x000e620000002500 */
[----:B------:R-:W2:Y:S01]  /*0030*/  LDCU.64 UR4, c[0x0][0x358] ;  /* 0x00006b00ff0477ac */ /* 0x000ea20008000a00 */
[----:B------:R-:W3:Y:S05]  /*0040*/  S2R R3, SR_CTAID.Z ;  /* 0x0000000000037919 */ /* 0x000eea0000002700 */
[----:B------:R-:W4:Y:S01]  /*0050*/  S2UR UR6, SR_CTAID.Y ;  /* 0x00000000000679c3 */ /* 0x000f220000002600 */
[----:B0-----:R-:W-:-:S04]  /*0060*/  ISETP.NE.U32.AND P0, PT, R8, RZ, PT ;  /* 0x000000ff0800720c */ /* 0x001fc80003f05070 */
[----:B------:R-:W-:-:S13]  /*0070*/  ISETP.NE.AND.EX P1, PT, R9, RZ, PT, P0 ;  /* 0x000000ff0900720c */ /* 0x000fda0003f25300 */
[----:B-1234-:R-:W-:Y:S05]  /*0080*/  @P1 BRA `(.L_x_53) ;  /* 0x0000000000241947 */ /* 0x01efea0003800000 */
[----:B------:R-:W0:Y:S01]  /*0090*/  LDCU.64 UR8, c[0x0][0x468] ;  /* 0x00008d00ff0877ac */ /* 0x000e220008000a00 */
[----:B------:R-:W-:Y:S01]  /*00a0*/  HFMA2 R2, -RZ, RZ, 0, 0 ;  /* 0x00000000ff027431 */ /* 0x000fe200000001ff */
[----:B------:R-:W-:Y:S01]  /*00b0*/  CS2R R34, SRZ ;  /* 0x0000000000227805 */ /* 0x000fe2000001ff00 */
[----:B------:R-:W1:Y:S01]  /*00c0*/  LDCU UR7, c[0x0][0x388] ;  /* 0x00007100ff0777ac */ /* 0x000e620008000800 */
[----:B0-----:R-:W-:-:S04]  /*00d0*/  UISETP.NE.U32.AND UP0, UPT, UR8, URZ, UPT ;  /* 0x000000ff0800728c */ /* 0x001fc8000bf05070 */
[----:B------:R-:W-:Y:S01]  /*00e0*/  UISETP.NE.AND.EX UP0, UPT, UR9, URZ, UPT, UP0 ;  /* 0x000000ff0900728c */ /* 0x000fe2000bf05300 */
[----:B-1----:R-:W-:-:S08]  /*00f0*/  MOV R4, UR7 ;  /* 0x0000000700047c02 */ /* 0x002fd00008000f00 */
[----:B------:R-:W-:Y:S05]  /*0100*/  BRA.U !UP0, `(.L_x_54) ;  /* 0x00000001084c7547 */ /* 0x000fea000b800000 */
[----:B------:R-:W-:Y:S05]  /*0110*/  BRA `(.L_x_55) ;  /* 0x0000000000307947 */ /* 0x000fea0003800000 */
.L_x_53:
[----:B------:R-:W0:Y:S01]  /*0120*/  LDC.64 R6, c[0x0][0x460] ;  /* 0x00011800ff067b82 */ /* 0x000e220000000a00 */
[----:B------:R-:W1:Y:S01]  /*0130*/  LDCU.64 UR8, c[0x0][0x468] ;  /* 0x00008d00ff0877ac */ /* 0x000e620008000a00 */
[----:B0-----:R-:W-:-:S05]  /*0140*/  IMAD.WIDE.U32 R6, R3, 0x4, R6 ;  /* 0x0000000403067825 */ /* 0x001fca00078e0006 */
[----:B------:R-:W2:Y:S01]  /*0150*/  LDG.E R34, desc[UR4][R6.64] ;  /* 0x0000000406227981 */ /* 0x000ea2000c1e1900 */
[----:B-1----:R-:W-:-:S04]  /*0160*/  UISETP.NE.U32.AND UP0, UPT, UR8, URZ, UPT ;  /* 0x000000ff0800728c */ /* 0x002fc8000bf05070 */
[----:B------:R-:W-:Y:S01]  /*0170*/  UISETP.NE.AND.EX UP0, UPT, UR9, URZ, UPT, UP0 ;  /* 0x000000ff0900728c */ /* 0x000fe2000bf05300 */
[----:B--2---:R-:W-:Y:S02]  /*0180*/  LEA R2, R3, R34, 0x6 ;  /* 0x0000002203027211 */ /* 0x004fe400078e30ff */
[----:B------:R-:W-:Y:S02]  /*0190*/  SHF.R.S32.HI R35, RZ, 0x1f, R34 ;  /* 0x0000001fff237819 */ /* 0x000fe40000011422 */
[----:B------:R-:W-:-:S04]  /*01a0*/  SHF.R.S32.HI R5, RZ, 0x1f, R2 ;  /* 0x0000001fff057819 */ /* 0x000fc80000011402 */
[----:B------:R-:W-:-:S04]  /*01b0*/  LEA.HI R2, R5, R2, RZ, 0x6 ;  /* 0x0000000205027211 */ /* 0x000fc800078f30ff */
[----:B------:R-:W-:Y:S01]  /*01c0*/  LOP3.LUT R2, R2, 0xffffffc0, RZ, 0xc0, !PT ;  /* 0xffffffc002027812 */ /* 0x000fe200078ec0ff */
[----:B------:R-:W-:Y:S06]  /*01d0*/  BRA.U !UP0, `(.L_x_56) ;  /* 0x0000000108107547 */ /* 0x000fec000b800000 */
.L_x_55:
[----:B------:R-:W0:Y:S02]  /*01e0*/  LDC.64 R4, c[0x0][0x468] ;  /* 0x00011a00ff047b82 */ /* 0x000e240000000a00 */
[----:B0-----:R-:W-:-:S06]  /*01f0*/  IMAD.WIDE.U32 R4, R3, 0x4, R4 ;  /* 0x0000000403047825 */ /* 0x001fcc00078e0004 */
[----:B------:R0:W5:Y:S01]  /*0200*/  LDG.E R4, desc[UR4][R4.64] ;  /* 0x0000000404047981 */ /* 0x000162000c1e1900 */
[----:B------:R-:W-:Y:S05]  /*0210*/  BRA `(.L_x_54) ;  /* 0x0000000000087947 */ /* 0x000fea0003800000 */
.L_x_56:
[----:B------:R-:W2:Y:S02]  /*0220*/  LDG.E R7, desc[UR4][R6.64+0x4] ;  /* 0x0000040406077981 */ /* 0x000ea4000c1e1900 */
[----:B--2---:R-:W-:-:S07]  /*0230*/  IADD3 R4, PT, PT, -R34, R7, RZ ;  /* 0x0000000722047210 */ /* 0x004fce0007ffe1ff */
.L_x_54:
[----:B0-----:R-:W0:Y:S01]  /*0240*/  S2R R5, SR_TID.X ;  /* 0x0000000000057919 */ /* 0x001e220000002100 */
[----:B------:R-:W-:Y:S02]  /*0250*/  SHF.L.U32 R6, R0, 0x6, RZ ;  /* 0x0000000600067819 */ /* 0x000fe400000006ff */
[----:B------:R-:W-:Y:S02]  /*0260*/  ISETP.NE.AND.EX P0, PT, R9, RZ, PT, P0 ;  /* 0x000000ff0900720c */ /* 0x000fe40003f05300 */
[----:B-----5:R-:W-:-:S13]  /*0270*/  ISETP.GT.AND P2, PT, R4, R6, PT ;  /* 0x000000060400720c */ /* 0x020fda0003f44270 */
[----:B------:R-:W-:Y:S05]  /*0280*/  @!P2 EXIT P0 ;  /* 0x000000000000a94d */ /* 0x000fea0000000000 */
[----:B------:R-:W-:Y:S01]  /*0290*/  IADD3 R32, PT, PT, -R6, R4, RZ ;  /* 0x0000000406207210 */ /* 0x000fe20007ffe1ff */
[----:B------:R-:W1:Y:S01]  /*02a0*/  LDC.64 R10, c[0x0][0x400] ;  /* 0x00010000ff0a7b82 */ /* 0x000e620000000a00 */
[----:B------:R-:W-:Y:S02]  /*02b0*/  SEL R7, R3, RZ, !P1 ;  /* 0x000000ff03077207 */ /* 0x000fe40004800000 */
[C---:B0-----:R-:W-:Y:S02]  /*02c0*/  ISETP.GE.AND P0, PT, R5.reuse, R32, PT ;  /* 0x000000200500720c */ /* 0x041fe40003f06270 */
[----:B------:R-:W-:Y:S02]  /*02d0*/  MOV R33, 0x7f800000 ;  /* 0x7f80000000217802 */ /* 0x000fe40000000f00 */
[----:B------:R-:W-:Y:S01]  /*02e0*/  ISETP.GT.U32.OR P0, PT, R5, 0x3f, P0 ;  /* 0x0000003f0500780c */ /* 0x000fe20000704470 */
[----:B------:R-:W0:-:S12]  /*02f0*/  LDC.64 R12, c[0x0][0x408] ;  /* 0x00010200ff0c7b82 */ /* 0x000e180000000a00 */
[----:B------:R-:W-:Y:S01]  /*0300*/  @!P0 IADD3 R9, PT, PT, R6, R5, RZ ;  /* 0x0000000506098210 */ /* 0x000fe20007ffe0ff */
[----:B------:R-:W2:Y:S03]  /*0310*/  @!P0 LDC.64 R16, c[0x0][0x3f8] ;  /* 0x0000fe00ff108b82 */ /* 0x000ea60000000a00 */
[----:B------:R-:W-:-:S04]  /*0320*/  @!P0 IADD3 R8, P2, PT, R9, R34, RZ ;  /* 0x0000002209088210 */ /* 0x000fc80007f5e0ff */
[----:B------:R-:W-:-:S03]  /*0330*/  @!P0 IADD3.X R9, PT, PT, RZ, R35, RZ, P2, !PT ;  /* 0x00000023ff098210 */ /* 0x000fc600017fe4ff */
[----:B-1----:R-:W-:-:S04]  /*0340*/  @!P0 IMAD.WIDE.U32 R8, R10, UR6, R8 ;  /* 0x000000060a088c25 */ /* 0x002fc8000f8e0008 */
[----:B------:R-:W-:Y:S02]  /*0350*/  @!P0 IMAD R9, R11, UR6, R9 ;  /* 0x000000060b098c24 */ /* 0x000fe4000f8e0209 */
[----:B0-----:R-:W-:-:S04]  /*0360*/  @!P0 IMAD.WIDE.U32 R8, R7, R12, R8 ;  /* 0x0000000c07088225 */ /* 0x001fc800078e0008 */
[----:B------:R-:W-:Y:S01]  /*0370*/  @!P0 IMAD R9, R7, R13, R9 ;  /* 0x0000000d07098224 */ /* 0x000fe200078e0209 */
[C---:B--2---:R-:W-:Y:S02]  /*0380*/  @!P0 LEA R16, P1, R8.reuse, R16, 0x2 ;  /* 0x0000001008108211 */ /* 0x044fe400078210ff */
[----:B------:R-:W-:Y:S02]  /*0390*/  SHF.R.U32.HI R45, RZ, 0x2, R5 ;  /* 0x00000002ff2d7819 */ /* 0x000fe40000011605 */
[----:B------:R-:W-:-:S05]  /*03a0*/  @!P0 LEA.HI.X R17, R8, R17, R9, 0x2, P1 ;  /* 0x0000001108118211 */ /* 0x000fca00008f1409 */
[----:B------:R0:W5:Y:S01]  /*03b0*/  @!P0 LDG.E R33, desc[UR4][R16.64] ;  /* 0x0000000410218981 */ /* 0x000162000c1e1900 */
[----:B------:R-:W-:Y:S01]  /*03c0*/  ISETP.GE.AND P0, PT, R45, R32, PT ;  /* 0x000000202d00720c */ /* 0x000fe20003f06270 */
[----:B------:R-:W-:Y:S01]  /*03d0*/  BSSY.RECONVERGENT B0, `(.L_x_57) ;  /* 0x000002b000007945 */ /* 0x000fe20003800200 */
[----:B------:R-:W-:Y:S02]  /*03e0*/  SHF.L.U32 R36, R5, 0x3, RZ ;  /* 0x0000000305247819 */ /* 0x000fe400000006ff */
[----:B------:R-:W-:Y:S02]  /*03f0*/  CS2R R8, SRZ ;  /* 0x0000000000087805 */ /* 0x000fe4000001ff00 */
[----:B------:R-:W-:Y:S02]  /*0400*/  CS2R R10, SRZ ;  /* 0x00000000000a7805 */ /* 0x000fe4000001ff00 */
[----:B------:R-:W-:Y:S02]  /*0410*/  CS2R R12, SRZ ;  /* 0x00000000000c7805 */ /* 0x000fe4000001ff00 */
[----:B------:R-:W-:-:S02]  /*0420*/  LOP3.LUT R36, R36, 0x18, RZ, 0xc0, !PT ;  /* 0x0000001824247812 */ /* 0x000fc400078ec0ff */
        /* <DEDUP_REMOVED lines=13> */
[----:B------:R-:W-:Y:S01]  /*0500*/  HFMA2 R37, -RZ, RZ, 0, 0 ;  /* 0x00000000ff257431 */ /* 0x000fe200000001ff */
[----:B------:R-:W1:Y:S01]  /*0510*/  LDCU.64 UR8, c[0x0][0x398] ;  /* 0x00007300ff0877ac */ /* 0x000e620008000a00 */
[----:B------:R-:W2:Y:S05]  /*0520*/  LDCU UR7, c[0x0][0x38c] ;  /* 0x00007180ff0777ac */ /* 0x000eaa0008000800 */
[----:B------:R-:W3:Y:S01]  /*0530*/  LDC.64 R40, c[0x0][0x3a8] ;  /* 0x0000ea00ff287b82 */ /* 0x000ee20000000a00 */
[----:B------:R-:W4:Y:S01]  /*0540*/  LDCU.64 UR10, c[0x0][0x380] ;  /* 0x00007000ff0a77ac */ /* 0x000f220008000a00 */
[----:B0-----:R-:W-:Y:S01]  /*0550*/  IMAD.WIDE.U32 R42, R38, UR6, R36 ;  /* 0x00000006262a7c25 */ /* 0x001fe2000f8e0024 */
[----:B------:R-:W-:-:S02]  /*0560*/  IADD3 R38, P1, PT, R45, R34, RZ ;  /* 0x000000222d267210 */ /* 0x000fc40007f3e0ff */
[----:B--2---:R-:W-:Y:S01]  /*0570*/  ISETP.GE.AND P2, PT, R44, UR7, PT ;  /* 0x000000072c007c0c */ /* 0x004fe2000bf46270 */
[----:B------:R-:W-:Y:S01]  /*0580*/  IMAD R43, R39, UR6, R43 ;  /* 0x00000006272b7c24 */ /* 0x000fe2000f8e022b */
[----:B------:R-:W-:Y:S02]  /*0590*/  IADD3.X R39, PT, PT, RZ, R35, RZ, P1, !PT ;  /* 0x00000023ff277210 */ /* 0x000fe40000ffe4ff */
[----:B------:R-:W-:Y:S01]  /*05a0*/  ISETP.GE.AND P1, PT, R36, UR7, PT ;  /* 0x0000000724007c0c */ /* 0x000fe2000bf26270 */
[----:B---3--:R-:W-:Y:S01]  /*05b0*/  IMAD.WIDE.U32 R42, R7, R40, R42 ;  /* 0x00000028072a7225 */ /* 0x008fe200078e002a */
[----:B------:R-:W-:-:S03]  /*05c0*/  ISETP.GE.AND P3, PT, R46, UR7, PT ;  /* 0x000000072e007c0c */ /* 0x000fc6000bf66270 */
[----:B------:R-:W-:-:S04]  /*05d0*/  IMAD.WIDE.U32 R38, R0, 0x40, R38 ;  /* 0x0000004000267825 */ /* 0x000fc800078e0026 */
[----:B------:R-:W-:Y:S02]  /*05e0*/  IMAD R43, R7, R41, R43 ;  /* 0x00000029072b7224 */ /* 0x000fe400078e022b */
        /* <DEDUP_REMOVED lines=9> */
.L_x_58:
[----:B------:R-:W-:Y:S05]  /*0680*/  BSYNC.RECONVERGENT B0 ;  /* 0x0000000000007941 */ /* 0x000fea0003800200 */
.L_x_57:
[----:B------:R-:W-:Y:S04]  /*0690*/  BSSY.RECONVERGENT B0, `(.L_x_59) ;  /* 0x000001b000007945 */ /* 0x000fe80003800200 */
[----:B------:R-:W-:Y:S05]  /*06a0*/  @P0 BRA `(.L_x_60) ;  /* 0x0000000000640947 */ /* 0x000fea0003800000 */
[----:B0-----:R-:W0:Y:S01]  /*06b0*/  LDC.64 R38, c[0x0][0x3c0] ;  /* 0x0000f000ff267b82 */ /* 0x001e220000000a00 */
[----:B------:R-:W-:Y:S01]  /*06c0*/  HFMA2 R43, -RZ, RZ, 0, 0 ;  /* 0x00000000ff2b7431 */ /* 0x000fe200000001ff */
[----:B------:R-:W1:Y:S01]  /*06d0*/  LDCU.128 UR8, c[0x0][0x3b0] ;  /* 0x00007600ff0877ac */ /* 0x000e620008000c00 */
[----:B------:R-:W-:Y:S02]  /*06e0*/  MOV R42, R36 ;  /* 0x00000024002a7202 */ /* 0x000fe40000000f00 */
[----:B------:R-:W-:Y:S01]  /*06f0*/  IADD3 R34, P0, PT, R45, R34, RZ ;  /* 0x000000222d227210 */ /* 0x000fe20007f1e0ff */
[----:B------:R-:W2:Y:S02]  /*0700*/  LDCU UR7, c[0x0][0x38c] ;  /* 0x00007180ff0777ac */ /* 0x000ea40008000800 */
[----:B------:R-:W3:Y:S01]  /*0710*/  LDC.64 R40, c[0x0][0x3c8] ;  /* 0x0000f200ff287b82 */ /* 0x000ee20000000a00 */
[----:B------:R-:W-:-:S03]  /*0720*/  IADD3.X R35, PT, PT, RZ, R35, RZ, P0, !PT ;  /* 0x00000023ff237210 */ /* 0x000fc600007fe4ff */
[----:B------:R-:W-:-:S04]  /*0730*/  IMAD.WIDE.U32 R34, R0, 0x40, R34 ;  /* 0x0000004000227825 */ /* 0x000fc800078e0022 */
[----:B-1----:R-:W-:Y:S02]  /*0740*/  IMAD R35, R35, UR10, RZ ;  /* 0x0000000a23237c24 */ /* 0x002fe4000f8e02ff */
[----:B0-----:R-:W-:Y:S01]  /*0750*/  IMAD.WIDE.U32 R42, R38, UR6, R42 ;  /* 0x00000006262a7c25 */ /* 0x001fe2000f8e002a */
[----:B--2---:R-:W-:Y:S02]  /*0760*/  ISETP.GE.AND P2, PT, R44, UR7, PT ;  /* 0x000000072c007c0c */ /* 0x004fe4000bf46270 */
[----:B------:R-:W-:Y:S01]  /*0770*/  ISETP.GE.AND P1, PT, R36, UR7, PT ;  /* 0x0000000724007c0c */ /* 0x000fe2000bf26270 */
[----:B------:R-:W-:Y:S01]  /*0780*/  IMAD R43, R39, UR6, R43 ;  /* 0x00000006272b7c24 */ /* 0x000fe2000f8e022b */
[----:B------:R-:W-:Y:S01]  /*0790*/  ISETP.GE.AND P3, PT, R46, UR7, PT ;  /* 0x000000072e007c0c */ /* 0x000fe2000bf66270 */
[----:B------:R-:W-:Y:S02]  /*07a0*/  IMAD R35, R34, UR11, R35 ;  /* 0x0000000b22237c24 */ /* 0x000fe4000f8e0223 */
[----:B---3--:R-:W-:-:S04]  /*07b0*/  IMAD.WIDE.U32 R42, R7, R40, R42 ;  /* 0x00000028072a7225 */ /* 0x008fc800078e002a */
[----:B------:R-:W-:Y:S02]  /*07c0*/  IMAD R43, R7, R41, R43 ;  /* 0x00000029072b7224 */ /* 0x000fe400078e022b */
[----:B------:R-:W-:-:S03]  /*07d0*/  IMAD.WIDE.U32 R42, R34, UR10, R42 ;  /* 0x0000000a222a7c25 */ /* 0x000fc6000f8e002a */
[----:B------:R-:W-:Y:S02]  /*07e0*/  LEA R34, P0, R42, UR8, 0x1 ;  /* 0x000000082a227c11 */ /* 0x000fe4000f8008ff */
[----:B------:R-:W-:-:S04]  /*07f0*/  IADD3 R35, PT, PT, R43, R35, RZ ;  /* 0x000000232b237210 */ /* 0x000fc80007ffe0ff */
[----:B------:R-:W-:-:S05]  /*0800*/  LEA.HI.X R35, R42, UR9, R35, 0x1, P0 ;  /* 0x000000092a237c11 */ /* 0x000fca00080f0c23 */
[----:B------:R1:W5:Y:S04]  /*0810*/  @!P1 LDG.E.128 R20, desc[UR4][R34.64] ;  /* 0x0000000422149981 */ /* 0x000368000c1e1d00 */
[----:B------:R1:W5:Y:S04]  /*0820*/  @!P2 LDG.E.128 R24, desc[UR4][R34.64+0x40] ;  /* 0x000040042218a981 */ /* 0x000368000c1e1d00 */
[----:B------:R1:W5:Y:S02]  /*0830*/  @!P3 LDG.E.128 R28, desc[UR4][R34.64+0x80] ;  /* 0x00008004221cb981 */ /* 0x000364000c1e1d00 */
.L_x_60:
[----:B------:R-:W-:Y:S05]  /*0840*/  BSYNC.RECONVERGENT B0 ;  /* 0x0000000000007941 */ /* 0x000fea0003800200 */
.L_x_59:
[----:B-1---5:R-:W-:Y:S01]  /*0850*/  HADD2.F32 R34, -RZ, R8.H1_H1 ;  /* 0x30000008ff227230 */ /* 0x022fe20000004100 */
[----:B------:R-:W-:Y:S01]  /*0860*/  ISETP.NE.AND P1, PT, R36, RZ, PT ;  /* 0x000000ff2400720c */ /* 0x000fe20003f25270 */
[----:B------:R-:W-:Y:S01]  /*0870*/  HADD2.F32 R37, -RZ, R20.H1_H1 ;  /* 0x30000014ff257230 */ /* 0x000fe20000004100 */
        /* <DEDUP_REMOVED lines=25> */
[----:B------:R-:W-:Y:S01]  /*0a10*/  HADD2.F32 R12, -RZ, R12.H1_H1 ;  /* 0x3000000cff0c7230 */ /* 0x000fe20000004100 */
[----:B------:R-:W-:Y:S01]  /*0a20*/  SHF.R.S32.HI R20, RZ, 0x1f, R2 ;  /* 0x0000001fff147819 */ /* 0x000fe20000011402 */
        /* <DEDUP_REMOVED lines=30> */
[----:B------:R-:W-:Y:S01]  /*0c10*/  IADD3 R15, PT, PT, R4, 0x3f, RZ ;  /* 0x0000003f040f7810 */ /* 0x000fe20007ffe0ff */
        /* <DEDUP_REMOVED lines=14> */
[----:B------:R-:W-:-:S03]  /*0d00*/  IMAD R14, R2, 0x60, RZ ;  /* 0x00000060020e7824 */ /* 0x000fc600078e02ff */
[----:B------:R-:W-:Y:S01]  /*0d10*/  FFMA.FTZ R19, R19, R10, R8 ;  /* 0x0000000a13137223 */ /* 0x000fe20000010008 */
[----:B------:R-:W-:-:S04]  /*0d20*/  SHF.R.S32.HI R10, RZ, 0x1f, R15 ;  /* 0x0000001fff0a7819 */ /* 0x000fc8000001140f */
[----:B------:R-:W0:Y:S01]  /*0d30*/  SHFL.BFLY PT, R8, R19, 0x2, 0x1f ;  /* 0x0c401f0013087f89 */ /* 0x000e2200000e0000 */
[----:B------:R-:W-:-:S04]  /*0d40*/  LEA.HI R10, R10, R15, RZ, 0x6 ;  /* 0x0000000f0a0a7211 */ /* 0x000fc800078f30ff */
[----:B------:R-:W-:-:S04]  /*0d50*/  LOP3.LUT R10, R10, 0xffffffc0, RZ, 0xc0, !PT ;  /* 0xffffffc00a0a7812 */ /* 0x000fc800078ec0ff */
[----:B------:R-:W-:Y:S02]  /*0d60*/  IADD3 R12, PT, PT, R6, R15, -R10 ;  /* 0x0000000f060c7210 */ /* 0x000fe40007ffe80a */
[----:B------:R-:W1:Y:S02]  /*0d70*/  LDC.64 R10, c[0x0][0x440] ;  /* 0x00011000ff0a7b82 */ /* 0x000e640000000a00 */
[----:B------:R-:W-:Y:S01]  /*0d80*/  IADD3 R12, PT, PT, R15, -R12, RZ ;  /* 0x8000000c0f0c7210 */ /* 0x000fe20007ffe0ff */
[----:B------:R-:W-:-:S03]  /*0d90*/  IMAD R15, R0, 0x600, R5 ;  /* 0x00000600000f7824 */ /* 0x000fc600078e0205 */
[----:B------:R-:W-:Y:S02]  /*0da0*/  ISETP.GE.AND P0, PT, R5, R12, PT ;  /* 0x0000000c0500720c */ /* 0x000fe40003f06270 */
[----:B------:R-:W-:Y:S02]  /*0db0*/  LEA R12, P2, R15, R14, 0x2 ;  /* 0x0000000e0f0c7211 */ /* 0x000fe400078410ff */
[----:B------:R-:W-:Y:S01]  /*0dc0*/  ISETP.GT.U32.OR P0, PT, R5, 0x3f, P0 ;  /* 0x0000003f0500780c */ /* 0x000fe20000704470 */
[----:B0-----:R-:W-:Y:S02]  /*0dd0*/  FADD.FTZ R4, R19, R8 ;  /* 0x0000000813047221 */ /* 0x001fe40000010000 */
[----:B------:R-:W0:Y:S03]  /*0de0*/  LDC.64 R8, c[0x0][0x448] ;  /* 0x00011200ff087b82 */ /* 0x000e260000000a00 */
[----:B------:R-:W2:Y:S02]  /*0df0*/  SHFL.BFLY PT, R13, R4, 0x1, 0x1f ;  /* 0x0c201f00040d7f89 */ /* 0x000ea400000e0000 */
[----:B--2---:R-:W-:Y:S01]  /*0e00*/  FADD.FTZ R4, R4, R13 ;  /* 0x0000000d04047221 */ /* 0x004fe20000010000 */
[----:B------:R-:W-:Y:S01]  /*0e10*/  LEA.HI.X.SX32 R13, R14, RZ, 0x1, P2 ;  /* 0x000000ff0e0d7211 */ /* 0x000fe200010f0eff */
[----:B------:R-:W-:Y:S06]  /*0e20*/  @P1 BRA `(.L_x_62) ;  /* 0x00000000003c1947 */ /* 0x000fec0003800000 */
[----:B------:R-:W2:Y:S01]  /*0e30*/  LDC.64 R16, c[0x0][0x3e8] ;  /* 0x0000fa00ff107b82 */ /* 0x000ea20000000a00 */
[----:B------:R-:W-:Y:S01]  /*0e40*/  IADD3 R15, PT, PT, R6, R45, RZ ;  /* 0x0000002d060f7210 */ /* 0x000fe20007ffe0ff */
[----:B------:R-:W3:Y:S03]  /*0e50*/  LDCU.64 UR8, c[0x0][0x3f0] ;  /* 0x00007e00ff0877ac */ /* 0x000ee60008000a00 */
[----:B------:R-:W-:Y:S01]  /*0e60*/  IADD3 R14, P1, PT, R15, R2, RZ ;  /* 0x000000020f0e7210 */ /* 0x000fe20007f3e0ff */
[----:B------:R-:W4:Y:S03]  /*0e70*/  LDCU.64 UR10, c[0x0][0x3d0] ;  /* 0x00007a00ff0a77ac */ /* 0x000f260008000a00 */
[----:B------:R-:W-:Y:S02]  /*0e80*/  IADD3.X R15, PT, PT, RZ, R20, RZ, P1, !PT ;  /* 0x00000014ff0f7210 */ /* 0x000fe40000ffe4ff */
[----:B------:R-:W-:Y:S01]  /*0e90*/  ISETP.GE.AND P1, PT, R45, R32, PT ;  /* 0x000000202d00720c */ /* 0x000fe20003f26270 */
[----:B--2---:R-:W-:-:S04]  /*0ea0*/  IMAD.WIDE.U32 R14, R16, UR6, R14 ;  /* 0x00000006100e7c25 */ /* 0x004fc8000f8e000e */
[----:B------:R-:W-:Y:S02]  /*0eb0*/  IMAD R15, R17, UR6, R15 ;  /* 0x00000006110f7c24 */ /* 0x000fe4000f8e020f */
[----:B---3--:R-:W-:-:S04]  /*0ec0*/  IMAD.WIDE.U32 R14, R7, UR8, R14 ;  /* 0x00000008070e7c25 */ /* 0x008fc8000f8e000e */
[----:B------:R-:W-:Y:S01]  /*0ed0*/  IMAD R15, R7, UR9, R15 ;  /* 0x00000009070f7c24 */ /* 0x000fe2000f8e020f */
[----:B----4-:R-:W-:-:S04]  /*0ee0*/  LEA R16, P2, R14, UR10, 0x2 ;  /* 0x0000000a0e107c11 */ /* 0x010fc8000f8410ff */
[----:B------:R-:W-:Y:S02]  /*0ef0*/  LEA.HI.X R17, R14, UR11, R15, 0x2, P2 ;  /* 0x0000000b0e117c11 */ /* 0x000fe400090f140f */
[----:B------:R-:W-:-:S05]  /*0f00*/  FSEL R15, R4, RZ, !P1 ;  /* 0x000000ff040f7208 */ /* 0x000fca0004800000 */
[----:B------:R2:W-:Y:S02]  /*0f10*/  STG.E desc[UR4][R16.64], R15 ;  /* 0x0000000f10007986 */ /* 0x0005e4000c101904 */
.L_x_62:
[----:B------:R-:W-:Y:S05]  /*0f20*/  BSYNC.RECONVERGENT B0 ;  /* 0x0000000000007941 */ /* 0x000fea0003800200 */
.L_x_61:
[----:B------:R-:W-:Y:S04]  /*0f30*/  BSSY.RECONVERGENT B0, `(.L_x_63) ;  /* 0x0000012000007945 */ /* 0x000fe80003800200 */
[----:B------:R-:W-:Y:S05]  /*0f40*/  @P0 BRA `(.L_x_64) ;  /* 0x0000000000400947 */ /* 0x000fea0003800000 */
[----:B--2---:R-:W2:Y:S01]  /*0f50*/  LDC.64 R16, c[0x0][0x418] ;  /* 0x00010600ff107b82 */ /* 0x004ea20000000a00 */
[----:B------:R-:W-:Y:S01]  /*0f60*/  IADD3 R15, PT, PT, R6, R5, RZ ;  /* 0x00000005060f7210 */ /* 0x000fe20007ffe0ff */
[----:B------:R-:W3:Y:S03]  /*0f70*/  LDCU.64 UR8, c[0x0][0x420] ;  /* 0x00008400ff0877ac */ /* 0x000ee60008000a00 */
[----:B------:R-:W-:Y:S01]  /*0f80*/  IADD3 R14, P0, PT, R15, R2, RZ ;  /* 0x000000020f0e7210 */ /* 0x000fe20007f1e0ff */
[C---:B------:R-:W-:Y:S02]  /*0f90*/  FMUL.FTZ R2, R33.reuse, 1.4426950216293334961 ;  /* 0x3fb8aa3b21027820 */ /* 0x040fe40000410000 */
[----:B------:R-:W4:Y:S01]  /*0fa0*/  LDC.64 R18, c[0x0][0x410] ;  /* 0x00010400ff127b82 */ /* 0x000f220000000a00 */
[----:B------:R-:W-:Y:S02]  /*0fb0*/  IADD3.X R15, PT, PT, RZ, R20, RZ, P0, !PT ;  /* 0x00000014ff0f7210 */ /* 0x000fe400007fe4ff */
[----:B------:R-:W-:Y:S01]  /*0fc0*/  FSETP.NEU.FTZ.AND P0, PT, R33, -INF , PT ;  /* 0xff8000002100780b */ /* 0x000fe20003f1d000 */
[----:B--2---:R-:W-:-:S04]  /*0fd0*/  IMAD.WIDE.U32 R14, R16, UR6, R14 ;  /* 0x00000006100e7c25 */ /* 0x004fc8000f8e000e */
[----:B------:R-:W-:Y:S02]  /*0fe0*/  IMAD R15, R17, UR6, R15 ;  /* 0x00000006110f7c24 */ /* 0x000fe4000f8e020f */
[----:B---3--:R-:W-:-:S04]  /*0ff0*/  IMAD.WIDE.U32 R14, R7, UR8, R14 ;  /* 0x00000008070e7c25 */ /* 0x008fc8000f8e000e */
[----:B------:R-:W-:Y:S01]  /*1000*/  IMAD R4, R7, UR9, R15 ;  /* 0x0000000907047c24 */ /* 0x000fe2000f8e020f */
[----:B----4-:R-:W-:Y:S02]  /*1010*/  LEA R16, P1, R14, R18, 0x2 ;  /* 0x000000120e107211 */ /* 0x010fe400078210ff */
[----:B------:R-:W-:Y:S02]  /*1020*/  FSEL R15, R2, RZ, P0 ;  /* 0x000000ff020f7208 */ /* 0x000fe40000000000 */
[----:B------:R-:W-:-:S05]  /*1030*/  LEA.HI.X R17, R14, R19, R4, 0x2, P1 ;  /* 0x000000130e117211 */ /* 0x000fca00008f1404 */
[----:B------:R3:W-:Y:S04]  /*1040*/  STG.E desc[UR4][R16.64], R15 ;  /* 0x0000000f10007986 */ /* 0x0007e8000c101904 */
.L_x_64:
[----:B------:R-:W-:Y:S05]  /*1050*/  BSYNC.RECONVERGENT B0 ;  /* 0x0000000000007941 */ /* 0x000fea0003800200 */
.L_x_63:
[----:B------:R-:W4:Y:S01]  /*1060*/  LDCU.64 UR10, c[0x0][0x458] ;  /* 0x00008b00ff0a77ac */ /* 0x000f220008000a00 */
[----:B-1----:R-:W-:Y:S01]  /*1070*/  IMAD.WIDE.U32 R12, R10, UR6, R12 ;  /* 0x000000060a0c7c25 */ /* 0x002fe2000f8e000c */
[----:B------:R-:W1:Y:S03]  /*1080*/  LDCU.64 UR8, c[0x0][0x428] ;  /* 0x00008500ff0877ac */ /* 0x000e660008000a00 */
[----:B------:R-:W-:Y:S02]  /*1090*/  IMAD R13, R11, UR6, R13 ;  /* 0x000000060b0d7c24 */ /* 0x000fe4000f8e020d */
[----:B0-----:R-:W-:-:S04]  /*10a0*/  IMAD.WIDE.U32 R10, R7, R8, R12 ;  /* 0x00000008070a7225 */ /* 0x001fc800078e000c */
[----:B------:R-:W-:Y:S01]  /*10b0*/  IMAD R9, R7, R9, R11 ;  /* 0x0000000907097224 */ /* 0x000fe200078e020b */
[----:B----4-:R-:W-:-:S04]  /*10c0*/  ISETP.NE.U32.AND P0, PT, RZ, UR10, PT ;  /* 0x0000000aff007c0c */ /* 0x010fc8000bf05070 */
[----:B------:R-:W-:Y:S02]  /*10d0*/  ISETP.NE.AND.EX P0, PT, RZ, UR11, PT, P0 ;  /* 0x0000000bff007c0c */ /* 0x000fe4000bf05300 */
[C---:B-1----:R-:W-:Y:S02]  /*10e0*/  LEA R6, P1, R10.reuse, UR8, 0x2 ;  /* 0x000000080a067c11 */ /* 0x042fe4000f8210ff */
        /* <DEDUP_REMOVED lines=9> */
[----:B0-----:R-:W0:Y:S01]  /*1180*/  LDC R7, c[0x0][0x390] ;  /* 0x0000e400ff077b82 */ /* 0x001e220000000800 */
[----:B------:R-:W1:Y:S07]  /*1190*/  LDCU UR7, c[0x0][0x450] ;  /* 0x00008a00ff0777ac */ /* 0x000e6e0008000800 */
[----:B------:R-:W4:Y:S01]  /*11a0*/  LDC.64 R4, c[0x0][0x458] ;  /* 0x00011600ff047b82 */ /* 0x000f220000000a00 */
[----:B-1----:R-:W-:-:S04]  /*11b0*/  IMAD R0, R0, UR7, R3 ;  /* 0x0000000700007c24 */ /* 0x002fc8000f8e0203 */
[----:B0-----:R-:W-:-:S04]  /*11c0*/  IMAD R3, R0, R7, UR6 ;  /* 0x0000000600037e24 */ /* 0x001fc8000f8e0207 */
[----:B----4-:R-:W-:-:S05]  /*11d0*/  IMAD.WIDE R2, R3, 0x4, R4 ;  /* 0x0000000403027825 */ /* 0x010fca00078e0204 */
[----:B------:R-:W-:Y:S01]  /*11e0*/  STG.E desc[UR4][R2.64], RZ ;  /* 0x000000ff02007986 */ /* 0x000fe2000c101904 */
[----:B------:R-:W-:Y:S05]  /*11f0*/  EXIT ;  /* 0x000000000000794d */ /* 0x000fea0003800000 */
.L_x_65:
        /* <DEDUP_REMOVED lines=16> */
.L_x_93:


//--------------------- .nv.shared._ZN7cutlass13device_kernelIN5flash11enable_sm90INS1_16FlashAttnBwdSm90INS1_25CollectiveMainloopBwdSm90ILi2ELi2ELi2EN4cute5tupleIJNS5_1CILi1EEES8_S8_EEENS6_IJNS7_ILi64EEENS7_ILi128EEENS7_ILi96EEEEEENS_6half_tEfNS_4arch4Sm90ELb0ELb0ELb0ELb0ELb0ELb1ELb0ELb0ELi2ELi1ELi2ELi1ELb1EEENS1_21CollectiveEpilogueBwdISD_SE_SG_Li256ELb0ELb0ELi1EEENS1_19SingleTileSchedulerILb0ELb0ELb0ELi128EEEEEEEEEvNT_6ParamsE --------------------------
	.section	.nv.shared._ZN7cutlass13device_kernelIN5flash11enable_sm90INS1_16FlashAttnBwdSm90INS1_25CollectiveMainloopBwdSm90ILi2ELi2ELi2EN4cute5tupleIJNS5_1CILi1EEES8_S8_EEENS6_IJNS7_ILi64EEENS7_ILi128EEENS7_ILi96EEEEEENS_6half_tEfNS_4arch4Sm90ELb0ELb0ELb0ELb0ELb0ELb1ELb0ELb0ELi2ELi1ELi2ELi1ELb1EEENS1_21CollectiveEpilogueBwdISD_SE_SG_Li256ELb0ELb0ELi1EEENS1_19SingleTileSchedulerILb0ELb0ELb0ELi128EEEEEEEEEvNT_6ParamsE,"aw",@nobits
	.sectionflags	@""
	.align	16
	.zero		1024


//--------------------- .nv.shared.reserved.0     --------------------------
	.section	.nv.shared.reserved.0,"aw",@nobits
	.weak		__nv_reservedSMEM_offset_0_alias
	.size		__nv_reservedSMEM_offset_0_alias, 0, 64
	.other		__nv_reservedSMEM_offset_0_alias,@"STO_CUDA_RESERVED_SHARED STV_DEFAULT"
__nv_reservedSMEM_offset_0_alias:
	.zero		0
	.zero		64


//--------------------- .nv.global                --------------------------
	.section	.nv.global,"aw",@nobits
.nv.global:
	.type		_ZN65_INTERNAL_267d4f41_29_flash_bwd_hdim96_fp16_sm90_cu_f3e6f9ee_28514cute1_E,@object
	.size		_ZN65_INTERNAL_267d4f41_29_flash_bwd_hdim96_fp16_sm90_cu_f3e6f9ee_28514cute1_E,(_ZN65_INTERNAL_267d4f41_29_flash_bwd_hdim96_fp16_sm90_cu_f3e6f9ee_28514cuda3std3__45__cpo6cbeginE - _ZN65_INTERNAL_267d4f41_29_flash_bwd_hdim96_fp16_sm90_cu_f3e6f9ee_28514cute1_E)
_ZN65_INTERNAL_267d4f41_29_flash_bwd_hdim96_fp16_sm90_cu_f3e6f9ee_28514cute1_E:
	.zero		1
	.type		_ZN65_INTERNAL_267d4f41_29_flash_bwd_hdim96_fp16_sm90_cu_f3e6f9ee_28514cuda3std3__45__cpo6cbeginE,@object
	.size		_ZN65_INTERNAL_267d4f41_29_flash_bwd_hdim96_fp16_sm90_cu_f3e6f9ee_28514cuda3std3__45__cpo6cbeginE,(_ZN65_INTERNAL_267d4f41_29_flash_bwd_hdim96_fp16_sm90_cu_f3e6f9ee_28514cuda3std3__48in_placeE - _ZN65_INTERNAL_267d4f41_29_flash_bwd_hdim96_fp16_sm90_cu_f3e6f9ee_28514cuda3std3__45__cpo6cbeginE)
_ZN65_INTERNAL_267d4f41_29_flash_bwd_hdim96_fp16_sm90_cu_f3e6f9ee_28514cuda3std3__45__cpo6cbeginE:
	.zero		1
	.type		_ZN65_INTERNAL_267d4f41_29_flash_bwd_hdim96_fp16_sm90_cu_f3e6f9ee_28514cuda3std3__48in_placeE,@object
	.size		_ZN65_INTERNAL_267d4f41_29_flash_bwd_hdim96_fp16_sm90_cu_f3e6f9ee_28514cuda3std3__48in_placeE,(_ZN65_INTERNAL_267d4f41_29_flash_bwd_hdim96_fp16_sm90_cu_f3e6f9ee_28514cuda3std6ranges3__45__cpo9iter_moveE - _ZN65_INTERNAL_267d4f41_29_flash_bwd_hdim96_fp16_sm90_cu_f3e6f9ee_28514cuda3std3__48in_placeE)
_ZN65_INTERNAL_267d4f41_29_flash_bwd_hdim96_fp16_sm90_cu_f3e6f9ee_28514cuda3std3__48in_placeE:
	.zero		1
	.type		_ZN65_INTERNAL_267d4f41_29_flash_bwd_hdim96_fp16_sm90_cu_f3e6f9ee_28514cuda3std6ranges3__45__cpo9iter_moveE,@object
	.size		_ZN65_INTERNAL_267d4f41_29_flash_bwd_hdim96_fp16_sm90_cu_f3e6f9ee_28514cuda3std6ranges3__45__cpo9iter_moveE,(_ZN65_INTERNAL_267d4f41_29_flash_bwd_hdim96_fp16_sm90_cu_f3e6f9ee_28514cuda3std3__45__cpo5beginE - _ZN65_INTERNAL_267d4f41_29_flash_bwd_hdim96_fp16_sm90_cu_f3e6f9ee_28514cuda3std6ranges3__45__cpo9iter_moveE)
_ZN65_INTERNAL_267d4f41_29_flash_bwd_hdim96_fp16_sm90_cu_f3e6f9ee_28514cuda3std6ranges3__45__cpo9iter_moveE:
	.zero		1
	.type		_ZN65_INTERNAL_267d4f41_29_flash_bwd_hdim96_fp16_sm90_cu_f3e6f9ee_28514cuda3std3__45__cpo5beginE,@object
	.size		_ZN65_INTERNAL_267d4f41_29_flash_bwd_hdim96_fp16_sm90_cu_f3e6f9ee_28514cuda3std3__45__cpo5beginE,(_ZN65_INTERNAL_267d4f41_29_flash_bwd_hdim96_fp16_sm90_cu_f3e6f9ee_28514cuda3std3__467_GLOBAL__N__267d4f41_29_flash_bwd_hdim96_fp16_sm90_cu_f3e6f9ee_28516ignoreE - _ZN65_INTERNAL_267d4f41_29_flash_bwd_hdim96_fp16_sm90_cu_f3e6f9ee_28514cuda3std3__45__cpo5beginE)
_ZN65_INTERNAL_267d4f41_29_flash_bwd_hdim96_fp16_sm90_cu_f3e6f9ee_28514cuda3std3__45__cpo5beginE:
	.zero		1
	.type		_ZN65_INTERNAL_267d4f41_29_flash_bwd_hdim96_fp16_sm90_cu_f3e6f9ee_28514cuda3std3__467_GLOBAL__N__267d4f41_29_flash_bwd_hdim96_fp16_sm90_cu_f3e6f9ee_28516ignoreE,@object
	.size		_ZN65_INTERNAL_267d4f41_29_flash_bwd_hdim96_fp16_sm90_cu_f3e6f9ee_28514cuda3std3__467_GLOBAL__N__267d4f41_29_flash_bwd_hdim96_fp16_sm90_cu_f3e6f9ee_28516ignoreE,(_ZN65_INTERNAL_267d4f41_29_flash_bwd_hdim96_fp16_sm90_cu_f3e6f9ee_28514cute7productE - _ZN65_INTERNAL_267d4f41_29_flash_bwd_hdim96_fp16_sm90_cu_f3e6f9ee_28514cuda3std3__467_GLOBAL__N__267d4f41_29_flash_bwd_hdim96_fp16_sm90_cu_f3e6f9ee_28516ignoreE)
_ZN65_INTERNAL_267d4f41_29_flash_bwd_hdim96_fp16_sm90_cu_f3e6f9ee_28514cuda3std3__467_GLOBAL__N__267d4f41_29_flash_bwd_hdim96_fp16_sm90_cu_f3e6f9ee_28516ignoreE:
	.zero		1
	.type		_ZN65_INTERNAL_267d4f41_29_flash_bwd_hdim96_fp16_sm90_cu_f3e6f9ee_28514cute7productE,@object
	.size		_ZN65_INTERNAL_267d4f41_29_flash_bwd_hdim96_fp16_sm90_cu_f3e6f9ee_28514cute7productE,(_ZN65_INTERNAL_267d4f41_29_flash_bwd_hdim96_fp16_sm90_cu_f3e6f9ee_28514cuda3std3__45__cpo3endE - _ZN65_INTERNAL_267d4f41_29_flash_bwd_hdim96_fp16_sm90_cu_f3e6f9ee_28514cute7productE)
_ZN65_INTERNAL_267d4f41_29_flash_bwd_hdim96_fp16_sm90_cu_f3e6f9ee_28514cute7productE:
	.zero		1
	.type		_ZN65_INTERNAL_267d4f41_29_flash_bwd_hdim96_fp16_sm90_cu_f3e6f9ee_28514cuda3std3__45__cpo3endE,@object
	.size		_ZN65_INTERNAL_267d4f41_29_flash_bwd_hdim96_fp16_sm90_cu_f3e6f9ee_28514cuda3std3__45__cpo3endE,(_ZN65_INTERNAL_267d4f41_29_flash_bwd_hdim96_fp16_sm90_cu_f3e6f9ee_28514cuda3std3__419piecewise_constructE - _ZN65_INTERNAL_267d4f41_29_flash_bwd_hdim96_fp16_sm90_cu_f3e6f9ee_28514cuda3std3__45__cpo3endE)
_ZN65_INTERNAL_267d4f41_29_flash_bwd_hdim96_fp16_sm90_cu_f3e6f9ee_28514cuda3std3__45__cpo3endE:
	.zero		1
	.type		_ZN65_INTERNAL_267d4f41_29_flash_bwd_hdim96_fp16_sm90_cu_f3e6f9ee_28514cuda3std3__419piecewise_constructE,@object
	.size		_ZN65_INTERNAL_267d4f41_29_flash_bwd_hdim96_fp16_sm90_cu_f3e6f9ee_28514cuda3std3__419piecewise_constructE,(_ZN65_INTERNAL_267d4f41_29_flash_bwd_hdim96_fp16_sm90_cu_f3e6f9ee_28514cuda3std3__45__cpo4cendE - _ZN65_INTERNAL_267d4f41_29_flash_bwd_hdim96_fp16_sm90_cu_f3e6f9ee_28514cuda3std3__419piecewise_constructE)
_ZN65_INTERNAL_267d4f41_29_flash_bwd_hdim96_fp16_sm90_cu_f3e6f9ee_28514cuda3std3__419piecewise_constructE:
	.zero		1
	.type		_ZN65_INTERNAL_267d4f41_29_flash_bwd_hdim96_fp16_sm90_cu_f3e6f9ee_28514cuda3std3__45__cpo4cendE,@object
	.size		_ZN65_INTERNAL_267d4f41_29_flash_bwd_hdim96_fp16_sm90_cu_f3e6f9ee_28514cuda3std3__45__cpo4cendE,(_ZN65_INTERNAL_267d4f41_29_flash_bwd_hdim96_fp16_sm90_cu_f3e6f9ee_28514cuda3std6ranges3__45__cpo4swapE - _ZN65_INTERNAL_267d4f41_29_flash_bwd_hdim96_fp16_sm90_cu_f3e6f9ee_28514cuda3std3__45__cpo4cendE)
_ZN65_INTERNAL_267d4f41_29_flash_bwd_hdim96_fp16_sm90_cu_f3e6f9ee_28514cuda3std3__45__cpo4cendE:
	.zero		1
	.type		_ZN65_INTERNAL_267d4f41_29_flash_bwd_hdim96_fp16_sm90_cu_f3e6f9ee_28514cuda3std6ranges3__45__cpo4swapE,@object
	.size		_ZN65_INTERNAL_267d4f41_29_flash_bwd_hdim96_fp16_sm90_cu_f3e6f9ee_28514cuda3std6ranges3__45__cpo4swapE,(.L_7 - _ZN65_INTERNAL_267d4f41_29_flash_bwd_hdim96_fp16_sm90_cu_f3e6f9ee_28514cuda3std6ranges3__45__cpo4swapE)
_ZN65_INTERNAL_267d4f41_29_flash_bwd_hdim96_fp16_sm90_cu_f3e6f9ee_28514cuda3std6ranges3__45__cpo4swapE:
	.zero		1
.L_7:


//--------------------- .nv.shared._ZN7cutlass13device_kernelIN5flash11enable_sm90INS1_16FlashAttnBwdSm90INS1_25CollectiveMainloopBwdSm90ILi2ELi2ELi2EN4cute5tupleIJNS5_1CILi1EEES8_S8_EEENS6_IJNS7_ILi64EEENS7_ILi128EEENS7_ILi96EEEEEENS_6half_tEfNS_4arch4Sm90ELb0ELb0ELb0ELb0ELb1ELb1ELb0ELb0ELi2ELi1ELi2ELi1ELb1EEENS1_21CollectiveEpilogueBwdISD_SE_SG_Li256ELb0ELb0ELi1EEENS1_19SingleTileSchedulerILb0ELb0ELb0ELi128EEEEEEEEEvNT_6ParamsE --------------------------
	.section	.nv.shared._ZN7cutlass13device_kernelIN5flash11enable_sm90INS1_16FlashAttnBwdSm90INS1_25CollectiveMainloopBwdSm90ILi2ELi2ELi2EN4cute5tupleIJNS5_1CILi1EEES8_S8_EEENS6_IJNS7_ILi64EEENS7_ILi128EEENS7_ILi96EEEEEENS_6half_tEfNS_4arch4Sm90ELb0ELb0ELb0ELb0ELb1ELb1ELb0ELb0ELi2ELi1ELi2ELi1ELb1EEENS1_21CollectiveEpilogueBwdISD_SE_SG_Li256ELb0ELb0ELi1EEENS1_19SingleTileSchedulerILb0ELb0ELb0ELi128EEEEEEEEEvNT_6ParamsE,"aw",@nobits
	.sectionflags	@""
	.align	16
	.zero		1024


//--------------------- .nv.shared._ZN7cutlass13device_kernelIN5flash11enable_sm90INS1_16FlashAttnBwdSm90INS1_25CollectiveMainloopBwdSm90ILi2ELi2ELi2EN4cute5tupleIJNS5_1CILi1EEES8_S8_EEENS6_IJNS7_ILi64EEENS7_ILi128EEENS7_ILi96EEEEEENS_6half_tEfNS_4arch4Sm90ELb0ELb0ELb0ELb0ELb0ELb1ELb0ELb0ELi2ELi1ELi2ELi1ELb1EEENS1_24CollectiveEpilogueBwdGQAISD_fSG_Li256ELb0ELb0EEENS1_19SingleTileSchedulerILb0ELb0ELb0ELi128EEEEEEEEEvNT_6ParamsE --------------------------
	.section	.nv.shared._ZN7cutlass13device_kernelIN5flash11enable_sm90INS1_16FlashAttnBwdSm90INS1_25CollectiveMainloopBwdSm90ILi2ELi2ELi2EN4cute5tupleIJNS5_1CILi1EEES8_S8_EEENS6_IJNS7_ILi64EEENS7_ILi128EEENS7_ILi96EEEEEENS_6half_tEfNS_4arch4Sm90ELb0ELb0ELb0ELb0ELb0ELb1ELb0ELb0ELi2ELi1ELi2ELi1ELb1EEENS1_24CollectiveEpilogueBwdGQAISD_fSG_Li256ELb0ELb0EEENS1_19SingleTileSchedulerILb0ELb0ELb0ELi128EEEEEEEEEvNT_6ParamsE,"aw",@nobits
	.sectionflags	@""
	.align	16
	.zero		1024


//--------------------- .nv.shared._ZN7cutlass13device_kernelIN5flash11enable_sm90INS1_16FlashAttnBwdSm90INS1_25CollectiveMainloopBwdSm90ILi2ELi2ELi2EN4cute5tupleIJNS5_1CILi1EEES8_S8_EEENS6_IJNS7_ILi64EEENS7_ILi128EEENS7_ILi96EEEEEENS_6half_tEfNS_4arch4Sm90ELb0ELb0ELb0ELb0ELb1ELb1ELb0ELb0ELi2ELi1ELi2ELi1ELb1EEENS1_24CollectiveEpilogueBwdGQAISD_fSG_Li256ELb0ELb1EEENS1_19SingleTileSchedulerILb0ELb0ELb0ELi128EEEEEEEEEvNT_6ParamsE --------------------------
	.section	.nv.shared._ZN7cutlass13device_kernelIN5flash11enable_sm90INS1_16FlashAttnBwdSm90INS1_25CollectiveMainloopBwdSm90ILi2ELi2ELi2EN4cute5tupleIJNS5_1CILi1EEES8_S8_EEENS6_IJNS7_ILi64EEENS7_ILi128EEENS7_ILi96EEEEEENS_6half_tEfNS_4arch4Sm90ELb0ELb0ELb0ELb0ELb1ELb1ELb0ELb0ELi2ELi1ELi2ELi1ELb1EEENS1_24CollectiveEpilogueBwdGQAISD_fSG_Li256ELb0ELb1EEENS1_19SingleTileSchedulerILb0ELb0ELb0ELi128EEEEEEEEEvNT_6ParamsE,"aw",@nobits
	.sectionflags	@""
	.align	16
	.zero		1024


//--------------------- .nv.shared._ZN7cutlass13device_kernelIN5flash11enable_sm90INS1_16FlashAttnBwdSm90INS1_25CollectiveMainloopBwdSm90ILi2ELi2ELi2EN4cute5tupleIJNS5_1CILi1EEES8_S8_EEENS6_IJNS7_ILi64EEENS7_ILi128EEENS7_ILi96EEEEEENS_6half_tEfNS_4arch4Sm90ELb0ELb0ELb0ELb1ELb0ELb1ELb0ELb0ELi2ELi1ELi2ELi1ELb1EEENS1_21CollectiveEpilogueBwdISD_SE_SG_Li256ELb1ELb0ELi1EEENS1_19SingleTileSchedulerILb1ELb0ELb0ELi128EEEEEEEEEvNT_6ParamsE --------------------------
	.section	.nv.shared._ZN7cutlass13device_kernelIN5flash11enable_sm90INS1_16FlashAttnBwdSm90INS1_25CollectiveMainloopBwdSm90ILi2ELi2ELi2EN4cute5tupleIJNS5_1CILi1EEES8_S8_EEENS6_IJNS7_ILi64EEENS7_ILi128EEENS7_ILi96EEEEEENS_6half_tEfNS_4arch4Sm90ELb0ELb0ELb0ELb1ELb0ELb1ELb0ELb0ELi2ELi1ELi2ELi1ELb1EEENS1_21CollectiveEpilogueBwdISD_SE_SG_Li256ELb1ELb0ELi1EEENS1_19SingleTileSchedulerILb1ELb0ELb0ELi128EEEEEEEEEvNT_6ParamsE,"aw",@nobits
	.sectionflags	@""
	.align	16
	.zero		1024


//--------------------- .nv.shared._ZN7cutlass13device_kernelIN5flash11enable_sm90INS1_16FlashAttnBwdSm90INS1_25CollectiveMainloopBwdSm90ILi2ELi2ELi2EN4cute5tupleIJNS5_1CILi1EEES8_S8_EEENS6_IJNS7_ILi64EEENS7_ILi128EEENS7_ILi96EEEEEENS_6half_tEfNS_4arch4Sm90ELb0ELb0ELb0ELb1ELb1ELb1ELb0ELb0ELi2ELi1ELi2ELi1ELb1EEENS1_21CollectiveEpilogueBwdISD_SE_SG_Li256ELb1ELb0ELi1EEENS1_19SingleTileSchedulerILb1ELb0ELb0ELi128EEEEEEEEEvNT_6ParamsE --------------------------
	.section	.nv.shared._ZN7cutlass13device_kernelIN5flash11enable_sm90INS1_16FlashAttnBwdSm90INS1_25CollectiveMainloopBwdSm90ILi2ELi2ELi2EN4cute5tupleIJNS5_1CILi1EEES8_S8_EEENS6_IJNS7_ILi64EEENS7_ILi128EEENS7_ILi96EEEEEENS_6half_tEfNS_4arch4Sm90ELb0ELb0ELb0ELb1ELb1ELb1ELb0ELb0ELi2ELi1ELi2ELi1ELb1EEENS1_21CollectiveEpilogueBwdISD_SE_SG_Li256ELb1ELb0ELi1EEENS1_19SingleTileSchedulerILb1ELb0ELb0ELi128EEEEEEEEEvNT_6ParamsE,"aw",@nobits
	.sectionflags	@""
	.align	16
	.zero		1024


//--------------------- .nv.shared._ZN7cutlass13device_kernelIN5flash11enable_sm90INS1_16FlashAttnBwdSm90INS1_25CollectiveMainloopBwdSm90ILi2ELi2ELi2EN4cute5tupleIJNS5_1CILi1EEES8_S8_EEENS6_IJNS7_ILi64EEENS7_ILi128EEENS7_ILi96EEEEEENS_6half_tEfNS_4arch4Sm90ELb0ELb0ELb0ELb1ELb0ELb1ELb0ELb0ELi2ELi1ELi2ELi1ELb1EEENS1_24CollectiveEpilogueBwdGQAISD_fSG_Li256ELb1ELb0EEENS1_19SingleTileSchedulerILb1ELb0ELb0ELi128EEEEEEEEEvNT_6ParamsE --------------------------
	.section	.nv.shared._ZN7cutlass13device_kernelIN5flash11enable_sm90INS1_16FlashAttnBwdSm90INS1_25CollectiveMainloopBwdSm90ILi2ELi2ELi2EN4cute5tupleIJNS5_1CILi1EEES8_S8_EEENS6_IJNS7_ILi64EEENS7_ILi128EEENS7_ILi96EEEEEENS_6half_tEfNS_4arch4Sm90ELb0ELb0ELb0ELb1ELb0ELb1ELb0ELb0ELi2ELi1ELi2ELi1ELb1EEENS1_24CollectiveEpilogueBwdGQAISD_fSG_Li256ELb1ELb0EEENS1_19SingleTileSchedulerILb1ELb0ELb0ELi128EEEEEEEEEvNT_6ParamsE,"aw",@nobits
	.sectionflags	@""
	.align	16
	.zero		1024


//--------------------- .nv.shared._ZN7cutlass13device_kernelIN5flash11enable_sm90INS1_16FlashAttnBwdSm90INS1_25CollectiveMainloopBwdSm90ILi2ELi2ELi2EN4cute5tupleIJNS5_1CILi1EEES8_S8_EEENS6_IJNS7_ILi64EEENS7_ILi128EEENS7_ILi96EEEEEENS_6half_tEfNS_4arch4Sm90ELb0ELb0ELb0ELb1ELb1ELb1ELb0ELb0ELi2ELi1ELi2ELi1ELb1EEENS1_24CollectiveEpilogueBwdGQAISD_fSG_Li256ELb1ELb1EEENS1_19SingleTileSchedulerILb1ELb0ELb0ELi128EEEEEEEEEvNT_6ParamsE --------------------------
	.section	.nv.shared._ZN7cutlass13device_kernelIN5flash11enable_sm90INS1_16FlashAttnBwdSm90INS1_25CollectiveMainloopBwdSm90ILi2ELi2ELi2EN4cute5tupleIJNS5_1CILi1EEES8_S8_EEENS6_IJNS7_ILi64EEENS7_ILi128EEENS7_ILi96EEEEEENS_6half_tEfNS_4arch4Sm90ELb0ELb0ELb0ELb1ELb1ELb1ELb0ELb0ELi2ELi1ELi2ELi1ELb1EEENS1_24CollectiveEpilogueBwdGQAISD_fSG_Li256ELb1ELb1EEENS1_19SingleTileSchedulerILb1ELb0ELb0ELi128EEEEEEEEEvNT_6ParamsE,"aw",@nobits
	.sectionflags	@""
	.align	16
	.zero		1024


//--------------------- .nv.shared._ZN7cutlass13device_kernelIN5flash11enable_sm90INS1_16FlashAttnBwdSm90INS1_25CollectiveMainloopBwdSm90ILi2ELi2ELi2EN4cute5tupleIJNS5_1CILi1EEES8_S8_EEENS6_IJNS7_ILi64EEENS7_ILi128EEENS7_ILi96EEEEEENS_6half_tEfNS_4arch4Sm90ELb0ELb1ELb0ELb0ELb0ELb1ELb0ELb0ELi2ELi1ELi2ELi1ELb1EEENS1_21CollectiveEpilogueBwdISD_SE_SG_Li256ELb0ELb0ELi1EEENS1_19SingleTileSchedulerILb0ELb0ELb0ELi128EEEEEEEEEvNT_6ParamsE --------------------------
	.section	.nv.shared._ZN7cutlass13device_kernelIN5flash11enable_sm90INS1_16FlashAttnBwdSm90INS1_25CollectiveMainloopBwdSm90ILi2ELi2ELi2EN4cute5tupleIJNS5_1CILi1EEES8_S8_EEENS6_IJNS7_ILi64EEENS7_ILi128EEENS7_ILi96EEEEEENS_6half_tEfNS_4arch4Sm90ELb0ELb1ELb0ELb0ELb0ELb1ELb0ELb0ELi2ELi1ELi2ELi1ELb1EEENS1_21CollectiveEpilogueBwdISD_SE_SG_Li256ELb0ELb0ELi1EEENS1_19SingleTileSchedulerILb0ELb0ELb0ELi128EEEEEEEEEvNT_6ParamsE,"aw",@nobits
	.sectionflags	@""
	.align	16
	.zero		1024


//--------------------- .nv.shared._ZN7cutlass13device_kernelIN5flash11enable_sm90INS1_16FlashAttnBwdSm90INS1_25CollectiveMainloopBwdSm90ILi2ELi2ELi2EN4cute5tupleIJNS5_1CILi1EEES8_S8_EEENS6_IJNS7_ILi64EEENS7_ILi128EEENS7_ILi96EEEEEENS_6half_tEfNS_4arch4Sm90ELb0ELb1ELb0ELb0ELb1ELb1ELb0ELb0ELi2ELi1ELi2ELi1ELb1EEENS1_21CollectiveEpilogueBwdISD_SE_SG_Li256ELb0ELb0ELi1EEENS1_19SingleTileSchedulerILb0ELb0ELb0ELi128EEEEEEEEEvNT_6ParamsE --------------------------
	.section	.nv.shared._ZN7cutlass13device_kernelIN5flash11enable_sm90INS1_16FlashAttnBwdSm90INS1_25CollectiveMainloopBwdSm90ILi2ELi2ELi2EN4cute5tupleIJNS5_1CILi1EEES8_S8_EEENS6_IJNS7_ILi64EEENS7_ILi128EEENS7_ILi96EEEEEENS_6half_tEfNS_4arch4Sm90ELb0ELb1ELb0ELb0ELb1ELb1ELb0ELb0ELi2ELi1ELi2ELi1ELb1EEENS1_21CollectiveEpilogueBwdISD_SE_SG_Li256ELb0ELb0ELi1EEENS1_19SingleTileSchedulerILb0ELb0ELb0ELi128EEEEEEEEEvNT_6ParamsE,"aw",@nobits
	.sectionflags	@""
	.align	16
	.zero		1024


//--------------------- .nv.shared._ZN7cutlass13device_kernelIN5flash11enable_sm90INS1_16FlashAttnBwdSm90INS1_25CollectiveMainloopBwdSm90ILi2ELi2ELi2EN4cute5tupleIJNS5_1CILi1EEES8_S8_EEENS6_IJNS7_ILi64EEENS7_ILi128EEENS7_ILi96EEEEEENS_6half_tEfNS_4arch4Sm90ELb0ELb1ELb0ELb0ELb0ELb1ELb0ELb0ELi2ELi1ELi2ELi1ELb1EEENS1_24CollectiveEpilogueBwdGQAISD_fSG_Li256ELb0ELb0EEENS1_19SingleTileSchedulerILb0ELb0ELb0ELi128EEEEEEEEEvNT_6ParamsE --------------------------
	.section	.nv.shared._ZN7cutlass13device_kernelIN5flash11enable_sm90INS1_16FlashAttnBwdSm90INS1_25CollectiveMainloopBwdSm90ILi2ELi2ELi2EN4cute5tupleIJNS5_1CILi1EEES8_S8_EEENS6_IJNS7_ILi64EEENS7_ILi128EEENS7_ILi96EEEEEENS_6half_tEfNS_4arch4Sm90ELb0ELb1ELb0ELb0ELb0ELb1ELb0ELb0ELi2ELi1ELi2ELi1ELb1EEENS1_24CollectiveEpilogueBwdGQAISD_fSG_Li256ELb0ELb0EEENS1_19SingleTileSchedulerILb0ELb0ELb0ELi128EEEEEEEEEvNT_6ParamsE,"aw",@nobits
	.sectionflags	@""
	.align	16
	.zero		1024


//--------------------- .nv.shared._ZN7cutlass13device_kernelIN5flash11enable_sm90INS1_16FlashAttnBwdSm90INS1_25CollectiveMainloopBwdSm90ILi2ELi2ELi2EN4cute5tupleIJNS5_1CILi1EEES8_S8_EEENS6_IJNS7_ILi64EEENS7_ILi128EEENS7_ILi96EEEEEENS_6half_tEfNS_4arch4Sm90ELb0ELb1ELb0ELb0ELb1ELb1ELb0ELb0ELi2ELi1ELi2ELi1ELb1EEENS1_24CollectiveEpilogueBwdGQAISD_fSG_Li256ELb0ELb1EEENS1_19SingleTileSchedulerILb0ELb0ELb0ELi128EEEEEEEEEvNT_6ParamsE --------------------------
	.section	.nv.shared._ZN7cutlass13device_kernelIN5flash11enable_sm90INS1_16FlashAttnBwdSm90INS1_25CollectiveMainloopBwdSm90ILi2ELi2ELi2EN4cute5tupleIJNS5_1CILi1EEES8_S8_EEENS6_IJNS7_ILi64EEENS7_ILi128EEENS7_ILi96EEEEEENS_6half_tEfNS_4arch4Sm90ELb0ELb1ELb0ELb0ELb1ELb1ELb0ELb0ELi2ELi1ELi2ELi1ELb1EEENS1_24CollectiveEpilogueBwdGQAISD_fSG_Li256ELb0ELb1EEENS1_19SingleTileSchedulerILb0ELb0ELb0ELi128EEEEEEEEEvNT_6ParamsE,"aw",@nobits
	.sectionflags	@""
	.align	16
	.zero		1024


//--------------------- .nv.shared._ZN7cutlass13device_kernelIN5flash11enable_sm90INS1_16FlashAttnBwdSm90INS1_25CollectiveMainloopBwdSm90ILi2ELi2ELi2EN4cute5tupleIJNS5_1CILi1EEES8_S8_EEENS6_IJNS7_ILi64EEENS7_ILi128EEENS7_ILi96EEEEEENS_6half_tEfNS_4arch4Sm90ELb0ELb1ELb0ELb1ELb0ELb1ELb0ELb0ELi2ELi1ELi2ELi1ELb1EEENS1_21CollectiveEpilogueBwdISD_SE_SG_Li256ELb1ELb0ELi1EEENS1_19SingleTileSchedulerILb1ELb0ELb0ELi128EEEEEEEEEvNT_6ParamsE --------------------------
	.section	.nv.shared._ZN7cutlass13device_kernelIN5flash11enable_sm90INS1_16FlashAttnBwdSm90INS1_25CollectiveMainloopBwdSm90ILi2ELi2ELi2EN4cute5tupleIJNS5_1CILi1EEES8_S8_EEENS6_IJNS7_ILi64EEENS7_ILi128EEENS7_ILi96EEEEEENS_6half_tEfNS_4arch4Sm90ELb0ELb1ELb0ELb1ELb0ELb1ELb0ELb0ELi2ELi1ELi2ELi1ELb1EEENS1_21CollectiveEpilogueBwdISD_SE_SG_Li256ELb1ELb0ELi1EEENS1_19SingleTileSchedulerILb1ELb0ELb0ELi128EEEEEEEEEvNT_6ParamsE,"aw",@nobits
	.sectionflags	@""
	.align	16
	.zero		1024


//--------------------- .nv.shared._ZN7cutlass13device_kernelIN5flash11enable_sm90INS1_16FlashAttnBwdSm90INS1_25CollectiveMainloopBwdSm90ILi2ELi2ELi2EN4cute5tupleIJNS5_1CILi1EEES8_S8_EEENS6_IJNS7_ILi64EEENS7_ILi128EEENS7_ILi96EEEEEENS_6half_tEfNS_4arch4Sm90ELb0ELb1ELb0ELb1ELb1ELb1ELb0ELb0ELi2ELi1ELi2ELi1ELb1EEENS1_21CollectiveEpilogueBwdISD_SE_SG_Li256ELb1ELb0ELi1EEENS1_19SingleTileSchedulerILb1ELb0ELb0ELi128EEEEEEEEEvNT_6ParamsE --------------------------
	.section	.nv.shared._ZN7cutlass13device_kernelIN5flash11enable_sm90INS1_16FlashAttnBwdSm90INS1_25CollectiveMainloopBwdSm90ILi2ELi2ELi2EN4cute5tupleIJNS5_1CILi1EEES8_S8_EEENS6_IJNS7_ILi64EEENS7_ILi128EEENS7_ILi96EEEEEENS_6half_tEfNS_4arch4Sm90ELb0ELb1ELb0ELb1ELb1ELb1ELb0ELb0ELi2ELi1ELi2ELi1ELb1EEENS1_21CollectiveEpilogueBwdISD_SE_SG_Li256ELb1ELb0ELi1EEENS1_19SingleTileSchedulerILb1ELb0ELb0ELi128EEEEEEEEEvNT_6ParamsE,"aw",@nobits
	.sectionflags	@""
	.align	16
	.zero		1024


//--------------------- .nv.shared._ZN7cutlass13device_kernelIN5flash11enable_sm90INS1_16FlashAttnBwdSm90INS1_25CollectiveMainloopBwdSm90ILi2ELi2ELi2EN4cute5tupleIJNS5_1CILi1EEES8_S8_EEENS6_IJNS7_ILi64EEENS7_ILi128EEENS7_ILi96EEEEEENS_6half_tEfNS_4arch4Sm90ELb0ELb1ELb0ELb1ELb0ELb1ELb0ELb0ELi2ELi1ELi2ELi1ELb1EEENS1_24CollectiveEpilogueBwdGQAISD_fSG_Li256ELb1ELb0EEENS1_19SingleTileSchedulerILb1ELb0ELb0ELi128EEEEEEEEEvNT_6ParamsE --------------------------
	.section	.nv.shared._ZN7cutlass13device_kernelIN5flash11enable_sm90INS1_16FlashAttnBwdSm90INS1_25CollectiveMainloopBwdSm90ILi2ELi2ELi2EN4cute5tupleIJNS5_1CILi1EEES8_S8_EEENS6_IJNS7_ILi64EEENS7_ILi128EEENS7_ILi96EEEEEENS_6half_tEfNS_4arch4Sm90ELb0ELb1ELb0ELb1ELb0ELb1ELb0ELb0ELi2ELi1ELi2ELi1ELb1EEENS1_24CollectiveEpilogueBwdGQAISD_fSG_Li256ELb1ELb0EEENS1_19SingleTileSchedulerILb1ELb0ELb0ELi128EEEEEEEEEvNT_6ParamsE,"aw",@nobits
	.sectionflags	@""
	.align	16
	.zero		1024


//--------------------- .nv.shared._ZN7cutlass13device_kernelIN5flash11enable_sm90INS1_16FlashAttnBwdSm90INS1_25CollectiveMainloopBwdSm90ILi2ELi2ELi2EN4cute5tupleIJNS5_1CILi1EEES8_S8_EEENS6_IJNS7_ILi64EEENS7_ILi128EEENS7_ILi96EEEEEENS_6half_tEfNS_4arch4Sm90ELb0ELb1ELb0ELb1ELb1ELb1ELb0ELb0ELi2ELi1ELi2ELi1ELb1EEENS1_24CollectiveEpilogueBwdGQAISD_fSG_Li256ELb1ELb1EEENS1_19SingleTileSchedulerILb1ELb0ELb0ELi128EEEEEEEEEvNT_6ParamsE --------------------------
	.section	.nv.shared._ZN7cutlass13device_kernelIN5flash11enable_sm90INS1_16FlashAttnBwdSm90INS1_25CollectiveMainloopBwdSm90ILi2ELi2ELi2EN4cute5tupleIJNS5_1CILi1EEES8_S8_EEENS6_IJNS7_ILi64EEENS7_ILi128EEENS7_ILi96EEEEEENS_6half_tEfNS_4arch4Sm90ELb0ELb1ELb0ELb1ELb1ELb1ELb0ELb0ELi2ELi1ELi2ELi1ELb1EEENS1_24CollectiveEpilogueBwdGQAISD_fSG_Li256ELb1ELb1EEENS1_19SingleTileSchedulerILb1ELb0ELb0ELi128EEEEEEEEEvNT_6ParamsE,"aw",@nobits
	.sectionflags	@""
	.align	16
	.zero		1024


//--------------------- .nv.shared._ZN7cutlass13device_kernelIN5flash11enable_sm90INS1_16FlashAttnBwdSm90INS1_25CollectiveMainloopBwdSm90ILi2ELi2ELi2EN4cute5tupleIJNS5_1CILi1EEES8_S8_EEENS6_IJNS7_ILi64EEENS7_ILi128EEENS7_ILi96EEEEEENS_6half_tEfNS_4arch4Sm90ELb1ELb0ELb0ELb0ELb0ELb1ELb0ELb0ELi2ELi1ELi2ELi1ELb1EEENS1_21CollectiveEpilogueBwdISD_SE_SG_Li256ELb0ELb0ELi1EEENS1_25SingleTileBwdLPTSchedulerILb0ELi128ELb0EEEEEEEEEvNT_6ParamsE --------------------------
	.section	.nv.shared._ZN7cutlass13device_kernelIN5flash11enable_sm90INS1_16FlashAttnBwdSm90INS1_25CollectiveMainloopBwdSm90ILi2ELi2ELi2EN4cute5tupleIJNS5_1CILi1EEES8_S8_EEENS6_IJNS7_ILi64EEENS7_ILi128EEENS7_ILi96EEEEEENS_6half_tEfNS_4arch4Sm90ELb1ELb0ELb0ELb0ELb0ELb1ELb0ELb0ELi2ELi1ELi2ELi1ELb1EEENS1_21CollectiveEpilogueBwdISD_SE_SG_Li256ELb0ELb0ELi1EEENS1_25SingleTileBwdLPTSchedulerILb0ELi128ELb0EEEEEEEEEvNT_6ParamsE,"aw",@nobits
	.sectionflags	@""
	.align	16
	.zero		1024


//--------------------- .nv.shared._ZN7cutlass13device_kernelIN5flash11enable_sm90INS1_16FlashAttnBwdSm90INS1_25CollectiveMainloopBwdSm90ILi2ELi2ELi2EN4cute5tupleIJNS5_1CILi1EEES8_S8_EEENS6_IJNS7_ILi64EEENS7_ILi128EEENS7_ILi96EEEEEENS_6half_tEfNS_4arch4Sm90ELb1ELb0ELb0ELb0ELb1ELb1ELb0ELb0ELi2ELi1ELi2ELi1ELb1EEENS1_21CollectiveEpilogueBwdISD_SE_SG_Li256ELb0ELb0ELi1EEENS1_25SingleTileBwdLPTSchedulerILb0ELi128ELb1EEEEEEEEEvNT_6ParamsE --------------------------
	.section	.nv.shared._ZN7cutlass13device_kernelIN5flash11enable_sm90INS1_16FlashAttnBwdSm90INS1_25CollectiveMainloopBwdSm90ILi2ELi2ELi2EN4cute5tupleIJNS5_1CILi1EEES8_S8_EEENS6_IJNS7_ILi64EEENS7_ILi128EEENS7_ILi96EEEEEENS_6half_tEfNS_4arch4Sm90ELb1ELb0ELb0ELb0ELb1ELb1ELb0ELb0ELi2ELi1ELi2ELi1ELb1EEENS1_21CollectiveEpilogueBwdISD_SE_SG_Li256ELb0ELb0ELi1EEENS1_25SingleTileBwdLPTSchedulerILb0ELi128ELb1EEEEEEEEEvNT_6ParamsE,"aw",@nobits
	.sectionflags	@""
	.align	16
	.zero		1024


//--------------------- .nv.shared._ZN7cutlass13device_kernelIN5flash11enable_sm90INS1_16FlashAttnBwdSm90INS1_25CollectiveMainloopBwdSm90ILi2ELi2ELi2EN4cute5tupleIJNS5_1CILi1EEES8_S8_EEENS6_IJNS7_ILi64EEENS7_ILi128EEENS7_ILi96EEEEEENS_6half_tEfNS_4arch4Sm90ELb1ELb0ELb0ELb0ELb0ELb1ELb0ELb0ELi2ELi1ELi2ELi1ELb1EEENS1_24CollectiveEpilogueBwdGQAISD_fSG_Li256ELb0ELb0EEENS1_25SingleTileBwdLPTSchedulerILb0ELi128ELb0EEEEEEEEEvNT_6ParamsE --------------------------
	.section	.nv.shared._ZN7cutlass13device_kernelIN5flash11enable_sm90INS1_16FlashAttnBwdSm90INS1_25CollectiveMainloopBwdSm90ILi2ELi2ELi2EN4cute5tupleIJNS5_1CILi1EEES8_S8_EEENS6_IJNS7_ILi64EEENS7_ILi128EEENS7_ILi96EEEEEENS_6half_tEfNS_4arch4Sm90ELb1ELb0ELb0ELb0ELb0ELb1ELb0ELb0ELi2ELi1ELi2ELi1ELb1EEENS1_24CollectiveEpilogueBwdGQAISD_fSG_Li256ELb0ELb0EEENS1_25SingleTileBwdLPTSchedulerILb0ELi128ELb0EEEEEEEEEvNT_6ParamsE,"aw",@nobits
	.sectionflags	@""
	.align	16
	.zero		1024


//--------------------- .nv.shared._ZN7cutlass13device_kernelIN5flash11enable_sm90INS1_16FlashAttnBwdSm90INS1_25CollectiveMainloopBwdSm90ILi2ELi2ELi2EN4cute5tupleIJNS5_1CILi1EEES8_S8_EEENS6_IJNS7_ILi64EEENS7_ILi128EEENS7_ILi96EEEEEENS_6half_tEfNS_4arch4Sm90ELb1ELb0ELb0ELb0ELb1ELb1ELb0ELb0ELi2ELi1ELi2ELi1ELb1EEENS1_24CollectiveEpilogueBwdGQAISD_fSG_Li256ELb0ELb1EEENS1_25SingleTileBwdLPTSchedulerILb0ELi128ELb1EEEEEEEEEvNT_6ParamsE --------------------------
	.section	.nv.shared._ZN7cutlass13device_kernelIN5flash11enable_sm90INS1_16FlashAttnBwdSm90INS1_25CollectiveMainloopBwdSm90ILi2ELi2ELi2EN4cute5tupleIJNS5_1CILi1EEES8_S8_EEENS6_IJNS7_ILi64EEENS7_ILi128EEENS7_ILi96EEEEEENS_6half_tEfNS_4arch4Sm90ELb1ELb0ELb0ELb0ELb1ELb1ELb0ELb0ELi2ELi1ELi2ELi1ELb1EEENS1_24CollectiveEpilogueBwdGQAISD_fSG_Li256ELb0ELb1EEENS1_25SingleTileBwdLPTSchedulerILb0ELi128ELb1EEEEEEEEEvNT_6ParamsE,"aw",@nobits
	.sectionflags	@""
	.align	16
	.zero		1024


//--------------------- .nv.shared._ZN7cutlass13device_kernelIN5flash22FlashAttnBwdPreprocessIN4cute5tupleIJNS3_1CILi64EEENS5_ILi96EEEEEENS_6half_tEfNS_4arch4Sm90ELb1ELb0EEEEEvNT_6ParamsE --------------------------
	.section	.nv.shared._ZN7cutlass13device_kernelIN5flash22FlashAttnBwdPreprocessIN4cute5tupleIJNS3_1CILi64EEENS5_ILi96EEEEEENS_6half_tEfNS_4arch4Sm90ELb1ELb0EEEEEvNT_6ParamsE,"aw",@nobits
	.sectionflags	@""
	.align	16
	.zero		1024


//--------------------- .nv.shared._ZN7cutlass13device_kernelIN5flash11enable_sm90INS1_16FlashAttnBwdSm90INS1_25CollectiveMainloopBwdSm90ILi2ELi2ELi2EN4cute5tupleIJNS5_1CILi1EEES8_S8_EEENS6_IJNS7_ILi64EEENS7_ILi128EEENS7_ILi96EEEEEENS_6half_tEfNS_4arch4Sm90ELb1ELb0ELb0ELb1ELb0ELb1ELb0ELb0ELi2ELi1ELi2ELi1ELb1EEENS1_21CollectiveEpilogueBwdISD_SE_SG_Li256ELb1ELb0ELi1EEENS1_25SingleTileBwdLPTSchedulerILb1ELi128ELb0EEEEEEEEEvNT_6ParamsE --------------------------
	.section	.nv.shared._ZN7cutlass13device_kernelIN5flash11enable_sm90INS1_16FlashAttnBwdSm90INS1_25CollectiveMainloopBwdSm90ILi2ELi2ELi2EN4cute5tupleIJNS5_1CILi1EEES8_S8_EEENS6_IJNS7_ILi64EEENS7_ILi128EEENS7_ILi96EEEEEENS_6half_tEfNS_4arch4Sm90ELb1ELb0ELb0ELb1ELb0ELb1ELb0ELb0ELi2ELi1ELi2ELi1ELb1EEENS1_21CollectiveEpilogueBwdISD_SE_SG_Li256ELb1ELb0ELi1EEENS1_25SingleTileBwdLPTSchedulerILb1ELi128ELb0EEEEEEEEEvNT_6ParamsE,"aw",@nobits
	.sectionflags	@""
	.align	16
	.zero		1024


//--------------------- .nv.shared._ZN7cutlass13device_kernelIN5flash11enable_sm90INS1_16FlashAttnBwdSm90INS1_25CollectiveMainloopBwdSm90ILi2ELi2ELi2EN4cute5tupleIJNS5_1CILi1EEES8_S8_EEENS6_IJNS7_ILi64EEENS7_ILi128EEENS7_ILi96EEEEEENS_6half_tEfNS_4arch4Sm90ELb1ELb0ELb0ELb1ELb1ELb1ELb0ELb0ELi2ELi1ELi2ELi1ELb1EEENS1_21CollectiveEpilogueBwdISD_SE_SG_Li256ELb1ELb0ELi1EEENS1_25SingleTileBwdLPTSchedulerILb1ELi128ELb1EEEEEEEEEvNT_6ParamsE --------------------------
	.section	.nv.shared._ZN7cutlass13device_kernelIN5flash11enable_sm90INS1_16FlashAttnBwdSm90INS1_25CollectiveMainloopBwdSm90ILi2ELi2ELi2EN4cute5tupleIJNS5_1CILi1EEES8_S8_EEENS6_IJNS7_ILi64EEENS7_ILi128EEENS7_ILi96EEEEEENS_6half_tEfNS_4arch4Sm90ELb1ELb0ELb0ELb1ELb1ELb1ELb0ELb0ELi2ELi1ELi2ELi1ELb1EEENS1_21CollectiveEpilogueBwdISD_SE_SG_Li256ELb1ELb0ELi1EEENS1_25SingleTileBwdLPTSchedulerILb1ELi128ELb1EEEEEEEEEvNT_6ParamsE,"aw",@nobits
	.sectionflags	@""
	.align	16
	.zero		1024


//--------------------- .nv.shared._ZN7cutlass13device_kernelIN5flash11enable_sm90INS1_16FlashAttnBwdSm90INS1_25CollectiveMainloopBwdSm90ILi2ELi2ELi2EN4cute5tupleIJNS5_1CILi1EEES8_S8_EEENS6_IJNS7_ILi64EEENS7_ILi128EEENS7_ILi96EEEEEENS_6half_tEfNS_4arch4Sm90ELb1ELb0ELb0ELb1ELb0ELb1ELb0ELb0ELi2ELi1ELi2ELi1ELb1EEENS1_24CollectiveEpilogueBwdGQAISD_fSG_Li256ELb1ELb0EEENS1_25SingleTileBwdLPTSchedulerILb1ELi128ELb0EEEEEEEEEvNT_6ParamsE --------------------------
	.section	.nv.shared._ZN7cutlass13device_kernelIN5flash11enable_sm90INS1_16FlashAttnBwdSm90INS1_25CollectiveMainloopBwdSm90ILi2ELi2ELi2EN4cute5tupleIJNS5_1CILi1EEES8_S8_EEENS6_IJNS7_ILi64EEENS7_ILi128EEENS7_ILi96EEEEEENS_6half_tEfNS_4arch4Sm90ELb1ELb0ELb0ELb1ELb0ELb1ELb0ELb0ELi2ELi1ELi2ELi1ELb1EEENS1_24CollectiveEpilogueBwdGQAISD_fSG_Li256ELb1ELb0EEENS1_25SingleTileBwdLPTSchedulerILb1ELi128ELb0EEEEEEEEEvNT_6ParamsE,"aw",@nobits
	.sectionflags	@""
	.align	16
	.zero		1024


//--------------------- .nv.shared._ZN7cutlass13device_kernelIN5flash32FlashAttnBwdPostprocessConvertdQIN4cute5tupleIJNS3_1CILi128EEENS5_ILi96EEEEEENS_6half_tEfNS_4arch4Sm90ELi256ENS3_8TiledMMAINS3_8MMA_AtomIJNS3_4SM904GMMA25MMA_64x96x16_F32F16F16_RSILNSF_5MajorE0ELSH_1ELNSF_7ScaleInE1ELSI_1EEEEEENS3_6LayoutINS4_IJNS5_ILi2EEENS5_ILi1EEESN_EEENS4_IJSN_NS5_ILi0EEESP_EEEEENS4_IJNS3_10UnderscoreESS_SS_EEEEELb0EEEEEvNT_6ParamsE --------------------------
	.section	.nv.shared._ZN7cutlass13device_kernelIN5flash32FlashAttnBwdPostprocessConvertdQIN4cute5tupleIJNS3_1CILi128EEENS5_ILi96EEEEEENS_6half_tEfNS_4arch4Sm90ELi256ENS3_8TiledMMAINS3_8MMA_AtomIJNS3_4SM904GMMA25MMA_64x96x16_F32F16F16_RSILNSF_5MajorE0ELSH_1ELNSF_7ScaleInE1ELSI_1EEEEEENS3_6LayoutINS4_IJNS5_ILi2EEENS5_ILi1EEESN_EEENS4_IJSN_NS5_ILi0EEESP_EEEEENS4_IJNS3_10UnderscoreESS_SS_EEEEELb0EEEEEvNT_6ParamsE,"aw",@nobits
	.sectionflags	@""
	.align	16
	.zero		1024


//--------------------- .nv.shared._ZN7cutlass13device_kernelIN5flash32FlashAttnBwdPostprocessConvertdQIN4cute5tupleIJNS3_1CILi64EEENS5_ILi96EEEEEENS_6half_tEfNS_4arch4Sm90ELi256ENS3_8TiledMMAINS3_8MMA_AtomIJNS3_4SM904GMMA25MMA_64x16x16_F32F16F16_SSILNSF_5MajorE0ELSH_1ELNSF_7ScaleInE1ELSI_1EEEEEENS3_6LayoutINS4_IJNS5_ILi1EEENS5_ILi2EEESM_EEENS4_IJNS5_ILi0EEESM_SP_EEEEENS4_IJNS3_10UnderscoreESS_SS_EEEEELb0EEEEEvNT_6ParamsE --------------------------
	.section	.nv.shared._ZN7cutlass13device_kernelIN5flash32FlashAttnBwdPostprocessConvertdQIN4cute5tupleIJNS3_1CILi64EEENS5_ILi96EEEEEENS_6half_tEfNS_4arch4Sm90ELi256ENS3_8TiledMMAINS3_8MMA_AtomIJNS3_4SM904GMMA25MMA_64x16x16_F32F16F16_SSILNSF_5MajorE0ELSH_1ELNSF_7ScaleInE1ELSI_1EEEEEENS3_6LayoutINS4_IJNS5_ILi1EEENS5_ILi2EEESM_EEENS4_IJNS5_ILi0EEESM_SP_EEEEENS4_IJNS3_10UnderscoreESS_SS_EEEEELb0EEEEEvNT_6ParamsE,"aw",@nobits
	.sectionflags	@""
	.align	16
	.zero		1024


//--------------------- .nv.shared._ZN7cutlass13device_kernelIN5flash11enable_sm90INS1_16FlashAttnBwdSm90INS1_25CollectiveMainloopBwdSm90ILi2ELi2ELi2EN4cute5tupleIJNS5_1CILi1EEES8_S8_EEENS6_IJNS7_ILi64EEENS7_ILi128EEENS7_ILi96EEEEEENS_6half_tEfNS_4arch4Sm90ELb1ELb0ELb0ELb1ELb1ELb1ELb0ELb0ELi2ELi1ELi2ELi1ELb1EEENS1_24CollectiveEpilogueBwdGQAISD_fSG_Li256ELb1ELb1EEENS1_25SingleTileBwdLPTSchedulerILb1ELi128ELb1EEEEEEEEEvNT_6ParamsE --------------------------
	.section	.nv.shared._ZN7cutlass13device_kernelIN5flash11enable_sm90INS1_16FlashAttnBwdSm90INS1_25CollectiveMainloopBwdSm90ILi2ELi2ELi2EN4cute5tupleIJNS5_1CILi1EEES8_S8_EEENS6_IJNS7_ILi64EEENS7_ILi128EEENS7_ILi96EEEEEENS_6half_tEfNS_4arch4Sm90ELb1ELb0ELb0ELb1ELb1ELb1ELb0ELb0ELi2ELi1ELi2ELi1ELb1EEENS1_24CollectiveEpilogueBwdGQAISD_fSG_Li256ELb1ELb1EEENS1_25SingleTileBwdLPTSchedulerILb1ELi128ELb1EEEEEEEEEvNT_6ParamsE,"aw",@nobits
	.sectionflags	@""
	.align	16
	.zero		1024


//--------------------- .nv.shared._ZN7cutlass13device_kernelIN5flash22FlashAttnBwdPreprocessIN4cute5tupleIJNS3_1CILi64EEENS5_ILi96EEEEEENS_6half_tEfNS_4arch4Sm90ELb1ELb1EEEEEvNT_6ParamsE --------------------------
	.section	.nv.shared._ZN7cutlass13device_kernelIN5flash22FlashAttnBwdPreprocessIN4cute5tupleIJNS3_1CILi64EEENS5_ILi96EEEEEENS_6half_tEfNS_4arch4Sm90ELb1ELb1EEEEEvNT_6ParamsE,"aw",@nobits
	.sectionflags	@""
	.align	16
	.zero		1024


//--------------------- .nv.constant0._ZN7cutlass13device_kernelIN5flash11enable_sm90INS1_16FlashAttnBwdSm90INS1_25CollectiveMainloopBwdSm90ILi2ELi2ELi2EN4cute5tupleIJNS5_1CILi1EEES8_S8_EEENS6_IJNS7_ILi64EEENS7_ILi128EEENS7_ILi96EEEEEENS_6half_tEfNS_4arch4Sm90ELb0ELb0ELb0ELb0ELb0ELb1ELb0ELb0ELi2ELi1ELi2ELi1ELb1EEENS1_21CollectiveEpilogueBwdISD_SE_SG_Li256ELb0ELb0ELi1EEENS1_19SingleTileSchedulerILb0ELb0ELb0ELi128EEEEEEEEEvNT_6ParamsE --------------------------
	.section	.nv.constant0._ZN7cutlass13device_kernelIN5flash11enable_sm90INS1_16FlashAttnBwdSm90INS1_25CollectiveMainloopBwdSm90ILi2ELi2ELi2EN4cute5tupleIJNS5_1CILi1EEES8_S8_EEENS6_IJNS7_ILi64EEENS7_ILi128EEENS7_ILi96EEEEEENS_6half_tEfNS_4arch4Sm90ELb0ELb0ELb0ELb0ELb0ELb1ELb0ELb0ELi2ELi1ELi2ELi1ELb1EEENS1_21CollectiveEpilogueBwdISD_SE_SG_Li256ELb0ELb0ELi1EEENS1_19SingleTileSchedulerILb0ELb0ELb0ELi128EEEEEEEEEvNT_6ParamsE,"a",@progbits
	.sectionflags	@""
	.align	4
.nv.constant0._ZN7cutlass13device_kernelIN5flash11enable_sm90INS1_16FlashAttnBwdSm90INS1_25CollectiveMainloopBwdSm90ILi2ELi2ELi2EN4cute5tupleIJNS5_1CILi1EEES8_S8_EEENS6_IJNS7_ILi64EEENS7_ILi128EEENS7_ILi96EEEEEENS_6half_tEfNS_4arch4Sm90ELb0ELb0ELb0ELb0ELb0ELb1ELb0ELb0ELi2ELi1ELi2ELi1ELb1EEENS1_21CollectiveEpilogueBwdISD_SE_SG_Li256ELb0ELb0ELi1EEENS1_19SingleTileSchedulerILb0ELb0ELb0ELi128EEEEEEEEEvNT_6ParamsE:
	.zero		3200


//--------------------- .nv.constant0._ZN7cutlass13device_kernelIN5flash11enable_sm90INS1_16FlashAttnBwdSm90INS1_25CollectiveMainloopBwdSm90ILi2ELi2ELi2EN4cute5tupleIJNS5_1CILi1EEES8_S8_EEENS6_IJNS7_ILi64EEENS7_ILi128EEENS7_ILi96EEEEEENS_6half_tEfNS_4arch4Sm90ELb0ELb0ELb0ELb0ELb1ELb1ELb0ELb0ELi2ELi1ELi2ELi1ELb1EEENS1_21CollectiveEpilogueBwdISD_SE_SG_Li256ELb0ELb0ELi1EEENS1_19SingleTileSchedulerILb0ELb0ELb0ELi128EEEEEEEEEvNT_6ParamsE --------------------------
	.section	.nv.constant0._ZN7cutlass13device_kernelIN5flash11enable_sm90INS1_16FlashAttnBwdSm90INS1_25CollectiveMainloopBwdSm90ILi2ELi2ELi2EN4cute5tupleIJNS5_1CILi1EEES8_S8_EEENS6_IJNS7_ILi64EEENS7_ILi128EEENS7_ILi96EEEEEENS_6half_tEfNS_4arch4Sm90ELb0ELb0ELb0ELb0ELb1ELb1ELb0ELb0ELi2ELi1ELi2ELi1ELb1EEENS1_21CollectiveEpilogueBwdISD_SE_SG_Li256ELb0ELb0ELi1EEENS1_19SingleTileSchedulerILb0ELb0ELb0ELi128EEEEEEEEEvNT_6ParamsE,"a",@progbits
	.sectionflags	@""
	.align	4
.nv.constant0._ZN7cutlass13device_kernelIN5flash11enable_sm90INS1_16FlashAttnBwdSm90INS1_25CollectiveMainloopBwdSm90ILi2ELi2ELi2EN4cute5tupleIJNS5_1CILi1EEES8_S8_EEENS6_IJNS7_ILi64EEENS7_ILi128EEENS7_ILi96EEEEEENS_6half_tEfNS_4arch4Sm90ELb0ELb0ELb0ELb0ELb1ELb1ELb0ELb0ELi2ELi1ELi2ELi1ELb1EEENS1_21CollectiveEpilogueBwdISD_SE_SG_Li256ELb0ELb0ELi1EEENS1_19SingleTileSchedulerILb0ELb0ELb0ELi128EEEEEEEEEvNT_6ParamsE:
	.zero		3200


//--------------------- .nv.constant0._ZN7cutlass13device_kernelIN5flash11enable_sm90INS1_16FlashAttnBwdSm90INS1_25CollectiveMainloopBwdSm90ILi2ELi2ELi2EN4cute5tupleIJNS5_1CILi1EEES8_S8_EEENS6_IJNS7_ILi64EEENS7_ILi128EEENS7_ILi96EEEEEENS_6half_tEfNS_4arch4Sm90ELb0ELb0ELb0ELb0ELb0ELb1ELb0ELb0ELi2ELi1ELi2ELi1ELb1EEENS1_24CollectiveEpilogueBwdGQAISD_fSG_Li256ELb0ELb0EEENS1_19SingleTileSchedulerILb0ELb0ELb0ELi128EEEEEEEEEvNT_6ParamsE --------------------------
	.section	.nv.constant0._ZN7cutlass13device_kernelIN5flash11enable_sm90INS1_16FlashAttnBwdSm90INS1_25CollectiveMainloopBwdSm90ILi2ELi2ELi2EN4cute5tupleIJNS5_1CILi1EEES8_S8_EEENS6_IJNS7_ILi64EEENS7_ILi128EEENS7_ILi96EEEEEENS_6half_tEfNS_4arch4Sm90ELb0ELb0ELb0ELb0ELb0ELb1ELb0ELb0ELi2ELi1ELi2ELi1ELb1EEENS1_24CollectiveEpilogueBwdGQAISD_fSG_Li256ELb0ELb0EEENS1_19SingleTileSchedulerILb0ELb0ELb0ELi128EEEEEEEEEvNT_6ParamsE,"a",@progbits
	.sectionflags	@""
	.align	4
.nv.constant0._ZN7cutlass13device_kernelIN5flash11enable_sm90INS1_16FlashAttnBwdSm90INS1_25CollectiveMainloopBwdSm90ILi2ELi2ELi2EN4cute5tupleIJNS5_1CILi1EEES8_S8_EEENS6_IJNS7_ILi64EEENS7_ILi128EEENS7_ILi96EEEEEENS_6half_tEfNS_4arch4Sm90ELb0ELb0ELb0ELb0ELb0ELb1ELb0ELb0ELi2ELi1ELi2ELi1ELb1EEENS1_24CollectiveEpilogueBwdGQAISD_fSG_Li256ELb0ELb0EEENS1_19SingleTileSchedulerILb0ELb0ELb0ELi128EEEEEEEEEvNT_6ParamsE:
	.zero		2560


//--------------------- .nv.constant0._ZN7cutlass13device_kernelIN5flash11enable_sm90INS1_16FlashAttnBwdSm90INS1_25CollectiveMainloopBwdSm90ILi2ELi2ELi2EN4cute5tupleIJNS5_1CILi1EEES8_S8_EEENS6_IJNS7_ILi64EEENS7_ILi128EEENS7_ILi96EEEEEENS_6half_tEfNS_4arch4Sm90ELb0ELb0ELb0ELb0ELb1ELb1ELb0ELb0ELi2ELi1ELi2ELi1ELb1EEENS1_24CollectiveEpilogueBwdGQAISD_fSG_Li256ELb0ELb1EEENS1_19SingleTileSchedulerILb0ELb0ELb0ELi128EEEEEEEEEvNT_6ParamsE --------------------------
	.section	.nv.constant0._ZN7cutlass13device_kernelIN5flash11enable_sm90INS1_16FlashAttnBwdSm90INS1_25CollectiveMainloopBwdSm90ILi2ELi2ELi2EN4cute5tupleIJNS5_1CILi1EEES8_S8_EEENS6_IJNS7_ILi64EEENS7_ILi128EEENS7_ILi96EEEEEENS_6half_tEfNS_4arch4Sm90ELb0ELb0ELb0ELb0ELb1ELb1ELb0ELb0ELi2ELi1ELi2ELi1ELb1EEENS1_24CollectiveEpilogueBwdGQAISD_fSG_Li256ELb0ELb1EEENS1_19SingleTileSchedulerILb0ELb0ELb0ELi128EEEEEEEEEvNT_6ParamsE,"a",@progbits
	.sectionflags	@""
	.align	4
.nv.constant0._ZN7cutlass13device_kernelIN5flash11enable_sm90INS1_16FlashAttnBwdSm90INS1_25CollectiveMainloopBwdSm90ILi2ELi2ELi2EN4cute5tupleIJNS5_1CILi1EEES8_S8_EEENS6_IJNS7_ILi64EEENS7_ILi128EEENS7_ILi96EEEEEENS_6half_tEfNS_4arch4Sm90ELb0ELb0ELb0ELb0ELb1ELb1ELb0ELb0ELi2ELi1ELi2ELi1ELb1EEENS1_24CollectiveEpilogueBwdGQAISD_fSG_Li256ELb0ELb1EEENS1_19SingleTileSchedulerILb0ELb0ELb0ELi128EEEEEEEEEvNT_6ParamsE:
	.zero		2560


//--------------------- .nv.constant0._ZN7cutlass13device_kernelIN5flash11enable_sm90INS1_16FlashAttnBwdSm90INS1_25CollectiveMainloopBwdSm90ILi2ELi2ELi2EN4cute5tupleIJNS5_1CILi1EEES8_S8_EEENS6_IJNS7_ILi64EEENS7_ILi128EEENS7_ILi96EEEEEENS_6half_tEfNS_4arch4Sm90ELb0ELb0ELb0ELb1ELb0ELb1ELb0ELb0ELi2ELi1ELi2ELi1ELb1EEENS1_21CollectiveEpilogueBwdISD_SE_SG_Li256ELb1ELb0ELi1EEENS1_19SingleTileSchedulerILb1ELb0ELb0ELi128EEEEEEEEEvNT_6ParamsE --------------------------
	.section	.nv.constant0._ZN7cutlass13device_kernelIN5flash11enable_sm90INS1_16FlashAttnBwdSm90INS1_25CollectiveMainloopBwdSm90ILi2ELi2ELi2EN4cute5tupleIJNS5_1CILi1EEES8_S8_EEENS6_IJNS7_ILi64EEENS7_ILi128EEENS7_ILi96EEEEEENS_6half_tEfNS_4arch4Sm90ELb0ELb0ELb0ELb1ELb0ELb1ELb0ELb0ELi2ELi1ELi2ELi1ELb1EEENS1_21CollectiveEpilogueBwdISD_SE_SG_Li256ELb1ELb0ELi1EEENS1_19SingleTileSchedulerILb1ELb0ELb0ELi128EEEEEEEEEvNT_6ParamsE,"a",@progbits
	.sectionflags	@""
	.align	4
.nv.constant0._ZN7cutlass13device_kernelIN5flash11enable_sm90INS1_16FlashAttnBwdSm90INS1_25CollectiveMainloopBwdSm90ILi2ELi2ELi2EN4cute5tupleIJNS5_1CILi1EEES8_S8_EEENS6_IJNS7_ILi64EEENS7_ILi128EEENS7_ILi96EEEEEENS_6half_tEfNS_4arch4Sm90ELb0ELb0ELb0ELb1ELb0ELb1ELb0ELb0ELi2ELi1ELi2ELi1ELb1EEENS1_21CollectiveEpilogueBwdISD_SE_SG_Li256ELb1ELb0ELi1EEENS1_19SingleTileSchedulerILb1ELb0ELb0ELi128EEEEEEEEEvNT_6ParamsE:
	.zero		2560


//--------------------- .nv.constant0._ZN7cutlass13device_kernelIN5flash11enable_sm90INS1_16FlashAttnBwdSm90INS1_25CollectiveMainloopBwdSm90ILi2ELi2ELi2EN4cute5tupleIJNS5_1CILi1EEES8_S8_EEENS6_IJNS7_ILi64EEENS7_ILi128EEENS7_ILi96EEEEEENS_6half_tEfNS_4arch4Sm90ELb0ELb0ELb0ELb1ELb1ELb1ELb0ELb0ELi2ELi1ELi2ELi1ELb1EEENS1_21CollectiveEpilogueBwdISD_SE_SG_Li256ELb1ELb0ELi1EEENS1_19SingleTileSchedulerILb1ELb0ELb0ELi128EEEEEEEEEvNT_6ParamsE --------------------------
	.section	.nv.constant0._ZN7cutlass13device_kernelIN5flash11enable_sm90INS1_16FlashAttnBwdSm90INS1_25CollectiveMainloopBwdSm90ILi2ELi2ELi2EN4cute5tupleIJNS5_1CILi1EEES8_S8_EEENS6_IJNS7_ILi64EEENS7_ILi128EEENS7_ILi96EEEEEENS_6half_tEfNS_4arch4Sm90ELb0ELb0ELb0ELb1ELb1ELb1ELb0ELb0ELi2ELi1ELi2ELi1ELb1EEENS1_21CollectiveEpilogueBwdISD_SE_SG_Li256ELb1ELb0ELi1EEENS1_19SingleTileSchedulerILb1ELb0ELb0ELi128EEEEEEEEEvNT_6ParamsE,"a",@progbits
	.sectionflags	@""
	.align	4
.nv.constant0._ZN7cutlass13device_kernelIN5flash11enable_sm90INS1_16FlashAttnBwdSm90INS1_25CollectiveMainloopBwdSm90ILi2ELi2ELi2EN4cute5tupleIJNS5_1CILi1EEES8_S8_EEENS6_IJNS7_ILi64EEENS7_ILi128EEENS7_ILi96EEEEEENS_6half_tEfNS_4arch4Sm90ELb0ELb0ELb0ELb1ELb1ELb1ELb0ELb0ELi2ELi1ELi2ELi1ELb1EEENS1_21CollectiveEpilogueBwdISD_SE_SG_Li256ELb1ELb0ELi1EEENS1_19SingleTileSchedulerILb1ELb0ELb0ELi128EEEEEEEEEvNT_6ParamsE:
	.zero		2560


//--------------------- .nv.constant0._ZN7cutlass13device_kernelIN5flash11enable_sm90INS1_16FlashAttnBwdSm90INS1_25CollectiveMainloopBwdSm90ILi2ELi2ELi2EN4cute5tupleIJNS5_1CILi1EEES8_S8_EEENS6_IJNS7_ILi64EEENS7_ILi128EEENS7_ILi96EEEEEENS_6half_tEfNS_4arch4Sm90ELb0ELb0ELb0ELb1ELb0ELb1ELb0ELb0ELi2ELi1ELi2ELi1ELb1EEENS1_24CollectiveEpilogueBwdGQAISD_fSG_Li256ELb1ELb0EEENS1_19SingleTileSchedulerILb1ELb0ELb0ELi128EEEEEEEEEvNT_6ParamsE --------------------------
	.section	.nv.constant0._ZN7cutlass13device_kernelIN5flash11enable_sm90INS1_16FlashAttnBwdSm90INS1_25CollectiveMainloopBwdSm90ILi2ELi2ELi2EN4cute5tupleIJNS5_1CILi1EEES8_S8_EEENS6_IJNS7_ILi64EEENS7_ILi128EEENS7_ILi96EEEEEENS_6half_tEfNS_4arch4Sm90ELb0ELb0ELb0ELb1ELb0ELb1ELb0ELb0ELi2ELi1ELi2ELi1ELb1EEENS1_24CollectiveEpilogueBwdGQAISD_fSG_Li256ELb1ELb0EEENS1_19SingleTileSchedulerILb1ELb0ELb0ELi128EEEEEEEEEvNT_6ParamsE,"a",@progbits
	.sectionflags	@""
	.align	4
.nv.constant0._ZN7cutlass13device_kernelIN5flash11enable_sm90INS1_16FlashAttnBwdSm90INS1_25CollectiveMainloopBwdSm90ILi2ELi2ELi2EN4cute5tupleIJNS5_1CILi1EEES8_S8_EEENS6_IJNS7_ILi64EEENS7_ILi128EEENS7_ILi96EEEEEENS_6half_tEfNS_4arch4Sm90ELb0ELb0ELb0ELb1ELb0ELb1ELb0ELb0ELi2ELi1ELi2ELi1ELb1EEENS1_24CollectiveEpilogueBwdGQAISD_fSG_Li256ELb1ELb0EEENS1_19SingleTileSchedulerILb1ELb0ELb0ELi128EEEEEEEEEvNT_6ParamsE:
	.zero		2560


//--------------------- .nv.constant0._ZN7cutlass13device_kernelIN5flash11enable_sm90INS1_16FlashAttnBwdSm90INS1_25CollectiveMainloopBwdSm90ILi2ELi2ELi2EN4cute5tupleIJNS5_1CILi1EEES8_S8_EEENS6_IJNS7_ILi64EEENS7_ILi128EEENS7_ILi96EEEEEENS_6half_tEfNS_4arch4Sm90ELb0ELb0ELb0ELb1ELb1ELb1ELb0ELb0ELi2ELi1ELi2ELi1ELb1EEENS1_24CollectiveEpilogueBwdGQAISD_fSG_Li256ELb1ELb1EEENS1_19SingleTileSchedulerILb1ELb0ELb0ELi128EEEEEEEEEvNT_6ParamsE --------------------------
	.section	.nv.constant0._ZN7cutlass13device_kernelIN5flash11enable_sm90INS1_16FlashAttnBwdSm90INS1_25CollectiveMainloopBwdSm90ILi2ELi2ELi2EN4cute5tupleIJNS5_1CILi1EEES8_S8_EEENS6_IJNS7_ILi64EEENS7_ILi128EEENS7_ILi96EEEEEENS_6half_tEfNS_4arch4Sm90ELb0ELb0ELb0ELb1ELb1ELb1ELb0ELb0ELi2ELi1ELi2ELi1ELb1EEENS1_24CollectiveEpilogueBwdGQAISD_fSG_Li256ELb1ELb1EEENS1_19SingleTileSchedulerILb1ELb0ELb0ELi128EEEEEEEEEvNT_6ParamsE,"a",@progbits
	.sectionflags	@""
	.align	4
.nv.constant0._ZN7cutlass13device_kernelIN5flash11enable_sm90INS1_16FlashAttnBwdSm90INS1_25CollectiveMainloopBwdSm90ILi2ELi2ELi2EN4cute5tupleIJNS5_1CILi1EEES8_S8_EEENS6_IJNS7_ILi64EEENS7_ILi128EEENS7_ILi96EEEEEENS_6half_tEfNS_4arch4Sm90ELb0ELb0ELb0ELb1ELb1ELb1ELb0ELb0ELi2ELi1ELi2ELi1ELb1EEENS1_24CollectiveEpilogueBwdGQAISD_fSG_Li256ELb1ELb1EEENS1_19SingleTileSchedulerILb1ELb0ELb0ELi128EEEEEEEEEvNT_6ParamsE:
	.zero		2560


//--------------------- .nv.constant0._ZN7cutlass13device_kernelIN5flash11enable_sm90INS1_16FlashAttnBwdSm90INS1_25CollectiveMainloopBwdSm90ILi2ELi2ELi2EN4cute5tupleIJNS5_1CILi1EEES8_S8_EEENS6_IJNS7_ILi64EEENS7_ILi128EEENS7_ILi96EEEEEENS_6half_tEfNS_4arch4Sm90ELb0ELb1ELb0ELb0ELb0ELb1ELb0ELb0ELi2ELi1ELi2ELi1ELb1EEENS1_21CollectiveEpilogueBwdISD_SE_SG_Li256ELb0ELb0ELi1EEENS1_19SingleTileSchedulerILb0ELb0ELb0ELi128EEEEEEEEEvNT_6ParamsE --------------------------
	.section	.nv.constant0._ZN7cutlass13device_kernelIN5flash11enable_sm90INS1_16FlashAttnBwdSm90INS1_25CollectiveMainloopBwdSm90ILi2ELi2ELi2EN4cute5tupleIJNS5_1CILi1EEES8_S8_EEENS6_IJNS7_ILi64EEENS7_ILi128EEENS7_ILi96EEEEEENS_6half_tEfNS_4arch4Sm90ELb0ELb1ELb0ELb0ELb0ELb1ELb0ELb0ELi2ELi1ELi2ELi1ELb1EEENS1_21CollectiveEpilogueBwdISD_SE_SG_Li256ELb0ELb0ELi1EEENS1_19SingleTileSchedulerILb0ELb0ELb0ELi128EEEEEEEEEvNT_6ParamsE,"a",@progbits
	.sectionflags	@""
	.align	4
.nv.constant0._ZN7cutlass13device_kernelIN5flash11enable_sm90INS1_16FlashAttnBwdSm90INS1_25CollectiveMainloopBwdSm90ILi2ELi2ELi2EN4cute5tupleIJNS5_1CILi1EEES8_S8_EEENS6_IJNS7_ILi64EEENS7_ILi128EEENS7_ILi96EEEEEENS_6half_tEfNS_4arch4Sm90ELb0ELb1ELb0ELb0ELb0ELb1ELb0ELb0ELi2ELi1ELi2ELi1ELb1EEENS1_21CollectiveEpilogueBwdISD_SE_SG_Li256ELb0ELb0ELi1EEENS1_19SingleTileSchedulerILb0ELb0ELb0ELi128EEEEEEEEEvNT_6ParamsE:
	.zero		3200


//--------------------- .nv.constant0._ZN7cutlass13device_kernelIN5flash11enable_sm90INS1_16FlashAttnBwdSm90INS1_25CollectiveMainloopBwdSm90ILi2ELi2ELi2EN4cute5tupleIJNS5_1CILi1EEES8_S8_EEENS6_IJNS7_ILi64EEENS7_ILi128EEENS7_ILi96EEEEEENS_6half_tEfNS_4arch4Sm90ELb0ELb1ELb0ELb0ELb1ELb1ELb0ELb0ELi2ELi1ELi2ELi1ELb1EEENS1_21CollectiveEpilogueBwdISD_SE_SG_Li256ELb0ELb0ELi1EEENS1_19SingleTileSchedulerILb0ELb0ELb0ELi128EEEEEEEEEvNT_6ParamsE --------------------------
	.section	.nv.constant0._ZN7cutlass13device_kernelIN5flash11enable_sm90INS1_16FlashAttnBwdSm90INS1_25CollectiveMainloopBwdSm90ILi2ELi2ELi2EN4cute5tupleIJNS5_1CILi1EEES8_S8_EEENS6_IJNS7_ILi64EEENS7_ILi128EEENS7_ILi96EEEEEENS_6half_tEfNS_4arch4Sm90ELb0ELb1ELb0ELb0ELb1ELb1ELb0ELb0ELi2ELi1ELi2ELi1ELb1EEENS1_21CollectiveEpilogueBwdISD_SE_SG_Li256ELb0ELb0ELi1EEENS1_19SingleTileSchedulerILb0ELb0ELb0ELi128EEEEEEEEEvNT_6ParamsE,"a",@progbits
	.sectionflags	@""
	.align	4
.nv.constant0._ZN7cutlass13device_kernelIN5flash11enable_sm90INS1_16FlashAttnBwdSm90INS1_25CollectiveMainloopBwdSm90ILi2ELi2ELi2EN4cute5tupleIJNS5_1CILi1EEES8_S8_EEENS6_IJNS7_ILi64EEENS7_ILi128EEENS7_ILi96EEEEEENS_6half_tEfNS_4arch4Sm90ELb0ELb1ELb0ELb0ELb1ELb1ELb0ELb0ELi2ELi1ELi2ELi1ELb1EEENS1_21CollectiveEpilogueBwdISD_SE_SG_Li256ELb0ELb0ELi1EEENS1_19SingleTileSchedulerILb0ELb0ELb0ELi128EEEEEEEEEvNT_6ParamsE:
	.zero		3200


//--------------------- .nv.constant0._ZN7cutlass13device_kernelIN5flash11enable_sm90INS1_16FlashAttnBwdSm90INS1_25CollectiveMainloopBwdSm90ILi2ELi2ELi2EN4cute5tupleIJNS5_1CILi1EEES8_S8_EEENS6_IJNS7_ILi64EEENS7_ILi128EEENS7_ILi96EEEEEENS_6half_tEfNS_4arch4Sm90ELb0ELb1ELb0ELb0ELb0ELb1ELb0ELb0ELi2ELi1ELi2ELi1ELb1EEENS1_24CollectiveEpilogueBwdGQAISD_fSG_Li256ELb0ELb0EEENS1_19SingleTileSchedulerILb0ELb0ELb0ELi128EEEEEEEEEvNT_6ParamsE --------------------------
	.section	.nv.constant0._ZN7cutlass13device_kernelIN5flash11enable_sm90INS1_16FlashAttnBwdSm90INS1_25CollectiveMainloopBwdSm90ILi2ELi2ELi2EN4cute5tupleIJNS5_1CILi1EEES8_S8_EEENS6_IJNS7_ILi64EEENS7_ILi128EEENS7_ILi96EEEEEENS_6half_tEfNS_4arch4Sm90ELb0ELb1ELb0ELb0ELb0ELb1ELb0ELb0ELi2ELi1ELi2ELi1ELb1EEENS1_24CollectiveEpilogueBwdGQAISD_fSG_Li256ELb0ELb0EEENS1_19SingleTileSchedulerILb0ELb0ELb0ELi128EEEEEEEEEvNT_6ParamsE,"a",@progbits
	.sectionflags	@""
	.align	4
.nv.constant0._ZN7cutlass13device_kernelIN5flash11enable_sm90INS1_16FlashAttnBwdSm90INS1_25CollectiveMainloopBwdSm90ILi2ELi2ELi2EN4cute5tupleIJNS5_1CILi1EEES8_S8_EEENS6_IJNS7_ILi64EEENS7_ILi128EEENS7_ILi96EEEEEENS_6half_tEfNS_4arch4Sm90ELb0ELb1ELb0ELb0ELb0ELb1ELb0ELb0ELi2ELi1ELi2ELi1ELb1EEENS1_24CollectiveEpilogueBwdGQAISD_fSG_Li256ELb0ELb0EEENS1_19SingleTileSchedulerILb0ELb0ELb0ELi128EEEEEEEEEvNT_6ParamsE:
	.zero		2560


//--------------------- .nv.constant0._ZN7cutlass13device_kernelIN5flash11enable_sm90INS1_16FlashAttnBwdSm90INS1_25CollectiveMainloopBwdSm90ILi2ELi2ELi2EN4cute5tupleIJNS5_1CILi1EEES8_S8_EEENS6_IJNS7_ILi64EEENS7_ILi128EEENS7_ILi96EEEEEENS_6half_tEfNS_4arch4Sm90ELb0ELb1ELb0ELb0ELb1ELb1ELb0ELb0ELi2ELi1ELi2ELi1ELb1EEENS1_24CollectiveEpilogueBwdGQAISD_fSG_Li256ELb0ELb1EEENS1_19SingleTileSchedulerILb0ELb0ELb0ELi128EEEEEEEEEvNT_6ParamsE --------------------------
	.section	.nv.constant0._ZN7cutlass13device_kernelIN5flash11enable_sm90INS1_16FlashAttnBwdSm90INS1_25CollectiveMainloopBwdSm90ILi2ELi2ELi2EN4cute5tupleIJNS5_1CILi1EEES8_S8_EEENS6_IJNS7_ILi64EEENS7_ILi128EEENS7_ILi96EEEEEENS_6half_tEfNS_4arch4Sm90ELb0ELb1ELb0ELb0ELb1ELb1ELb0ELb0ELi2ELi1ELi2ELi1ELb1EEENS1_24CollectiveEpilogueBwdGQAISD_fSG_Li256ELb0ELb1EEENS1_19SingleTileSchedulerILb0ELb0ELb0ELi128EEEEEEEEEvNT_6ParamsE,"a",@progbits
	.sectionflags	@""
	.align	4
.nv.constant0._ZN7cutlass13device_kernelIN5flash11enable_sm90INS1_16FlashAttnBwdSm90INS1_25CollectiveMainloopBwdSm90ILi2ELi2ELi2EN4cute5tupleIJNS5_1CILi1EEES8_S8_EEENS6_IJNS7_ILi64EEENS7_ILi128EEENS7_ILi96EEEEEENS_6half_tEfNS_4arch4Sm90ELb0ELb1ELb0ELb0ELb1ELb1ELb0ELb0ELi2ELi1ELi2ELi1ELb1EEENS1_24CollectiveEpilogueBwdGQAISD_fSG_Li256ELb0ELb1EEENS1_19SingleTileSchedulerILb0ELb0ELb0ELi128EEEEEEEEEvNT_6ParamsE:
	.zero		2560


//--------------------- .nv.constant0._ZN7cutlass13device_kernelIN5flash11enable_sm90INS1_16FlashAttnBwdSm90INS1_25CollectiveMainloopBwdSm90ILi2ELi2ELi2EN4cute5tupleIJNS5_1CILi1EEES8_S8_EEENS6_IJNS7_ILi64EEENS7_ILi128EEENS7_ILi96EEEEEENS_6half_tEfNS_4arch4Sm90ELb0ELb1ELb0ELb1ELb0ELb1ELb0ELb0ELi2ELi1ELi2ELi1ELb1EEENS1_21CollectiveEpilogueBwdISD_SE_SG_Li256ELb1ELb0ELi1EEENS1_19SingleTileSchedulerILb1ELb0ELb0ELi128EEEEEEEEEvNT_6ParamsE --------------------------
	.section	.nv.constant0._ZN7cutlass13device_kernelIN5flash11enable_sm90INS1_16FlashAttnBwdSm90INS1_25CollectiveMainloopBwdSm90ILi2ELi2ELi2EN4cute5tupleIJNS5_1CILi1EEES8_S8_EEENS6_IJNS7_ILi64EEENS7_ILi128EEENS7_ILi96EEEEEENS_6half_tEfNS_4arch4Sm90ELb0ELb1ELb0ELb1ELb0ELb1ELb0ELb0ELi2ELi1ELi2ELi1ELb1EEENS1_21CollectiveEpilogueBwdISD_SE_SG_Li256ELb1ELb0ELi1EEENS1_19SingleTileSchedulerILb1ELb0ELb0ELi128EEEEEEEEEvNT_6ParamsE,"a",@progbits
	.sectionflags	@""
	.align	4
.nv.constant0._ZN7cutlass13device_kernelIN5flash11enable_sm90INS1_16FlashAttnBwdSm90INS1_25CollectiveMainloopBwdSm90ILi2ELi2ELi2EN4cute5tupleIJNS5_1CILi1EEES8_S8_EEENS6_IJNS7_ILi64EEENS7_ILi128EEENS7_ILi96EEEEEENS_6half_tEfNS_4arch4Sm90ELb0ELb1ELb0ELb1ELb0ELb1ELb0ELb0ELi2ELi1ELi2ELi1ELb1EEENS1_21CollectiveEpilogueBwdISD_SE_SG_Li256ELb1ELb0ELi1EEENS1_19SingleTileSchedulerILb1ELb0ELb0ELi128EEEEEEEEEvNT_6ParamsE:
	.zero		2560


//--------------------- .nv.constant0._ZN7cutlass13device_kernelIN5flash11enable_sm90INS1_16FlashAttnBwdSm90INS1_25CollectiveMainloopBwdSm90ILi2ELi2ELi2EN4cute5tupleIJNS5_1CILi1EEES8_S8_EEENS6_IJNS7_ILi64EEENS7_ILi128EEENS7_ILi96EEEEEENS_6half_tEfNS_4arch4Sm90ELb0ELb1ELb0ELb1ELb1ELb1ELb0ELb0ELi2ELi1ELi2ELi1ELb1EEENS1_21CollectiveEpilogueBwdISD_SE_SG_Li256ELb1ELb0ELi1EEENS1_19SingleTileSchedulerILb1ELb0ELb0ELi128EEEEEEEEEvNT_6ParamsE --------------------------
	.section	.nv.constant0._ZN7cutlass13device_kernelIN5flash11enable_sm90INS1_16FlashAttnBwdSm90INS1_25CollectiveMainloopBwdSm90ILi2ELi2ELi2EN4cute5tupleIJNS5_1CILi1EEES8_S8_EEENS6_IJNS7_ILi64EEENS7_ILi128EEENS7_ILi96EEEEEENS_6half_tEfNS_4arch4Sm90ELb0ELb1ELb0ELb1ELb1ELb1ELb0ELb0ELi2ELi1ELi2ELi1ELb1EEENS1_21CollectiveEpilogueBwdISD_SE_SG_Li256ELb1ELb0ELi1EEENS1_19SingleTileSchedulerILb1ELb0ELb0ELi128EEEEEEEEEvNT_6ParamsE,"a",@progbits
	.sectionflags	@""
	.align	4
.nv.constant0._ZN7cutlass13device_kernelIN5flash11enable_sm90INS1_16FlashAttnBwdSm90INS1_25CollectiveMainloopBwdSm90ILi2ELi2ELi2EN4cute5tupleIJNS5_1CILi1EEES8_S8_EEENS6_IJNS7_ILi64EEENS7_ILi128EEENS7_ILi96EEEEEENS_6half_tEfNS_4arch4Sm90ELb0ELb1ELb0ELb1ELb1ELb1ELb0ELb0ELi2ELi1ELi2ELi1ELb1EEENS1_21CollectiveEpilogueBwdISD_SE_SG_Li256ELb1ELb0ELi1EEENS1_19SingleTileSchedulerILb1ELb0ELb0ELi128EEEEEEEEEvNT_6ParamsE:
	.zero		2560


//--------------------- .nv.constant0._ZN7cutlass13device_kernelIN5flash11enable_sm90INS1_16FlashAttnBwdSm90INS1_25CollectiveMainloopBwdSm90ILi2ELi2ELi2EN4cute5tupleIJNS5_1CILi1EEES8_S8_EEENS6_IJNS7_ILi64EEENS7_ILi128EEENS7_ILi96EEEEEENS_6half_tEfNS_4arch4Sm90ELb0ELb1ELb0ELb1ELb0ELb1ELb0ELb0ELi2ELi1ELi2ELi1ELb1EEENS1_24CollectiveEpilogueBwdGQAISD_fSG_Li256ELb1ELb0EEENS1_19SingleTileSchedulerILb1ELb0ELb0ELi128EEEEEEEEEvNT_6ParamsE --------------------------
	.section	.nv.constant0._ZN7cutlass13device_kernelIN5flash11enable_sm90INS1_16FlashAttnBwdSm90INS1_25CollectiveMainloopBwdSm90ILi2ELi2ELi2EN4cute5tupleIJNS5_1CILi1EEES8_S8_EEENS6_IJNS7_ILi64EEENS7_ILi128EEENS7_ILi96EEEEEENS_6half_tEfNS_4arch4Sm90ELb0ELb1ELb0ELb1ELb0ELb1ELb0ELb0ELi2ELi1ELi2ELi1ELb1EEENS1_24CollectiveEpilogueBwdGQAISD_fSG_Li256ELb1ELb0EEENS1_19SingleTileSchedulerILb1ELb0ELb0ELi128EEEEEEEEEvNT_6ParamsE,"a",@progbits
	.sectionflags	@""
	.align	4
.nv.constant0._ZN7cutlass13device_kernelIN5flash11enable_sm90INS1_16FlashAttnBwdSm90INS1_25CollectiveMainloopBwdSm90ILi2ELi2ELi2EN4cute5tupleIJNS5_1CILi1EEES8_S8_EEENS6_IJNS7_ILi64EEENS7_ILi128EEENS7_ILi96EEEEEENS_6half_tEfNS_4arch4Sm90ELb0ELb1ELb0ELb1ELb0ELb1ELb0ELb0ELi2ELi1ELi2ELi1ELb1EEENS1_24CollectiveEpilogueBwdGQAISD_fSG_Li256ELb1ELb0EEENS1_19SingleTileSchedulerILb1ELb0ELb0ELi128EEEEEEEEEvNT_6ParamsE:
	.zero		2560


//--------------------- .nv.constant0._ZN7cutlass13device_kernelIN5flash11enable_sm90INS1_16FlashAttnBwdSm90INS1_25CollectiveMainloopBwdSm90ILi2ELi2ELi2EN4cute5tupleIJNS5_1CILi1EEES8_S8_EEENS6_IJNS7_ILi64EEENS7_ILi128EEENS7_ILi96EEEEEENS_6half_tEfNS_4arch4Sm90ELb0ELb1ELb0ELb1ELb1ELb1ELb0ELb0ELi2ELi1ELi2ELi1ELb1EEENS1_24CollectiveEpilogueBwdGQAISD_fSG_Li256ELb1ELb1EEENS1_19SingleTileSchedulerILb1ELb0ELb0ELi128EEEEEEEEEvNT_6ParamsE --------------------------
	.section	.nv.constant0._ZN7cutlass13device_kernelIN5flash11enable_sm90INS1_16FlashAttnBwdSm90INS1_25CollectiveMainloopBwdSm90ILi2ELi2ELi2EN4cute5tupleIJNS5_1CILi1EEES8_S8_EEENS6_IJNS7_ILi64EEENS7_ILi128EEENS7_ILi96EEEEEENS_6half_tEfNS_4arch4Sm90ELb0ELb1ELb0ELb1ELb1ELb1ELb0ELb0ELi2ELi1ELi2ELi1ELb1EEENS1_24CollectiveEpilogueBwdGQAISD_fSG_Li256ELb1ELb1EEENS1_19SingleTileSchedulerILb1ELb0ELb0ELi128EEEEEEEEEvNT_6ParamsE,"a",@progbits
	.sectionflags	@""
	.align	4
.nv.constant0._ZN7cutlass13device_kernelIN5flash11enable_sm90INS1_16FlashAttnBwdSm90INS1_25CollectiveMainloopBwdSm90ILi2ELi2ELi2EN4cute5tupleIJNS5_1CILi1EEES8_S8_EEENS6_IJNS7_ILi64EEENS7_ILi128EEENS7_ILi96EEEEEENS_6half_tEfNS_4arch4Sm90ELb0ELb1ELb0ELb1ELb1ELb1ELb0ELb0ELi2ELi1ELi2ELi1ELb1EEENS1_24CollectiveEpilogueBwdGQAISD_fSG_Li256ELb1ELb1EEENS1_19SingleTileSchedulerILb1ELb0ELb0ELi128EEEEEEEEEvNT_6ParamsE:
	.zero		2560


//--------------------- .nv.constant0._ZN7cutlass13device_kernelIN5flash11enable_sm90INS1_16FlashAttnBwdSm90INS1_25CollectiveMainloopBwdSm90ILi2ELi2ELi2EN4cute5tupleIJNS5_1CILi1EEES8_S8_EEENS6_IJNS7_ILi64EEENS7_ILi128EEENS7_ILi96EEEEEENS_6half_tEfNS_4arch4Sm90ELb1ELb0ELb0ELb0ELb0ELb1ELb0ELb0ELi2ELi1ELi2ELi1ELb1EEENS1_21CollectiveEpilogueBwdISD_SE_SG_Li256ELb0ELb0ELi1EEENS1_25SingleTileBwdLPTSchedulerILb0ELi128ELb0EEEEEEEEEvNT_6ParamsE --------------------------
	.section	.nv.constant0._ZN7cutlass13device_kernelIN5flash11enable_sm90INS1_16FlashAttnBwdSm90INS1_25CollectiveMainloopBwdSm90ILi2ELi2ELi2EN4cute5tupleIJNS5_1CILi1EEES8_S8_EEENS6_IJNS7_ILi64EEENS7_ILi128EEENS7_ILi96EEEEEENS_6half_tEfNS_4arch4Sm90ELb1ELb0ELb0ELb0ELb0ELb1ELb0ELb0ELi2ELi1ELi2ELi1ELb1EEENS1_21CollectiveEpilogueBwdISD_SE_SG_Li256ELb0ELb0ELi1EEENS1_25SingleTileBwdLPTSchedulerILb0ELi128ELb0EEEEEEEEEvNT_6ParamsE,"a",@progbits
	.sectionflags	@""
	.align	4
.nv.constant0._ZN7cutlass13device_kernelIN5flash11enable_sm90INS1_16FlashAttnBwdSm90INS1_25CollectiveMainloopBwdSm90ILi2ELi2ELi2EN4cute5tupleIJNS5_1CILi1EEES8_S8_EEENS6_IJNS7_ILi64EEENS7_ILi128EEENS7_ILi96EEEEEENS_6half_tEfNS_4arch4Sm90ELb1ELb0ELb0ELb0ELb0ELb1ELb0ELb0ELi2ELi1ELi2ELi1ELb1EEENS1_21CollectiveEpilogueBwdISD_SE_SG_Li256ELb0ELb0ELi1EEENS1_25SingleTileBwdLPTSchedulerILb0ELi128ELb0EEEEEEEEEvNT_6ParamsE:
	.zero		3200


//--------------------- .nv.constant0._ZN7cutlass13device_kernelIN5flash11enable_sm90INS1_16FlashAttnBwdSm90INS1_25CollectiveMainloopBwdSm90ILi2ELi2ELi2EN4cute5tupleIJNS5_1CILi1EEES8_S8_EEENS6_IJNS7_ILi64EEENS7_ILi128EEENS7_ILi96EEEEEENS_6half_tEfNS_4arch4Sm90ELb1ELb0ELb0ELb0ELb1ELb1ELb0ELb0ELi2ELi1ELi2ELi1ELb1EEENS1_21CollectiveEpilogueBwdISD_SE_SG_Li256ELb0ELb0ELi1EEENS1_25SingleTileBwdLPTSchedulerILb0ELi128ELb1EEEEEEEEEvNT_6ParamsE --------------------------
	.section	.nv.constant0._ZN7cutlass13device_kernelIN5flash11enable_sm90INS1_16FlashAttnBwdSm90INS1_25CollectiveMainloopBwdSm90ILi2ELi2ELi2EN4cute5tupleIJNS5_1CILi1EEES8_S8_EEENS6_IJNS7_ILi64EEENS7_ILi128EEENS7_ILi96EEEEEENS_6half_tEfNS_4arch4Sm90ELb1ELb0ELb0ELb0ELb1ELb1ELb0ELb0ELi2ELi1ELi2ELi1ELb1EEENS1_21CollectiveEpilogueBwdISD_SE_SG_Li256ELb0ELb0ELi1EEENS1_25SingleTileBwdLPTSchedulerILb0ELi128ELb1EEEEEEEEEvNT_6ParamsE,"a",@progbits
	.sectionflags	@""
	.align	4
.nv.constant0._ZN7cutlass13device_kernelIN5flash11enable_sm90INS1_16FlashAttnBwdSm90INS1_25CollectiveMainloopBwdSm90ILi2ELi2ELi2EN4cute5tupleIJNS5_1CILi1EEES8_S8_EEENS6_IJNS7_ILi64EEENS7_ILi128EEENS7_ILi96EEEEEENS_6half_tEfNS_4arch4Sm90ELb1ELb0ELb0ELb0ELb1ELb1ELb0ELb0ELi2ELi1ELi2ELi1ELb1EEENS1_21CollectiveEpilogueBwdISD_SE_SG_Li256ELb0ELb0ELi1EEENS1_25SingleTileBwdLPTSchedulerILb0ELi128ELb1EEEEEEEEEvNT_6ParamsE:
	.zero		3200


//--------------------- .nv.constant0._ZN7cutlass13device_kernelIN5flash11enable_sm90INS1_16FlashAttnBwdSm90INS1_25CollectiveMainloopBwdSm90ILi2ELi2ELi2EN4cute5tupleIJNS5_1CILi1EEES8_S8_EEENS6_IJNS7_ILi64EEENS7_ILi128EEENS7_ILi96EEEEEENS_6half_tEfNS_4arch4Sm90ELb1ELb0ELb0ELb0ELb0ELb1ELb0ELb0ELi2ELi1ELi2ELi1ELb1EEENS1_24CollectiveEpilogueBwdGQAISD_fSG_Li256ELb0ELb0EEENS1_25SingleTileBwdLPTSchedulerILb0ELi128ELb0EEEEEEEEEvNT_6ParamsE --------------------------
	.section	.nv.constant0._ZN7cutlass13device_kernelIN5flash11enable_sm90INS1_16FlashAttnBwdSm90INS1_25CollectiveMainloopBwdSm90ILi2ELi2ELi2EN4cute5tupleIJNS5_1CILi1EEES8_S8_EEENS6_IJNS7_ILi64EEENS7_ILi128EEENS7_ILi96EEEEEENS_6half_tEfNS_4arch4Sm90ELb1ELb0ELb0ELb0ELb0ELb1ELb0ELb0ELi2ELi1ELi2ELi1ELb1EEENS1_24CollectiveEpilogueBwdGQAISD_fSG_Li256ELb0ELb0EEENS1_25SingleTileBwdLPTSchedulerILb0ELi128ELb0EEEEEEEEEvNT_6ParamsE,"a",@progbits
	.sectionflags	@""
	.align	4
.nv.constant0._ZN7cutlass13device_kernelIN5flash11enable_sm90INS1_16FlashAttnBwdSm90INS1_25CollectiveMainloopBwdSm90ILi2ELi2ELi2EN4cute5tupleIJNS5_1CILi1EEES8_S8_EEENS6_IJNS7_ILi64EEENS7_ILi128EEENS7_ILi96EEEEEENS_6half_tEfNS_4arch4Sm90ELb1ELb0ELb0ELb0ELb0ELb1ELb0ELb0ELi2ELi1ELi2ELi1ELb1EEENS1_24CollectiveEpilogueBwdGQAISD_fSG_Li256ELb0ELb0EEENS1_25SingleTileBwdLPTSchedulerILb0ELi128ELb0EEEEEEEEEvNT_6ParamsE:
	.zero		2688


//--------------------- .nv.constant0._ZN7cutlass13device_kernelIN5flash11enable_sm90INS1_16FlashAttnBwdSm90INS1_25CollectiveMainloopBwdSm90ILi2ELi2ELi2EN4cute5tupleIJNS5_1CILi1EEES8_S8_EEENS6_IJNS7_ILi64EEENS7_ILi128EEENS7_ILi96EEEEEENS_6half_tEfNS_4arch4Sm90ELb1ELb0ELb0ELb0ELb1ELb1ELb0ELb0ELi2ELi1ELi2ELi1ELb1EEENS1_24CollectiveEpilogueBwdGQAISD_fSG_Li256ELb0ELb1EEENS1_25SingleTileBwdLPTSchedulerILb0ELi128ELb1EEEEEEEEEvNT_6ParamsE --------------------------
	.section	.nv.constant0._ZN7cutlass13device_kernelIN5flash11enable_sm90INS1_16FlashAttnBwdSm90INS1_25CollectiveMainloopBwdSm90ILi2ELi2ELi2EN4cute5tupleIJNS5_1CILi1EEES8_S8_EEENS6_IJNS7_ILi64EEENS7_ILi128EEENS7_ILi96EEEEEENS_6half_tEfNS_4arch4Sm90ELb1ELb0ELb0ELb0ELb1ELb1ELb0ELb0ELi2ELi1ELi2ELi1ELb1EEENS1_24CollectiveEpilogueBwdGQAISD_fSG_Li256ELb0ELb1EEENS1_25SingleTileBwdLPTSchedulerILb0ELi128ELb1EEEEEEEEEvNT_6ParamsE,"a",@progbits
	.sectionflags	@""
	.align	4
.nv.constant0._ZN7cutlass13device_kernelIN5flash11enable_sm90INS1_16FlashAttnBwdSm90INS1_25CollectiveMainloopBwdSm90ILi2ELi2ELi2EN4cute5tupleIJNS5_1CILi1EEES8_S8_EEENS6_IJNS7_ILi64EEENS7_ILi128EEENS7_ILi96EEEEEENS_6half_tEfNS_4arch4Sm90ELb1ELb0ELb0ELb0ELb1ELb1ELb0ELb0ELi2ELi1ELi2ELi1ELb1EEENS1_24CollectiveEpilogueBwdGQAISD_fSG_Li256ELb0ELb1EEENS1_25SingleTileBwdLPTSchedulerILb0ELi128ELb1EEEEEEEEEvNT_6ParamsE:
	.zero		2688


//--------------------- .nv.constant0._ZN7cutlass13device_kernelIN5flash22FlashAttnBwdPreprocessIN4cute5tupleIJNS3_1CILi64EEENS5_ILi96EEEEEENS_6half_tEfNS_4arch4Sm90ELb1ELb0EEEEEvNT_6ParamsE --------------------------
	.section	.nv.constant0._ZN7cutlass13device_kernelIN5flash22FlashAttnBwdPreprocessIN4cute5tupleIJNS3_1CILi64EEENS5_ILi96EEEEEENS_6half_tEfNS_4arch4Sm90ELb1ELb0EEEEEvNT_6ParamsE,"a",@progbits
	.sectionflags	@""
	.align	4
.nv.constant0._ZN7cutlass13device_kernelIN5flash22FlashAttnBwdPreprocessIN4cute5tupleIJNS3_1CILi64EEENS5_ILi96EEEEEENS_6half_tEfNS_4arch4Sm90ELb1ELb0EEEEEvNT_6ParamsE:
	.zero		1136


//--------------------- .nv.constant0._ZN7cutlass13device_kernelIN5flash11enable_sm90INS1_16FlashAttnBwdSm90INS1_25CollectiveMainloopBwdSm90ILi2ELi2ELi2EN4cute5tupleIJNS5_1CILi1EEES8_S8_EEENS6_IJNS7_ILi64EEENS7_ILi128EEENS7_ILi96EEEEEENS_6half_tEfNS_4arch4Sm90ELb1ELb0ELb0ELb1ELb0ELb1ELb0ELb0ELi2ELi1ELi2ELi1ELb1EEENS1_21CollectiveEpilogueBwdISD_SE_SG_Li256ELb1ELb0ELi1EEENS1_25SingleTileBwdLPTSchedulerILb1ELi128ELb0EEEEEEEEEvNT_6ParamsE --------------------------
	.section	.nv.constant0._ZN7cutlass13device_kernelIN5flash11enable_sm90INS1_16FlashAttnBwdSm90INS1_25CollectiveMainloopBwdSm90ILi2ELi2ELi2EN4cute5tupleIJNS5_1CILi1EEES8_S8_EEENS6_IJNS7_ILi64EEENS7_ILi128EEENS7_ILi96EEEEEENS_6half_tEfNS_4arch4Sm90ELb1ELb0ELb0ELb1ELb0ELb1ELb0ELb0ELi2ELi1ELi2ELi1ELb1EEENS1_21CollectiveEpilogueBwdISD_SE_SG_Li256ELb1ELb0ELi1EEENS1_25SingleTileBwdLPTSchedulerILb1ELi128ELb0EEEEEEEEEvNT_6ParamsE,"a",@progbits
	.sectionflags	@""
	.align	4
.nv.constant0._ZN7cutlass13device_kernelIN5flash11enable_sm90INS1_16FlashAttnBwdSm90INS1_25CollectiveMainloopBwdSm90ILi2ELi2ELi2EN4cute5tupleIJNS5_1CILi1EEES8_S8_EEENS6_IJNS7_ILi64EEENS7_ILi128EEENS7_ILi96EEEEEENS_6half_tEfNS_4arch4Sm90ELb1ELb0ELb0ELb1ELb0ELb1ELb0ELb0ELi2ELi1ELi2ELi1ELb1EEENS1_21CollectiveEpilogueBwdISD_SE_SG_Li256ELb1ELb0ELi1EEENS1_25SingleTileBwdLPTSchedulerILb1ELi128ELb0EEEEEEEEEvNT_6ParamsE:
	.zero		2560


//--------------------- .nv.constant0._ZN7cutlass13device_kernelIN5flash11enable_sm90INS1_16FlashAttnBwdSm90INS1_25CollectiveMainloopBwdSm90ILi2ELi2ELi2EN4cute5tupleIJNS5_1CILi1EEES8_S8_EEENS6_IJNS7_ILi64EEENS7_ILi128EEENS7_ILi96EEEEEENS_6half_tEfNS_4arch4Sm90ELb1ELb0ELb0ELb1ELb1ELb1ELb0ELb0ELi2ELi1ELi2ELi1ELb1EEENS1_21CollectiveEpilogueBwdISD_SE_SG_Li256ELb1ELb0ELi1EEENS1_25SingleTileBwdLPTSchedulerILb1ELi128ELb1EEEEEEEEEvNT_6ParamsE --------------------------
	.section	.nv.constant0._ZN7cutlass13device_kernelIN5flash11enable_sm90INS1_16FlashAttnBwdSm90INS1_25CollectiveMainloopBwdSm90ILi2ELi2ELi2EN4cute5tupleIJNS5_1CILi1EEES8_S8_EEENS6_IJNS7_ILi64EEENS7_ILi128EEENS7_ILi96EEEEEENS_6half_tEfNS_4arch4Sm90ELb1ELb0ELb0ELb1ELb1ELb1ELb0ELb0ELi2ELi1ELi2ELi1ELb1EEENS1_21CollectiveEpilogueBwdISD_SE_SG_Li256ELb1ELb0ELi1EEENS1_25SingleTileBwdLPTSchedulerILb1ELi128ELb1EEEEEEEEEvNT_6ParamsE,"a",@progbits
	.sectionflags	@""
	.align	4
.nv.constant0._ZN7cutlass13device_kernelIN5flash11enable_sm90INS1_16FlashAttnBwdSm90INS1_25CollectiveMainloopBwdSm90ILi2ELi2ELi2EN4cute5tupleIJNS5_1CILi1EEES8_S8_EEENS6_IJNS7_ILi64EEENS7_ILi128EEENS7_ILi96EEEEEENS_6half_tEfNS_4arch4Sm90ELb1ELb0ELb0ELb1ELb1ELb1ELb0ELb0ELi2ELi1ELi2ELi1ELb1EEENS1_21CollectiveEpilogueBwdISD_SE_SG_Li256ELb1ELb0ELi1EEENS1_25SingleTileBwdLPTSchedulerILb1ELi128ELb1EEEEEEEEEvNT_6ParamsE:
	.zero		2560


//--------------------- .nv.constant0._ZN7cutlass13device_kernelIN5flash11enable_sm90INS1_16FlashAttnBwdSm90INS1_25CollectiveMainloopBwdSm90ILi2ELi2ELi2EN4cute5tupleIJNS5_1CILi1EEES8_S8_EEENS6_IJNS7_ILi64EEENS7_ILi128EEENS7_ILi96EEEEEENS_6half_tEfNS_4arch4Sm90ELb1ELb0ELb0ELb1ELb0ELb1ELb0ELb0ELi2ELi1ELi2ELi1ELb1EEENS1_24CollectiveEpilogueBwdGQAISD_fSG_Li256ELb1ELb0EEENS1_25SingleTileBwdLPTSchedulerILb1ELi128ELb0EEEEEEEEEvNT_6ParamsE --------------------------
	.section	.nv.constant0._ZN7cutlass13device_kernelIN5flash11enable_sm90INS1_16FlashAttnBwdSm90INS1_25CollectiveMainloopBwdSm90ILi2ELi2ELi2EN4cute5tupleIJNS5_1CILi1EEES8_S8_EEENS6_IJNS7_ILi64EEENS7_ILi128EEENS7_ILi96EEEEEENS_6half_tEfNS_4arch4Sm90ELb1ELb0ELb0ELb1ELb0ELb1ELb0ELb0ELi2ELi1ELi2ELi1ELb1EEENS1_24CollectiveEpilogueBwdGQAISD_fSG_Li256ELb1ELb0EEENS1_25SingleTileBwdLPTSchedulerILb1ELi128ELb0EEEEEEEEEvNT_6ParamsE,"a",@progbits
	.sectionflags	@""
	.align	4
.nv.constant0._ZN7cutlass13device_kernelIN5flash11enable_sm90INS1_16FlashAttnBwdSm90INS1_25CollectiveMainloopBwdSm90ILi2ELi2ELi2EN4cute5tupleIJNS5_1CILi1EEES8_S8_EEENS6_IJNS7_ILi64EEENS7_ILi128EEENS7_ILi96EEEEEENS_6half_tEfNS_4arch4Sm90ELb1ELb0ELb0ELb1ELb0ELb1ELb0ELb0ELi2ELi1ELi2ELi1ELb1EEENS1_24CollectiveEpilogueBwdGQAISD_fSG_Li256ELb1ELb0EEENS1_25SingleTileBwdLPTSchedulerILb1ELi128ELb0EEEEEEEEEvNT_6ParamsE:
	.zero		2688


//--------------------- .nv.constant0._ZN7cutlass13device_kernelIN5flash32FlashAttnBwdPostprocessConvertdQIN4cute5tupleIJNS3_1CILi128EEENS5_ILi96EEEEEENS_6half_tEfNS_4arch4Sm90ELi256ENS3_8TiledMMAINS3_8MMA_AtomIJNS3_4SM904GMMA25MMA_64x96x16_F32F16F16_RSILNSF_5MajorE0ELSH_1ELNSF_7ScaleInE1ELSI_1EEEEEENS3_6LayoutINS4_IJNS5_ILi2EEENS5_ILi1EEESN_EEENS4_IJSN_NS5_ILi0EEESP_EEEEENS4_IJNS3_10UnderscoreESS_SS_EEEEELb0EEEEEvNT_6ParamsE --------------------------
	.section	.nv.constant0._ZN7cutlass13device_kernelIN5flash32FlashAttnBwdPostprocessConvertdQIN4cute5tupleIJNS3_1CILi128EEENS5_ILi96EEEEEENS_6half_tEfNS_4arch4Sm90ELi256ENS3_8TiledMMAINS3_8MMA_AtomIJNS3_4SM904GMMA25MMA_64x96x16_F32F16F16_RSILNSF_5MajorE0ELSH_1ELNSF_7ScaleInE1ELSI_1EEEEEENS3_6LayoutINS4_IJNS5_ILi2EEENS5_ILi1EEESN_EEENS4_IJSN_NS5_ILi0EEESP_EEEEENS4_IJNS3_10UnderscoreESS_SS_EEEEELb0EEEEEvNT_6ParamsE,"a",@progbits
	.sectionflags	@""
	.align	4
.nv.constant0._ZN7cutlass13device_kernelIN5flash32FlashAttnBwdPostprocessConvertdQIN4cute5tupleIJNS3_1CILi128EEENS5_ILi96EEEEEENS_6half_tEfNS_4arch4Sm90ELi256ENS3_8TiledMMAINS3_8MMA_AtomIJNS3_4SM904GMMA25MMA_64x96x16_F32F16F16_RSILNSF_5MajorE0ELSH_1ELNSF_7ScaleInE1ELSI_1EEEEEENS3_6LayoutINS4_IJNS5_ILi2EEENS5_ILi1EEESN_EEENS4_IJSN_NS5_ILi0EEESP_EEEEENS4_IJNS3_10UnderscoreESS_SS_EEEEELb0EEEEEvNT_6ParamsE:
	.zero		1008


//--------------------- .nv.constant0._ZN7cutlass13device_kernelIN5flash32FlashAttnBwdPostprocessConvertdQIN4cute5tupleIJNS3_1CILi64EEENS5_ILi96EEEEEENS_6half_tEfNS_4arch4Sm90ELi256ENS3_8TiledMMAINS3_8MMA_AtomIJNS3_4SM904GMMA25MMA_64x16x16_F32F16F16_SSILNSF_5MajorE0ELSH_1ELNSF_7ScaleInE1ELSI_1EEEEEENS3_6LayoutINS4_IJNS5_ILi1EEENS5_ILi2EEESM_EEENS4_IJNS5_ILi0EEESM_SP_EEEEENS4_IJNS3_10UnderscoreESS_SS_EEEEELb0EEEEEvNT_6ParamsE --------------------------
	.section	.nv.constant0._ZN7cutlass13device_kernelIN5flash32FlashAttnBwdPostprocessConvertdQIN4cute5tupleIJNS3_1CILi64EEENS5_ILi96EEEEEENS_6half_tEfNS_4arch4Sm90ELi256ENS3_8TiledMMAINS3_8MMA_AtomIJNS3_4SM904GMMA25MMA_64x16x16_F32F16F16_SSILNSF_5MajorE0ELSH_1ELNSF_7ScaleInE1ELSI_1EEEEEENS3_6LayoutINS4_IJNS5_ILi1EEENS5_ILi2EEESM_EEENS4_IJNS5_ILi0EEESM_SP_EEEEENS4_IJNS3_10UnderscoreESS_SS_EEEEELb0EEEEEvNT_6ParamsE,"a",@progbits
	.sectionflags	@""
	.align	4
.nv.constant0._ZN7cutlass13device_kernelIN5flash32FlashAttnBwdPostprocessConvertdQIN4cute5tupleIJNS3_1CILi64EEENS5_ILi96EEEEEENS_6half_tEfNS_4arch4Sm90ELi256ENS3_8TiledMMAINS3_8MMA_AtomIJNS3_4SM904GMMA25MMA_64x16x16_F32F16F16_SSILNSF_5MajorE0ELSH_1ELNSF_7ScaleInE1ELSI_1EEEEEENS3_6LayoutINS4_IJNS5_ILi1EEENS5_ILi2EEESM_EEENS4_IJNS5_ILi0EEESM_SP_EEEEENS4_IJNS3_10UnderscoreESS_SS_EEEEELb0EEEEEvNT_6ParamsE:
	.zero		1008


//--------------------- .nv.constant0._ZN7cutlass13device_kernelIN5flash11enable_sm90INS1_16FlashAttnBwdSm90INS1_25CollectiveMainloopBwdSm90ILi2ELi2ELi2EN4cute5tupleIJNS5_1CILi1EEES8_S8_EEENS6_IJNS7_ILi64EEENS7_ILi128EEENS7_ILi96EEEEEENS_6half_tEfNS_4arch4Sm90ELb1ELb0ELb0ELb1ELb1ELb1ELb0ELb0ELi2ELi1ELi2ELi1ELb1EEENS1_24CollectiveEpilogueBwdGQAISD_fSG_Li256ELb1ELb1EEENS1_25SingleTileBwdLPTSchedulerILb1ELi128ELb1EEEEEEEEEvNT_6ParamsE --------------------------
	.section	.nv.constant0._ZN7cutlass13device_kernelIN5flash11enable_sm90INS1_16FlashAttnBwdSm90INS1_25CollectiveMainloopBwdSm90ILi2ELi2ELi2EN4cute5tupleIJNS5_1CILi1EEES8_S8_EEENS6_IJNS7_ILi64EEENS7_ILi128EEENS7_ILi96EEEEEENS_6half_tEfNS_4arch4Sm90ELb1ELb0ELb0ELb1ELb1ELb1ELb0ELb0ELi2ELi1ELi2ELi1ELb1EEENS1_24CollectiveEpilogueBwdGQAISD_fSG_Li256ELb1ELb1EEENS1_25SingleTileBwdLPTSchedulerILb1ELi128ELb1EEEEEEEEEvNT_6ParamsE,"a",@progbits
	.sectionflags	@""
	.align	4
.nv.constant0._ZN7cutlass13device_kernelIN5flash11enable_sm90INS1_16FlashAttnBwdSm90INS1_25CollectiveMainloopBwdSm90ILi2ELi2ELi2EN4cute5tupleIJNS5_1CILi1EEES8_S8_EEENS6_IJNS7_ILi64EEENS7_ILi128EEENS7_ILi96EEEEEENS_6half_tEfNS_4arch4Sm90ELb1ELb0ELb0ELb1ELb1ELb1ELb0ELb0ELi2ELi1ELi2ELi1ELb1EEENS1_24CollectiveEpilogueBwdGQAISD_fSG_Li256ELb1ELb1EEENS1_25SingleTileBwdLPTSchedulerILb1ELi128ELb1EEEEEEEEEvNT_6ParamsE:
	.zero		2688


//--------------------- .nv.constant0._ZN7cutlass13device_kernelIN5flash22FlashAttnBwdPreprocessIN4cute5tupleIJNS3_1CILi64EEENS5_ILi96EEEEEENS_6half_tEfNS_4arch4Sm90ELb1ELb1EEEEEvNT_6ParamsE --------------------------
	.section	.nv.constant0._ZN7cutlass13device_kernelIN5flash22FlashAttnBwdPreprocessIN4cute5tupleIJNS3_1CILi64EEENS5_ILi96EEEEEENS_6half_tEfNS_4arch4Sm90ELb1ELb1EEEEEvNT_6ParamsE,"a",@progbits
	.sectionflags	@""
	.align	4
.nv.constant0._ZN7cutlass13device_kernelIN5flash22FlashAttnBwdPreprocessIN4cute5tupleIJNS3_1CILi64EEENS5_ILi96EEEEEENS_6half_tEfNS_4arch4Sm90ELb1ELb1EEEEEvNT_6ParamsE:
	.zero		1136


//--------------------- SYMBOLS --------------------------

	.type		.nv.reservedSmem.offset0,@object
	.size		.nv.reservedSmem.offset0,0x4
	.type		.nv.reservedSmem.cap,@object
	.size		.nv.reservedSmem.cap,0x4
